def matmul_kernel(
    a_ptr,
    b_ptr,
    c_ptr,
    M,
    N,
    K,
    stride_am,
    stride_ak,
    stride_bk,
    stride_bn,
    stride_cm,
    stride_cn,
    BLOCK_M: tl.constexpr,
    BLOCK_N: tl.constexpr,
    BLOCK_K: tl.constexpr,
    GROUP_M: tl.constexpr,
):
    pid = tl.program_id(axis=0)
    num_pid_m = tl.cdiv(M, BLOCK_M)
    num_pid_n = tl.cdiv(N, BLOCK_N)
    num_pid_in_group = GROUP_M * num_pid_n
    group_id = pid // num_pid_in_group
    first_pid_m = group_id * GROUP_M
    group_size_m = min(num_pid_m - first_pid_m, GROUP_M)
    pid_m = first_pid_m + ((pid % num_pid_in_group) % group_size_m)
    pid_n = (pid % num_pid_in_group) // group_size_m

    offs_am = (pid_m * BLOCK_M + tl.arange(0, BLOCK_M)) % M
    offs_bn = (pid_n * BLOCK_N + tl.arange(0, BLOCK_N)) % N
    offs_k = tl.arange(0, BLOCK_K)
    a_ptrs = a_ptr + offs_am[:, None] * stride_am + offs_k[None, :] * stride_ak
    b_ptrs = b_ptr + offs_k[:, None] * stride_bk + offs_bn[None, :] * stride_bn

    acc = tl.zeros((BLOCK_M, BLOCK_N), dtype=tl.float32)
    for kk in range(0, tl.cdiv(K, BLOCK_K)):
        a = tl.load(a_ptrs, mask=offs_k[None, :] < K - kk * BLOCK_K, other=0.0)
        b = tl.load(b_ptrs, mask=offs_k[:, None] < K - kk * BLOCK_K, other=0.0)
        acc = tl.dot(a, b, acc)
        a_ptrs += BLOCK_K * stride_ak
        b_ptrs += BLOCK_K * stride_bk

    c = acc.to(c_ptr.dtype.element_ty)
    offs_cm = pid_m * BLOCK_M + tl.arange(0, BLOCK_M)
    offs_cn = pid_n * BLOCK_N + tl.arange(0, BLOCK_N)
    c_ptrs = c_ptr + offs_cm[:, None] * stride_cm + offs_cn[None, :] * stride_cn
    mask = (offs_cm[:, None] < M) & (offs_cn[None, :] < N)
    tl.store(c_ptrs, c, mask=mask)

# config = {"BLOCK_K": 256, "BLOCK_M": 64, "BLOCK_N": 16, "GROUP_M": 8, "arch": "sm_100", "dtype": "fp8e4m3", "num_ctas": 1, "num_stages": 3, "num_warps": 4}
# arch = sm_100


// ===== COMPILED SASS (sm_100a) =====

	.target	sm_100a

	.elftype	@"ET_EXEC"


//--------------------- .note.nv.tkinfo           --------------------------
	.section	.note.nv.tkinfo,"",@"SHT_NOTE"
	.sectionflags	@"SHF_NOTE_NV_TKINFO"
	.tkinfo
        /*0018*/ 	.word	0x00000081
        /*0030*/ 	.string	""
        /*0030*/ 	.string	"ptxas-blackwell"
        /*0030*/ 	.string	"Cuda compilation tools, release 12.9, V12.9.86"
        /*0030*/ 	.string	"Build cuda_12.9.r12.9/compiler.36037853_0"
        /*0030*/ 	.string	"-v  -suppress-debug-info  -lineinfo  -arch sm_100a "



//--------------------- .note.nv.cuver            --------------------------
	.section	.note.nv.cuver,"",@"SHT_NOTE"
	.sectionflags	@"SHF_NOTE_NV_CUVER"
        /*0018*/ 	.short	0x0001
        /*001a*/ 	.short	0x0064
        /*001c*/ 	.short	0x0001
        /*001e*/ 	.short	0x0000
        /*0020*/ 	.short	0x0001
        /*0022*/ 	.short	0x0000


//--------------------- .nv.info                  --------------------------
	.section	.nv.info,"",@"SHT_CUDA_INFO"
	.align	4


	//----- nvinfo : EIATTR_REGCOUNT
	.align		4
        /*0000*/ 	.byte	0x04, 0x2f
        /*0002*/ 	.short	(.L_4 - .L_3)
	.align		4
.L_3:
        /*0004*/ 	.word	index@(matmul_kernel)
        /*0008*/ 	.word	0x00000020


	//----- nvinfo : EIATTR_FRAME_SIZE
	.align		4
.L_4:
        /*000c*/ 	.byte	0x04, 0x11
        /*000e*/ 	.short	(.L_6 - .L_5)
	.align		4
.L_5:
        /*0010*/ 	.word	index@($__internal_2_$__cuda_sm10x_tcgen05_guardrail_trap_unallocated_columns_being_dealloced)
        /*0014*/ 	.word	0x00000af0


	//----- nvinfo : EIATTR_FRAME_SIZE
	.align		4
.L_6:
        /*0018*/ 	.byte	0x04, 0x11
        /*001a*/ 	.short	(.L_8 - .L_7)
	.align		4
.L_7:
        /*001c*/ 	.word	index@($__internal_1_$__cuda_sm10x_tcgen05_guardrail_trap_phase_invalid_during_alloc)
        /*0020*/ 	.word	0x00000af0


	//----- nvinfo : EIATTR_FRAME_SIZE
	.align		4
.L_8:
        /*0024*/ 	.byte	0x04, 0x11
        /*0026*/ 	.short	(.L_10 - .L_9)
	.align		4
.L_9:
        /*0028*/ 	.word	index@($__internal_0_$__cuda_sm10x_tcgen05_guardrail_trap_col_being_dealloced_not_returned_by_alloc)
        /*002c*/ 	.word	0x00000af0


	//----- nvinfo : EIATTR_FRAME_SIZE
	.align		4
.L_10:
        /*0030*/ 	.byte	0x04, 0x11
        /*0032*/ 	.short	(.L_12 - .L_11)
	.align		4
.L_11:
        /*0034*/ 	.word	index@(matmul_kernel)
        /*0038*/ 	.word	0x00000af0


	//----- nvinfo : EIATTR_MIN_STACK_SIZE
	.align		4
.L_12:
        /*003c*/ 	.byte	0x04, 0x12
        /*003e*/ 	.short	(.L_14 - .L_13)
	.align		4
.L_13:
        /*0040*/ 	.word	index@(matmul_kernel)
        /*0044*/ 	.word	0x00000af0
.L_14:


//--------------------- .nv.info.matmul_kernel    --------------------------
	.section	.nv.info.matmul_kernel,"",@"SHT_CUDA_INFO"
	.sectionflags	@""
	.align	4


	//----- nvinfo : EIATTR_CUDA_API_VERSION
	.align		4
        /*0000*/ 	.byte	0x04, 0x37
        /*0002*/ 	.short	(.L_16 - .L_15)
.L_15:
        /*0004*/ 	.word	0x00000081


	//----- nvinfo : EIATTR_KPARAM_INFO
	.align		4
.L_16:
        /*0008*/ 	.byte	0x04, 0x17
        /*000a*/ 	.short	(.L_18 - .L_17)
.L_17:
        /*000c*/ 	.word	0x00000000
        /*0010*/ 	.short	0x000d
        /*0012*/ 	.short	0x0048
        /*0014*/ 	.byte	0x00, 0xf4, 0x21, 0x00


	//----- nvinfo : EIATTR_KPARAM_INFO
	.align		4
.L_18:
        /*0018*/ 	.byte	0x04, 0x17
        /*001a*/ 	.short	(.L_20 - .L_19)
.L_19:
        /*001c*/ 	.word	0x00000000
        /*0020*/ 	.short	0x000c
        /*0022*/ 	.short	0x0040
        /*0024*/ 	.byte	0x00, 0xf4, 0x21, 0x00


	//----- nvinfo : EIATTR_KPARAM_INFO
	.align		4
.L_20:
        /*0028*/ 	.byte	0x04, 0x17
        /*002a*/ 	.short	(.L_22 - .L_21)
.L_21:
        /*002c*/ 	.word	0x00000000
        /*0030*/ 	.short	0x000b
        /*0032*/ 	.short	0x0038
        /*0034*/ 	.byte	0x00, 0xf0, 0x11, 0x00


	//----- nvinfo : EIATTR_KPARAM_INFO
	.align		4
.L_22:
        /*0038*/ 	.byte	0x04, 0x17
        /*003a*/ 	.short	(.L_24 - .L_23)
.L_23:
        /*003c*/ 	.word	0x00000000
        /*0040*/ 	.short	0x000a
        /*0042*/ 	.short	0x0034
        /*0044*/ 	.byte	0x00, 0xf0, 0x11, 0x00


	//----- nvinfo : EIATTR_KPARAM_INFO
	.align		4
.L_24:
        /*0048*/ 	.byte	0x04, 0x17
        /*004a*/ 	.short	(.L_26 - .L_25)
.L_25:
        /*004c*/ 	.word	0x00000000
        /*0050*/ 	.short	0x0009
        /*0052*/ 	.short	0x0030
        /*0054*/ 	.byte	0x00, 0xf0, 0x11, 0x00


	//----- nvinfo : EIATTR_KPARAM_INFO
	.align		4
.L_26:
        /*0058*/ 	.byte	0x04, 0x17
        /*005a*/ 	.short	(.L_28 - .L_27)
.L_27:
        /*005c*/ 	.word	0x00000000
        /*0060*/ 	.short	0x0008
        /*0062*/ 	.short	0x002c
        /*0064*/ 	.byte	0x00, 0xf0, 0x11, 0x00


	//----- nvinfo : EIATTR_KPARAM_INFO
	.align		4
.L_28:
        /*0068*/ 	.byte	0x04, 0x17
        /*006a*/ 	.short	(.L_30 - .L_29)
.L_29:
        /*006c*/ 	.word	0x00000000
        /*0070*/ 	.short	0x0007
        /*0072*/ 	.short	0x0028
        /*0074*/ 	.byte	0x00, 0xf0, 0x11, 0x00


	//----- nvinfo : EIATTR_KPARAM_INFO
	.align		4
.L_30:
        /*0078*/ 	.byte	0x04, 0x17
        /*007a*/ 	.short	(.L_32 - .L_31)
.L_31:
        /*007c*/ 	.word	0x00000000
        /*0080*/ 	.short	0x0006
        /*0082*/ 	.short	0x0024
        /*0084*/ 	.byte	0x00, 0xf0, 0x11, 0x00


	//----- nvinfo : EIATTR_KPARAM_INFO
	.align		4
.L_32:
        /*0088*/ 	.byte	0x04, 0x17
        /*008a*/ 	.short	(.L_34 - .L_33)
.L_33:
        /*008c*/ 	.word	0x00000000
        /*0090*/ 	.short	0x0005
        /*0092*/ 	.short	0x0020
        /*0094*/ 	.byte	0x00, 0xf0, 0x11, 0x00


	//----- nvinfo : EIATTR_KPARAM_INFO
	.align		4
.L_34:
        /*0098*/ 	.byte	0x04, 0x17
        /*009a*/ 	.short	(.L_36 - .L_35)
.L_35:
        /*009c*/ 	.word	0x00000000
        /*00a0*/ 	.short	0x0004
        /*00a2*/ 	.short	0x001c
        /*00a4*/ 	.byte	0x00, 0xf0, 0x11, 0x00


	//----- nvinfo : EIATTR_KPARAM_INFO
	.align		4
.L_36:
        /*00a8*/ 	.byte	0x04, 0x17
        /*00aa*/ 	.short	(.L_38 - .L_37)
.L_37:
        /*00ac*/ 	.word	0x00000000
        /*00b0*/ 	.short	0x0003
        /*00b2*/ 	.short	0x0018
        /*00b4*/ 	.byte	0x00, 0xf0, 0x11, 0x00


	//----- nvinfo : EIATTR_KPARAM_INFO
	.align		4
.L_38:
        /*00b8*/ 	.byte	0x04, 0x17
        /*00ba*/ 	.short	(.L_40 - .L_39)
.L_39:
        /*00bc*/ 	.word	0x00000000
        /*00c0*/ 	.short	0x0002
        /*00c2*/ 	.short	0x0010
        /*00c4*/ 	.byte	0x00, 0xf4, 0x21, 0x00


	//----- nvinfo : EIATTR_KPARAM_INFO
	.align		4
.L_40:
        /*00c8*/ 	.byte	0x04, 0x17
        /*00ca*/ 	.short	(.L_42 - .L_41)
.L_41:
        /*00cc*/ 	.word	0x00000000
        /*00d0*/ 	.short	0x0001
        /*00d2*/ 	.short	0x0008
        /*00d4*/ 	.byte	0x00, 0xf4, 0x21, 0x00


	//----- nvinfo : EIATTR_KPARAM_INFO
	.align		4
.L_42:
        /*00d8*/ 	.byte	0x04, 0x17
        /*00da*/ 	.short	(.L_44 - .L_43)
.L_43:
        /*00dc*/ 	.word	0x00000000
        /*00e0*/ 	.short	0x0000
        /*00e2*/ 	.short	0x0000
        /*00e4*/ 	.byte	0x00, 0xf4, 0x21, 0x00


	//----- nvinfo : EIATTR_AT_ENTRY_FRAGMENTS
	.align		4
.L_44:
        /*00e8*/ 	.byte	0x04, 0x4f
        /*00ea*/ 	.short	(.L_46 - .L_45)


	//   ....[0]....
.L_45:
        /*00ec*/ 	.word	0x00000004


	//----- nvinfo : EIATTR_RESERVED_SMEM_USED
	.align		4
.L_46:
        /*00f0*/ 	.byte	0x01, 0x41
	.zero		2


	//----- nvinfo : EIATTR_SPARSE_MMA_MASK
	.align		4
        /*00f4*/ 	.byte	0x03, 0x50
        /*00f6*/ 	.short	0x0000


	//----- nvinfo : EIATTR_TCGEN05_1CTA_USED
	.align		4
        /*00f8*/ 	.byte	0x01, 0x51
	.zero		2


	//----- nvinfo : EIATTR_MAXREG_COUNT
	.align		4
        /*00fc*/ 	.byte	0x03, 0x1b
        /*00fe*/ 	.short	0x00ff


	//----- nvinfo : EIATTR_NUM_BARRIERS
	.align		4
        /*0100*/ 	.byte	0x02, 0x4c
        /*0102*/ 	.byte	0x01
	.zero		1


	//----- nvinfo : EIATTR_ANNOTATIONS
	.align		4
        /*0104*/ 	.byte	0x04, 0x55
        /*0106*/ 	.short	(.L_48 - .L_47)


	//   ....[0]....
.L_47:
        /*0108*/ 	.word	0x00000001
        /*010c*/ 	.byte	0x50, 0x0a, 0x00, 0x00, 0x01, 0x00, 0x00, 0x00, 0x90, 0x0a, 0x00, 0x00, 0x01, 0x00, 0x00, 0x00
        /* <DEDUP_REMOVED lines=1162> */
        /*49bc*/ 	.byte	0x30, 0x93, 0x01, 0x00


	//----- nvinfo : EIATTR_INT_WARP_WIDE_INSTR_OFFSETS
	.align		4
.L_48:
        /*49c0*/ 	.byte	0x04, 0x31
        /*49c2*/ 	.short	(.L_50 - .L_49)


	//   ....[0]....
.L_49:
        /*49c4*/ 	.word	0x00000fe0


	//   ....[1]....
        /*49c8*/ 	.word	0x00000ff0


	//   ....[2]....
        /*49cc*/ 	.word	0x00001410


	//   ....[3]....
        /*49d0*/ 	.word	0x00019bf0


	//   ....[4]....
        /*49d4*/ 	.word	0x00019c40


	//----- nvinfo : EIATTR_COOP_GROUP_MASK_REGIDS
	.align		4
.L_50:
        /*49d8*/ 	.byte	0x04, 0x29
        /*49da*/ 	.short	(.L_52 - .L_51)


	//   ....[0]....
.L_51:
        /*49dc*/ 	.word	0xffffffff


	//   ....[1]....
        /*49e0*/ 	.word	0xffffffff


	//   ....[2]....
        /*49e4*/ 	.word	0xffffffff


	//   ....[3]....
        /*49e8*/ 	.word	0xffffffff


	//----- nvinfo : EIATTR_COOP_GROUP_INSTR_OFFSETS
	.align		4
.L_52:
        /*49ec*/ 	.byte	0x04, 0x28
        /*49ee*/ 	.short	(.L_54 - .L_53)


	//   ....[0]....
.L_53:
        /*49f0*/ 	.word	0x00000070


	//   ....[1]....
        /*49f4*/ 	.word	0x00000320


	//   ....[2]....
        /*49f8*/ 	.word	0x00019a90


	//   ....[3]....
        /*49fc*/ 	.word	0x00019cf0


	//----- nvinfo : EIATTR_VRC_CTA_INIT_COUNT
	.align		4
.L_54:
        /*4a00*/ 	.byte	0x02, 0x4a
        /*4a02*/ 	.byte	0x80
	.zero		1


	//----- nvinfo : EIATTR_MBARRIER_INSTR_OFFSETS
	.align		4
        /*4a04*/ 	.byte	0x04, 0x39
        /*4a06*/ 	.short	(.L_56 - .L_55)


	//   ....[0]....
.L_55:
        /*4a08*/ 	.word	0x000011e0
        /*4a0c*/ 	.word	0x000000ff
        /*4a10*/ 	.word	0x00000000
        /*4a14*/ 	.short	0x0100
        /*4a16*/ 	.byte	0x11
	.zero		1


	//   ....[1]....
        /*4a18*/ 	.word	0x00001530
        /*4a1c*/ 	.word	0x000000ff
        /*4a20*/ 	.word	0x0000a008
        /*4a24*/ 	.short	0x0100
        /*4a26*/ 	.byte	0x0e
	.zero		1


	//   ....[2]....
        /*4a28*/ 	.word	0x0000c1d0
        /*4a2c*/ 	.word	0x000000ff
        /*4a30*/ 	.word	0x00000000
        /*4a34*/ 	.short	0x010a
        /*4a36*/ 	.byte	0x11
	.zero		1


	//   ....[3]....
        /*4a38*/ 	.word	0x000192f0
        /*4a3c*/ 	.word	0x000000ff
        /*4a40*/ 	.word	0x00000000
        /*4a44*/ 	.short	0x010a
        /*4a46*/ 	.byte	0x11
	.zero		1


	//   ....[4]....
        /*4a48*/ 	.word	0x00019380
        /*4a4c*/ 	.word	0x000000ff
        /*4a50*/ 	.word	0x0000a000
        /*4a54*/ 	.short	0x0108
        /*4a56*/ 	.byte	0x0e
	.zero		1


	//   ....[5]....
        /*4a58*/ 	.word	0x00019400
        /*4a5c*/ 	.word	0x000000ff
        /*4a60*/ 	.word	0x0000a008
        /*4a64*/ 	.short	0x0108
        /*4a66*/ 	.byte	0x0e
	.zero		1


	//   ....[6]....
        /*4a68*/ 	.word	0x00019d20
        /*4a6c*/ 	.word	0x000000ff
        /*4a70*/ 	.word	0x00000000
        /*4a74*/ 	.short	0x010a
        /*4a76*/ 	.byte	0x11
	.zero		1


	//   ....[7]....
        /*4a78*/ 	.word	0x00019d50
        /*4a7c*/ 	.word	0x000000ff
        /*4a80*/ 	.word	0x00000000
        /*4a84*/ 	.short	0x010a
        /*4a86*/ 	.byte	0x11
	.zero		1


	//----- nvinfo : EIATTR_NUM_MBARRIERS
	.align		4
.L_56:
        /*4a88*/ 	.byte	0x03, 0x38
        /*4a8a*/ 	.short	0x0002


	//----- nvinfo : EIATTR_EXIT_INSTR_OFFSETS
	.align		4
        /*4a8c*/ 	.byte	0x04, 0x1c
        /*4a8e*/ 	.short	(.L_58 - .L_57)


	//   ....[0]....
.L_57:
        /*4a90*/ 	.word	0x00019d00


	//----- nvinfo : EIATTR_REQNTID
	.align		4
.L_58:
        /*4a94*/ 	.byte	0x04, 0x10
        /*4a96*/ 	.short	(.L_60 - .L_59)
.L_59:
        /*4a98*/ 	.word	0x00000080
        /*4a9c*/ 	.word	0x00000001
        /*4aa0*/ 	.word	0x00000001


	//----- nvinfo : EIATTR_CRS_STACK_SIZE
	.align		4
.L_60:
        /*4aa4*/ 	.byte	0x04, 0x1e
        /*4aa6*/ 	.short	(.L_62 - .L_61)
.L_61:
        /*4aa8*/ 	.word	0x00000000


	//----- nvinfo : EIATTR_CBANK_PARAM_SIZE
	.align		4
.L_62:
        /*4aac*/ 	.byte	0x03, 0x19
        /*4aae*/ 	.short	0x0050


	//----- nvinfo : EIATTR_PARAM_CBANK
	.align		4
        /*4ab0*/ 	.byte	0x04, 0x0a
        /*4ab2*/ 	.short	(.L_64 - .L_63)
	.align		4
.L_63:
        /*4ab4*/ 	.word	index@(.nv.constant0.matmul_kernel)
        /*4ab8*/ 	.short	0x0380
        /*4aba*/ 	.short	0x0050


	//----- nvinfo : EIATTR_SW_WAR
	.align		4
.L_64:
        /*4abc*/ 	.byte	0x04, 0x36
        /*4abe*/ 	.short	(.L_66 - .L_65)
.L_65:
        /*4ac0*/ 	.word	0x00000008
.L_66:


//--------------------- .nv.compat                --------------------------
	.section	.nv.compat,"",@"SHT_CUDA_COMPAT_INFO"
	.align	4
        /*0000*/ 	.byte	0x02, 0x02, 0x02, 0x00, 0x02, 0x05, 0x05, 0x00, 0x02, 0x03, 0x00, 0x00, 0x02, 0x06, 0x01, 0x00


//--------------------- .nv.callgraph             --------------------------
	.section	.nv.callgraph,"",@"SHT_CUDA_CALLGRAPH"
	.align	4
	.sectionentsize	8
	.align		4
        /*0000*/ 	.word	0x00000000
	.align		4
        /*0004*/ 	.word	0xffffffff
	.align		4
        /*0008*/ 	.word	0x00000000
	.align		4
        /*000c*/ 	.word	0xfffffffe
	.align		4
        /*0010*/ 	.word	0x00000000
	.align		4
        /*0014*/ 	.word	0xfffffffd
	.align		4
        /*0018*/ 	.word	0x00000000
	.align		4
        /*001c*/ 	.word	0xfffffffc


//--------------------- .text.matmul_kernel       --------------------------
	.section	.text.matmul_kernel,"ax",@progbits
	.align	128
        .global         matmul_kernel
        .type           matmul_kernel,@function
        .size           matmul_kernel,(.L_x_20 - matmul_kernel)
        .other          matmul_kernel,@"STO_CUDA_ENTRY STV_DEFAULT"
matmul_kernel:
.text.matmul_kernel:
[----:B------:R-:W0:Y:S01]  /*0000*/  LDC R1, c[0x0][0x37c] ;  /* 0x0000df00ff017b82 */ /* 0x000e220000000800 */
[----:B------:R-:W1:Y:S01]  /*0010*/  S2R R0, SR_TID.X ;  /* 0x0000000000007919 */ /* 0x000e620000002100 */
[----:B0-----:R-:W-:Y:S01]  /*0020*/  VIADD R1, R1, 0xfffff510 ;  /* 0xfffff51001017836 */ /* 0x001fe20000000000 */
[----:B-1----:R-:W-:-:S13]  /*0030*/  ISETP.GE.U32.AND P0, PT, R0, 0x20, PT ;  /* 0x000000200000780c */ /* 0x002fda0003f06070 */
[----:B------:R-:W-:Y:S02]  /*0040*/  VOTEU.ANY UP0, P0 ;  /* 0x0000000000ff7886 */ /* 0x000fe40000000100 */
[----:B------:R-:W-:Y:S05]  /*0050*/  BRA.U UP0, `(.L_x_0) ;  /* 0x0000000100b47547 */ /* 0x000fea000b800000 */
[----:B------:R-:W0:Y:S01]  /*0060*/  S2UR UR6, SR_CgaCtaId ;  /* 0x00000000000679c3 */ /* 0x000e220000008800 */
[----:B------:R-:W-:Y:S01]  /*0070*/  NOP ;  /* 0x0000000000007918 */ /* 0x000fe20000000000 */
[----:B------:R-:W-:Y:S02]  /*0080*/  UMOV UR4, 0x40 ;  /* 0x0000004000047882 */ /* 0x000fe40000000000 */
[----:B0-----:R-:W-:-:S09]  /*0090*/  ULEA UR4, UR6, UR4, 0x18 ;  /* 0x0000000406047291 */ /* 0x001fd2000f8ec0ff */
[----:B------:R-:W0:Y:S01]  /*00a0*/  LDS.U8 R0, [UR4] ;  /* 0x00000004ff007984 */ /* 0x000e220008000000 */
[----:B------:R-:W-:Y:S02]  /*00b0*/  UMOV UR4, 0x400 ;  /* 0x0000040000047882 */ /* 0x000fe40000000000 */
[----:B------:R-:W-:Y:S01]  /*00c0*/  ULEA UR4, UR6, UR4, 0x18 ;  /* 0x0000000406047291 */ /* 0x000fe2000f8ec0ff */
[----:B0-----:R-:W-:-:S13]  /*00d0*/  ISETP.NE.AND P0, PT, R0, RZ, PT ;  /* 0x000000ff0000720c */ /* 0x001fda0003f05270 */
[----:B------:R-:W-:Y:S05]  /*00e0*/  @P0 BRA `(.L_x_1) ;  /* 0x0000000000780947 */ /* 0x000fea0003800000 */
[----:B------:R-:W-:-:S13]  /*00f0*/  ELECT P0, URZ, PT ;  /* 0x0000000000ff782f */ /* 0x000fda0003800000 */
[----:B------:R-:W-:Y:S05]  /*0100*/  @!P0 BRA `(.L_x_2) ;  /* 0x0000000000808947 */ /* 0x000fea0003800000 */
[----:B------:R-:W-:Y:S01]  /*0110*/  UMOV UR5, 0x1 ;  /* 0x0000000100057882 */ /* 0x000fe20000000000 */
[----:B------:R-:W-:-:S04]  /*0120*/  IMAD.MOV.U32 R4, RZ, RZ, 0x1 ;  /* 0x00000001ff047424 */ /* 0x000fc800078e00ff */
[----:B------:R-:W-:Y:S04]  /*0130*/  DEPBAR.LE SB0, 0x36 ;  /* 0x00008d800000791a */ /* 0x000fe80000000000 */
[----:B------:R-:W0:Y:S02]  /*0140*/  UTCATOMSWS.FIND_AND_SET.ALIGN UP1, UR5, UR5 ;  /* 0x00000005000575e3 */ /* 0x000e240008020800 */
[----:B0-----:R-:W-:-:S04]  /*0150*/  PLOP3.LUT P0, PT, PT, PT, UP1, 0x80, 0x8 ;  /* 0x000000000008781c */ /* 0x001fc80003f0f018 */
[----:B------:R-:W-:-:S04]  /*0160*/  SEL R0, RZ, 0xffffffff, !P0 ;  /* 0xffffffffff007807 */ /* 0x000fc80004000000 */
[----:B------:R-:W-:Y:S01]  /*0170*/  ISETP.NE.AND P0, PT, R0, RZ, PT ;  /* 0x000000ff0000720c */ /* 0x000fe20003f05270 */
[----:B------:R-:W-:-:S12]  /*0180*/  IMAD.U32 R0, RZ, RZ, UR5 ;  /* 0x00000005ff007e24 */ /* 0x000fd8000f8e00ff */
[----:B------:R-:W-:Y:S05]  /*0190*/  @P0 BRA `(.L_x_3) ;  /* 0x0000000000240947 */ /* 0x000fea0003800000 */
.L_x_4:
[----:B------:R-:W-:Y:S05]  /*01a0*/  NANOSLEEP 0x64 ;  /* 0x000000640000795d */ /* 0x000fea0003800000 */
[----:B------:R-:W-:-:S05]  /*01b0*/  UMOV UR5, 0x1 ;  /* 0x0000000100057882 */ /* 0x000fca0000000000 */
[----:B------:R-:W-:Y:S04]  /*01c0*/  DEPBAR.LE SB0, 0x36 ;  /* 0x00008d800000791a */ /* 0x000fe80000000000 */
[----:B------:R-:W0:Y:S02]  /*01d0*/  UTCATOMSWS.FIND_AND_SET.ALIGN UP1, UR5, UR5 ;  /* 0x00000005000575e3 */ /* 0x000e240008020800 */
[----:B0-----:R-:W-:-:S04]  /*01e0*/  PLOP3.LUT P0, PT, PT, PT, UP1, 0x80, 0x8 ;  /* 0x000000000008781c */ /* 0x001fc80003f0f018 */
[----:B------:R-:W-:-:S04]  /*01f0*/  SEL R0, RZ, 0xffffffff, !P0 ;  /* 0xffffffffff007807 */ /* 0x000fc80004000000 */
[----:B------:R-:W-:Y:S01]  /*0200*/  ISETP.NE.AND P0, PT, R0, RZ, PT ;  /* 0x000000ff0000720c */ /* 0x000fe20003f05270 */
[----:B------:R-:W-:-:S12]  /*0210*/  IMAD.U32 R0, RZ, RZ, UR5 ;  /* 0x00000005ff007e24 */ /* 0x000fd8000f8e00ff */
[----:B------:R-:W-:Y:S05]  /*0220*/  @!P0 BRA `(.L_x_4) ;  /* 0xfffffffc00dc8947 */ /* 0x000fea000383ffff */
.L_x_3:
[----:B------:R-:W-:Y:S01]  /*0230*/  VIADD R3, R0, 0x10 ;  /* 0x0000001000037836 */ /* 0x000fe20000000000 */
[----:B------:R-:W-:Y:S01]  /*0240*/  UMOV UR5, 0x50 ;  /* 0x0000005000057882 */ /* 0x000fe20000000000 */
[----:B------:R-:W-:Y:S01]  /*0250*/  SHF.L.U32 R2, R4, R0, RZ ;  /* 0x0000000004027219 */ /* 0x000fe200000006ff */
[----:B------:R-:W-:Y:S01]  /*0260*/  ULEA UR5, UR6, UR5, 0x18 ;  /* 0x0000000506057291 */ /* 0x000fe2000f8ec0ff */
[----:B------:R-:W-:Y:S01]  /*0270*/  IMAD.SHL.U32 R0, R0, 0x20, RZ ;  /* 0x0000002000007824 */ /* 0x000fe200078e00ff */
[----:B------:R-:W-:-:S04]  /*0280*/  SHF.L.U32 R3, R4, R3, RZ ;  /* 0x0000000304037219 */ /* 0x000fc800000006ff */
[----:B------:R-:W-:-:S05]  /*0290*/  LOP3.LUT R2, R3, R2, RZ, 0xfc, !PT ;  /* 0x0000000203027212 */ /* 0x000fca00078efcff */
[----:B------:R0:W-:Y:S04]  /*02a0*/  ATOMS.OR RZ, [UR5], R2 ;  /* 0x00000002ffff798c */ /* 0x0001e8000b000005 */
[----:B------:R0:W-:Y:S01]  /*02b0*/  STS [UR4], R0 ;  /* 0x00000000ff007988 */ /* 0x0001e20008000804 */
[----:B------:R-:W-:Y:S05]  /*02c0*/  BRA `(.L_x_2) ;  /* 0x0000000000107947 */ /* 0x000fea0003800000 */
.L_x_1:
[----:B------:R-:W-:Y:S01]  /*02d0*/  IMAD.MOV.U32 R0, RZ, RZ, -0x1 ;  /* 0xffffffffff007424 */ /* 0x000fe200078e00ff */
[----:B------:R-:W-:-:S04]  /*02e0*/  MOV R2, 0x310 ;  /* 0x0000031000027802 */ /* 0x000fc80000000f00 */
[----:B------:R0:W-:Y:S03]  /*02f0*/  STS [UR4], R0 ;  /* 0x00000000ff007988 */ /* 0x0001e60008000804 */
[----:B0-----:R-:W-:Y:S05]  /*0300*/  CALL.REL.NOINC `($__internal_1_$__cuda_sm10x_tcgen05_guardrail_trap_phase_invalid_during_alloc) ;  /* 0x0000019800a87944 */ /* 0x001fea0003c00000 */
.L_x_2:
[----:B------:R-:W-:Y:S05]  /*0310*/  WARPSYNC.ALL ;  /* 0x0000000000007948 */ /* 0x000fea0003800000 */
[----:B------:R-:W-:Y:S01]  /*0320*/  NOP ;  /* 0x0000000000007918 */ /* 0x000fe20000000000 */
.L_x_0:
[----:B------:R-:W1:Y:S01]  /*0330*/  LDC.64 R24, c[0x0][0x398] ;  /* 0x0000e600ff187b82 */ /* 0x000e620000000a00 */
[----:B------:R-:W2:Y:S01]  /*0340*/  S2R R5, SR_CTAID.X ;  /* 0x0000000000057919 */ /* 0x000ea20000002500 */
[----:B------:R-:W-:Y:S01]  /*0350*/  UMOV UR14, 0x400 ;  /* 0x00000400000e7882 */ /* 0x000fe20000000000 */
[----:B------:R-:W3:Y:S01]  /*0360*/  LDCU UR13, c[0x0][0x3a0] ;  /* 0x00007400ff0d77ac */ /* 0x000ee20008000800 */
[----:B------:R-:W4:Y:S01]  /*0370*/  S2R R18, SR_TID.X ;  /* 0x0000000000127919 */ /* 0x000f220000002100 */
[----:B------:R-:W0:Y:S03]  /*0380*/  LDCU UR12, c[0x0][0x3a4] ;  /* 0x00007480ff0c77ac */ /* 0x000e260008000800 */
[----:B------:R-:W5:Y:S01]  /*0390*/  S2UR UR5, SR_CgaCtaId ;  /* 0x00000000000579c3 */ /* 0x000f620000008800 */
[----:B------:R-:W0:Y:S01]  /*03a0*/  LDCU.64 UR22, c[0x0][0x358] ;  /* 0x00006b00ff1677ac */ /* 0x000e220008000a00 */
[----:B------:R-:W0:Y:S01]  /*03b0*/  LDCU.128 UR8, c[0x0][0x380] ;  /* 0x00007000ff0877ac */ /* 0x000e220008000c00 */
[----:B------:R-:W-:Y:S01]  /*03c0*/  UMOV UR6, 0x1 ;  /* 0x0000000100067882 */ /* 0x000fe20000000000 */
[----:B---3--:R-:W-:Y:S01]  /*03d0*/  UIADD3 UR21, UPT, UPT, UR13, 0xff, URZ ;  /* 0x000000ff0d157890 */ /* 0x008fe2000fffe0ff */
[----:B01----:R-:W-:Y:S01]  /*03e0*/  VIADD R0, R25, 0xf ;  /* 0x0000000f19007836 */ /* 0x003fe20000000000 */
[----:B------:R-:W-:-:S02]  /*03f0*/  IABS R13, R24 ;  /* 0x00000018000d7213 */ /* 0x000fc40000000000 */
[----:B------:R-:W-:Y:S02]  /*0400*/  UISETP.GT.AND UP1, UPT, UR21, 0xff, UPT ;  /* 0x000000ff1500788c */ /* 0x000fe4000bf24270 */
[----:B------:R-:W-:Y:S01]  /*0410*/  SHF.R.S32.HI R3, RZ, 0x1f, R0 ;  /* 0x0000001fff037819 */ /* 0x000fe20000011400 */
[----:B-----5:R-:W-:-:S03]  /*0420*/  ULEA UR14, UR5, UR14, 0x18 ;  /* 0x0000000e050e7291 */ /* 0x020fc6000f8ec0ff */
[----:B------:R-:W-:Y:S02]  /*0430*/  LEA.HI R3, R3, R0, RZ, 0x4 ;  /* 0x0000000003037211 */ /* 0x000fe400078f20ff */
[----:B--2---:R-:W-:Y:S01]  /*0440*/  IABS R8, R5 ;  /* 0x0000000500087213 */ /* 0x004fe20000000000 */
[----:B------:R-:W-:Y:S01]  /*0450*/  UIADD3 UR17, UPT, UPT, UR14, 0xa000, URZ ;  /* 0x0000a0000e117890 */ /* 0x000fe2000fffe0ff */
[----:B------:R-:W-:Y:S02]  /*0460*/  SHF.R.S32.HI R0, RZ, 0x4, R3 ;  /* 0x00000004ff007819 */ /* 0x000fe40000011403 */
[----:B----4-:R-:W-:Y:S02]  /*0470*/  LOP3.LUT R15, R18, 0x3f, RZ, 0xc0, !PT ;  /* 0x0000003f120f7812 */ /* 0x010fe400078ec0ff */
[----:B------:R-:W-:Y:S01]  /*0480*/  SHF.R.U32.HI R14, RZ, 0x6, R18 ;  /* 0x00000006ff0e7819 */ /* 0x000fe20000011612 */
[----:B------:R-:W-:-:S03]  /*0490*/  IMAD.SHL.U32 R0, R0, 0x8, RZ ;  /* 0x0000000800007824 */ /* 0x000fc600078e00ff */
[----:B------:R-:W-:Y:S02]  /*04a0*/  SGXT.U32 R14, R14, 0x1 ;  /* 0x000000010e0e781a */ /* 0x000fe40000000000 */
[-C--:B------:R-:W-:Y:S02]  /*04b0*/  IABS R7, R0.reuse ;  /* 0x0000000000077213 */ /* 0x080fe40000000000 */
[----:B------:R-:W-:Y:S02]  /*04c0*/  IABS R10, R0 ;  /* 0x00000000000a7213 */ /* 0x000fe40000000000 */
[----:B------:R-:W0:Y:S08]  /*04d0*/  I2F.RP R4, R7 ;  /* 0x0000000700047306 */ /* 0x000e300000209400 */
[----:B0-----:R-:W0:Y:S02]  /*04e0*/  MUFU.RCP R4, R4 ;  /* 0x0000000400047308 */ /* 0x001e240000001000 */
[----:B0-----:R-:W-:-:S02]  /*04f0*/  VIADD R2, R4, 0xffffffe ;  /* 0x0ffffffe04027836 */ /* 0x001fc40000000000 */
[----:B------:R-:W-:-:S04]  /*0500*/  IMAD.MOV R4, RZ, RZ, -R10 ;  /* 0x000000ffff047224 */ /* 0x000fc800078e0a0a */
[----:B------:R0:W1:Y:S02]  /*0510*/  F2I.FTZ.U32.TRUNC.NTZ R3, R2 ;  /* 0x0000000200037305 */ /* 0x000064000021f000 */
[----:B0-----:R-:W-:Y:S02]  /*0520*/  IMAD.MOV.U32 R2, RZ, RZ, RZ ;  /* 0x000000ffff027224 */ /* 0x001fe400078e00ff */
[----:B-1----:R-:W-:-:S04]  /*0530*/  IMAD.MOV R6, RZ, RZ, -R3 ;  /* 0x000000ffff067224 */ /* 0x002fc800078e0a03 */
[----:B------:R-:W-:Y:S02]  /*0540*/  IMAD R9, R6, R7, RZ ;  /* 0x0000000706097224 */ /* 0x000fe400078e02ff */
[----:B------:R-:W-:Y:S02]  /*0550*/  IMAD.MOV.U32 R6, RZ, RZ, R8 ;  /* 0x000000ffff067224 */ /* 0x000fe400078e0008 */
[----:B------:R-:W-:-:S06]  /*0560*/  IMAD.HI.U32 R3, R3, R9, R2 ;  /* 0x0000000903037227 */ /* 0x000fcc00078e0002 */
[----:B------:R-:W-:-:S04]  /*0570*/  IMAD.HI.U32 R3, R3, R6, RZ ;  /* 0x0000000603037227 */ /* 0x000fc800078e00ff */
[----:B------:R-:W-:Y:S01]  /*0580*/  IMAD R2, R3, R4, R6 ;  /* 0x0000000403027224 */ /* 0x000fe200078e0206 */
[----:B------:R-:W-:Y:S04]  /*0590*/  BAR.SYNC.DEFER_BLOCKING 0x0 ;  /* 0x0000000000007b1d */ /* 0x000fe80000010000 */
[----:B------:R-:W-:-:S13]  /*05a0*/  ISETP.GT.U32.AND P1, PT, R7, R2, PT ;  /* 0x000000020700720c */ /* 0x000fda0003f24070 */
[----:B------:R-:W-:Y:S02]  /*05b0*/  @!P1 IMAD.IADD R2, R2, 0x1, -R7 ;  /* 0x0000000102029824 */ /* 0x000fe400078e0a07 */
[----:B------:R-:W-:Y:S01]  /*05c0*/  @!P1 VIADD R3, R3, 0x1 ;  /* 0x0000000103039836 */ /* 0x000fe20000000000 */
[----:B------:R-:W-:Y:S02]  /*05d0*/  ISETP.NE.AND P1, PT, R0, RZ, PT ;  /* 0x000000ff0000720c */ /* 0x000fe40003f25270 */
[----:B------:R-:W-:Y:S02]  /*05e0*/  ISETP.GE.U32.AND P0, PT, R2, R7, PT ;  /* 0x000000070200720c */ /* 0x000fe40003f06070 */
[----:B------:R-:W-:-:S04]  /*05f0*/  LOP3.LUT R2, R5, R0, RZ, 0x3c, !PT ;  /* 0x0000000005027212 */ /* 0x000fc800078e3cff */
[----:B------:R-:W-:Y:S01]  /*0600*/  ISETP.GE.AND P2, PT, R2, RZ, PT ;  /* 0x000000ff0200720c */ /* 0x000fe20003f46270 */
[----:B------:R-:W-:-:S06]  /*0610*/  VIADD R2, R24, 0x3f ;  /* 0x0000003f18027836 */ /* 0x000fcc0000000000 */
[----:B------:R-:W-:-:S04]  /*0620*/  @P0 VIADD R3, R3, 0x1 ;  /* 0x0000000103030836 */ /* 0x000fc80000000000 */
[----:B------:R-:W-:Y:S01]  /*0630*/  IMAD.MOV.U32 R6, RZ, RZ, R3 ;  /* 0x000000ffff067224 */ /* 0x000fe200078e0003 */
[----:B------:R-:W-:-:S03]  /*0640*/  SHF.R.S32.HI R3, RZ, 0x1f, R2 ;  /* 0x0000001fff037819 */ /* 0x000fc60000011402 */
[----:B------:R-:W-:Y:S01]  /*0650*/  @!P2 IMAD.MOV R6, RZ, RZ, -R6 ;  /* 0x000000ffff06a224 */ /* 0x000fe200078e0a06 */
[----:B------:R-:W-:Y:S02]  /*0660*/  @!P1 LOP3.LUT R6, RZ, R0, RZ, 0x33, !PT ;  /* 0x00000000ff069212 */ /* 0x000fe400078e33ff */
[----:B------:R-:W-:-:S03]  /*0670*/  LEA.HI R3, R3, R2, RZ, 0x6 ;  /* 0x0000000203037211 */ /* 0x000fc600078f30ff */
[----:B------:R-:W-:Y:S02]  /*0680*/  IMAD.SHL.U32 R2, R6, 0x8, RZ ;  /* 0x0000000806027824 */ /* 0x000fe400078e00ff */
[----:B------:R-:W-:-:S03]  /*0690*/  IMAD.MOV R8, RZ, RZ, -R6 ;  /* 0x000000ffff087224 */ /* 0x000fc600078e0a06 */
[----:B------:R-:W-:Y:S01]  /*06a0*/  LEA.HI.SX32 R3, R3, -R2, 0x1a ;  /* 0x8000000203037211 */ /* 0x000fe200078fd2ff */
[----:B------:R-:W-:-:S03]  /*06b0*/  IMAD R8, R0, R8, R5 ;  /* 0x0000000800087224 */ /* 0x000fc600078e0205 */
[----:B------:R-:W-:Y:S02]  /*06c0*/  VIMNMX R3, PT, PT, R3, 0x8, PT ;  /* 0x0000000803037848 */ /* 0x000fe40003fe0100 */
[----:B------:R-:W-:Y:S02]  /*06d0*/  IABS R11, R8 ;  /* 0x00000008000b7213 */ /* 0x000fe40000000000 */
[-C--:B------:R-:W-:Y:S02]  /*06e0*/  IABS R4, R3.reuse ;  /* 0x0000000300047213 */ /* 0x080fe40000000000 */
[----:B------:R-:W-:Y:S02]  /*06f0*/  IABS R0, R3 ;  /* 0x0000000300007213 */ /* 0x000fe40000000000 */
[----:B------:R-:W0:Y:S08]  /*0700*/  I2F.RP R9, R4 ;  /* 0x0000000400097306 */ /* 0x000e300000209400 */
[----:B0-----:R-:W0:Y:S02]  /*0710*/  MUFU.RCP R9, R9 ;  /* 0x0000000900097308 */ /* 0x001e240000001000 */
[----:B0-----:R-:W-:-:S06]  /*0720*/  VIADD R7, R9, 0xffffffe ;  /* 0x0ffffffe09077836 */ /* 0x001fcc0000000000 */
[----:B------:R-:W0:Y:S02]  /*0730*/  F2I.FTZ.U32.TRUNC.NTZ R7, R7 ;  /* 0x0000000700077305 */ /* 0x000e24000021f000 */
[----:B0-----:R-:W-:-:S04]  /*0740*/  IMAD.MOV R6, RZ, RZ, -R7 ;  /* 0x000000ffff067224 */ /* 0x001fc800078e0a07 */
[----:B------:R-:W-:Y:S02]  /*0750*/  IMAD.MOV.U32 R5, RZ, RZ, R6 ;  /* 0x000000ffff057224 */ /* 0x000fe400078e0006 */
[----:B------:R-:W-:Y:S02]  /*0760*/  IMAD.MOV.U32 R6, RZ, RZ, RZ ;  /* 0x000000ffff067224 */ /* 0x000fe400078e00ff */
[----:B------:R-:W-:-:S04]  /*0770*/  IMAD R5, R5, R4, RZ ;  /* 0x0000000405057224 */ /* 0x000fc800078e02ff */
[----:B------:R-:W-:Y:S02]  /*0780*/  IMAD.HI.U32 R6, R7, R5, R6 ;  /* 0x0000000507067227 */ /* 0x000fe400078e0006 */
[----:B------:R-:W0:Y:S02]  /*0790*/  I2F.RP R7, R13 ;  /* 0x0000000d00077306 */ /* 0x000e240000209400 */
[----:B------:R-:W-:Y:S01]  /*07a0*/  IMAD.MOV R5, RZ, RZ, -R0 ;  /* 0x000000ffff057224 */ /* 0x000fe200078e0a00 */
[----:B------:R-:W-:Y:S01]  /*07b0*/  IABS R0, R25 ;  /* 0x0000001900007213 */ /* 0x000fe20000000000 */
[----:B------:R-:W-:-:S04]  /*07c0*/  IMAD.HI.U32 R6, R6, R11, RZ ;  /* 0x0000000b06067227 */ /* 0x000fc800078e00ff */
[----:B------:R-:W-:Y:S01]  /*07d0*/  IMAD R5, R6, R5, R11 ;  /* 0x0000000506057224 */ /* 0x000fe200078e020b */
[----:B------:R-:W1:Y:S01]  /*07e0*/  I2F.RP R10, R0 ;  /* 0x00000000000a7306 */ /* 0x000e620000209400 */
[----:B------:R-:W2:Y:S01]  /*07f0*/  LDS R11, [UR14] ;  /* 0x0000000eff0b7984 */ /* 0x000ea20008000800 */
[----:B------:R-:W-:Y:S02]  /*0800*/  BAR.SYNC.DEFER_BLOCKING 0x0 ;  /* 0x0000000000007b1d */ /* 0x000fe40000010000 */
[----:B------:R-:W-:-:S04]  /*0810*/  ISETP.GT.U32.AND P1, PT, R4, R5, PT ;  /* 0x000000050400720c */ /* 0x000fc80003f24070 */
[----:B0-----:R-:W0:Y:S09]  /*0820*/  MUFU.RCP R7, R7 ;  /* 0x0000000700077308 */ /* 0x001e320000001000 */
[----:B------:R-:W-:Y:S01]  /*0830*/  @!P1 IMAD.IADD R5, R5, 0x1, -R4 ;  /* 0x0000000105059824 */ /* 0x000fe200078e0a04 */
[----:B-1----:R-:W1:Y:S01]  /*0840*/  MUFU.RCP R10, R10 ;  /* 0x0000000a000a7308 */ /* 0x002e620000001000 */
[----:B------:R-:W-:Y:S01]  /*0850*/  @!P1 VIADD R6, R6, 0x1 ;  /* 0x0000000106069836 */ /* 0x000fe20000000000 */
[----:B------:R-:W-:-:S02]  /*0860*/  ISETP.NE.AND P1, PT, R3, RZ, PT ;  /* 0x000000ff0300720c */ /* 0x000fc40003f25270 */
[----:B------:R-:W-:Y:S02]  /*0870*/  ISETP.GE.U32.AND P0, PT, R5, R4, PT ;  /* 0x000000040500720c */ /* 0x000fe40003f06070 */
[----:B------:R-:W-:Y:S01]  /*0880*/  LOP3.LUT R4, R8, R3, RZ, 0x3c, !PT ;  /* 0x0000000308047212 */ /* 0x000fe200078e3cff */
[----:B0-----:R-:W-:-:S03]  /*0890*/  VIADD R9, R7, 0xffffffe ;  /* 0x0ffffffe07097836 */ /* 0x001fc60000000000 */
[----:B------:R-:W-:Y:S02]  /*08a0*/  ISETP.GE.AND P2, PT, R4, RZ, PT ;  /* 0x000000ff0400720c */ /* 0x000fe40003f46270 */
[----:B------:R-:W0:Y:S01]  /*08b0*/  LDC.64 R4, c[0x0][0x3a8] ;  /* 0x0000ea00ff047b82 */ /* 0x000e220000000a00 */
[----:B------:R-:W3:Y:S04]  /*08c0*/  F2I.FTZ.U32.TRUNC.NTZ R9, R9 ;  /* 0x0000000900097305 */ /* 0x000ee8000021f000 */
[----:B------:R-:W-:Y:S01]  /*08d0*/  @P0 VIADD R6, R6, 0x1 ;  /* 0x0000000106060836 */ /* 0x000fe20000000000 */
[----:B------:R-:W-:Y:S01]  /*08e0*/  PLOP3.LUT P0, PT, PT, PT, UP1, 0x80, 0x8 ;  /* 0x000000000008781c */ /* 0x000fe20003f0f018 */
[----:B-1----:R-:W-:Y:S01]  /*08f0*/  VIADD R10, R10, 0xffffffe ;  /* 0x0ffffffe0a0a7836 */ /* 0x002fe20000000000 */
[----:B--2---:R-:W-:-:S03]  /*0900*/  R2UR UR15, R11 ;  /* 0x000000000b0f72ca */ /* 0x004fc600000e0000 */
[----:B------:R-:W-:Y:S01]  /*0910*/  @!P2 IMAD.MOV R6, RZ, RZ, -R6 ;  /* 0x000000ffff06a224 */ /* 0x000fe200078e0a06 */
[----:B------:R-:W-:Y:S02]  /*0920*/  @!P1 LOP3.LUT R6, RZ, R3, RZ, 0x33, !PT ;  /* 0x00000003ff069212 */ /* 0x000fe400078e33ff */
[----:B------:R-:W-:-:S03]  /*0930*/  ISETP.LT.AND P0, PT, R14, UR13, P0 ;  /* 0x0000000d0e007c0c */ /* 0x000fc60008701270 */
[----:B------:R-:W-:Y:S02]  /*0940*/  IMAD.MOV R7, RZ, RZ, -R6 ;  /* 0x000000ffff077224 */ /* 0x000fe400078e0a06 */
[----:B---3--:R-:W-:Y:S02]  /*0950*/  IMAD.MOV R12, RZ, RZ, -R9 ;  /* 0x000000ffff0c7224 */ /* 0x008fe400078e0a09 */
[----:B------:R-:W-:Y:S01]  /*0960*/  IMAD R7, R3, R7, R8 ;  /* 0x0000000703077224 */ /* 0x000fe200078e0208 */
[--C-:B------:R-:W-:Y:S01]  /*0970*/  SHF.R.U32.HI R8, RZ, 0x5, R18.reuse ;  /* 0x00000005ff087819 */ /* 0x100fe20000011612 */
[----:B------:R0:W1:Y:S01]  /*0980*/  F2I.FTZ.U32.TRUNC.NTZ R3, R10 ;  /* 0x0000000a00037305 */ /* 0x000062000021f000 */
[----:B------:R-:W-:Y:S02]  /*0990*/  IMAD R17, R12, R13, RZ ;  /* 0x0000000d0c117224 */ /* 0x000fe400078e02ff */
[----:B------:R-:W-:Y:S01]  /*09a0*/  R2UR UR7, R8 ;  /* 0x00000000080772ca */ /* 0x000fe200000e0000 */
[----:B------:R-:W-:Y:S01]  /*09b0*/  IMAD.IADD R2, R2, 0x1, R7 ;  /* 0x0000000102027824 */ /* 0x000fe200078e0207 */
[----:B------:R-:W-:Y:S01]  /*09c0*/  SHF.R.U32.HI R8, RZ, 0x6, R18 ;  /* 0x00000006ff087819 */ /* 0x000fe20000011612 */
[----:B------:R-:W-:-:S02]  /*09d0*/  IMAD.SHL.U32 R29, R6, 0x10, RZ ;  /* 0x00000010061d7824 */ /* 0x000fc400078e00ff */
[----:B------:R-:W-:Y:S01]  /*09e0*/  IMAD R19, R2, 0x40, R15 ;  /* 0x0000004002137824 */ /* 0x000fe200078e020f */
[----:B------:R-:W-:Y:S01]  /*09f0*/  SGXT.U32 R7, R8, 0x1 ;  /* 0x000000010807781a */ /* 0x000fe20000000000 */
[----:B------:R-:W-:Y:S01]  /*0a00*/  IMAD.MOV.U32 R8, RZ, RZ, RZ ;  /* 0x000000ffff087224 */ /* 0x000fe200078e00ff */
[----:B------:R-:W-:Y:S01]  /*0a10*/  IABS R6, R29 ;  /* 0x0000001d00067213 */ /* 0x000fe20000000000 */
[----:B------:R-:W-:Y:S01]  /*0a20*/  IMAD.MOV.U32 R2, RZ, RZ, RZ ;  /* 0x000000ffff027224 */ /* 0x000fe200078e00ff */
[----:B------:R-:W-:Y:S01]  /*0a30*/  IABS R12, R19 ;  /* 0x00000013000c7213 */ /* 0x000fe20000000000 */
[----:B------:R-:W-:Y:S01]  /*0a40*/  IMAD.HI.U32 R8, R9, R17, R8 ;  /* 0x0000001109087227 */ /* 0x000fe200078e0008 */
[----:B------:R-:W-:Y:S01]  /*0a50*/  STL [R1+0x8ac], R19 ;  /* 0x0008ac1301007387 */ /* 0x000fe20000100800 */
[----:B------:R-:W-:Y:S01]  /*0a60*/  ISETP.GE.AND P2, PT, R19, RZ, PT ;  /* 0x000000ff1300720c */ /* 0x000fe20003f46270 */
[----:B------:R-:W-:Y:S01]  /*0a70*/  USHF.L.U32 UR4, UR7, 0x15, URZ ;  /* 0x0000001507047899 */ /* 0x000fe200080006ff */
[----:B0-----:R-:W-:Y:S01]  /*0a80*/  IMAD R10, R7, R4, RZ ;  /* 0x00000004070a7224 */ /* 0x001fe200078e02ff */
[----:B------:R-:W-:Y:S01]  /*0a90*/  STL [R1+0x6dc], R29 ;  /* 0x0006dc1d01007387 */ /* 0x000fe20000100800 */
[----:B-1----:R-:W-:Y:S01]  /*0aa0*/  IMAD.MOV R9, RZ, RZ, -R3 ;  /* 0x000000ffff097224 */ /* 0x002fe200078e0a03 */
[----:B------:R-:W-:Y:S01]  /*0ab0*/  ULOP3.LUT UR4, UR4, 0x600000, URZ, 0xc0, !UPT ;  /* 0x0060000004047892 */ /* 0x000fe2000f8ec0ff */
[----:B------:R-:W-:-:S02]  /*0ac0*/  IMAD R16, R4, 0x2, R10 ;  /* 0x0000000204107824 */ /* 0x000fc400078e020a */
[----:B------:R-:W-:Y:S01]  /*0ad0*/  IMAD R9, R9, R0, RZ ;  /* 0x0000000009097224 */ /* 0x000fe200078e02ff */
[----:B------:R-:W-:Y:S01]  /*0ae0*/  UIADD3 UR16, UPT, UPT, UR15, UR4, URZ ;  /* 0x000000040f107290 */ /* 0x000fe2000fffe0ff */
[----:B------:R-:W-:-:S04]  /*0af0*/  IMAD.HI.U32 R8, R8, R12, RZ ;  /* 0x0000000c08087227 */ /* 0x000fc800078e00ff */
[----:B------:R-:W-:Y:S02]  /*0b00*/  IMAD R15, R4, 0x2, R16 ;  /* 0x00000002040f7824 */ /* 0x000fe400078e0210 */
[----:B------:R-:W-:-:S03]  /*0b10*/  IMAD.HI.U32 R2, R3, R9, R2 ;  /* 0x0000000903027227 */ /* 0x000fc600078e0002 */
[----:B------:R0:W-:Y:S01]  /*0b20*/  STL [R1+0x50], R15 ;  /* 0x0000500f01007387 */ /* 0x0001e20000100800 */
[----:B------:R-:W-:Y:S02]  /*0b30*/  IMAD.MOV R8, RZ, RZ, -R8 ;  /* 0x000000ffff087224 */ /* 0x000fe400078e0a08 */
[----:B------:R-:W-:Y:S02]  /*0b40*/  IMAD.MOV.U32 R9, RZ, RZ, R6 ;  /* 0x000000ffff097224 */ /* 0x000fe400078e0006 */
[----:B------:R-:W-:Y:S02]  /*0b50*/  IMAD R16, R4, 0x2, R15 ;  /* 0x0000000204107824 */ /* 0x000fe400078e020f */
[C---:B------:R-:W-:Y:S02]  /*0b60*/  IMAD R6, R13.reuse, R8, R12 ;  /* 0x000000080d067224 */ /* 0x040fe400078e020c */
[----:B------:R-:W-:Y:S01]  /*0b70*/  IMAD.HI.U32 R8, R2, R9, RZ ;  /* 0x0000000902087227 */ /* 0x000fe200078e00ff */
[----:B------:R1:W-:Y:S02]  /*0b80*/  STL [R1+0x210], R16 ;  /* 0x0002101001007387 */ /* 0x0003e40000100800 */
[----:B------:R-:W-:Y:S01]  /*0b90*/  ISETP.GT.U32.AND P1, PT, R13, R6, PT ;  /* 0x000000060d00720c */ /* 0x000fe20003f24070 */
[----:B------:R-:W-:-:S02]  /*0ba0*/  IMAD R3, R4, 0x2, R16 ;  /* 0x0000000204037824 */ /* 0x000fc400078e0210 */
[C---:B------:R-:W-:Y:S02]  /*0bb0*/  VIADD R14, R29.reuse, 0x2 ;  /* 0x000000021d0e7836 */ /* 0x040fe40000000000 */
[----:B0-----:R-:W-:Y:S02]  /*0bc0*/  VIADD R15, R29, 0x1 ;  /* 0x000000011d0f7836 */ /* 0x001fe40000000000 */
[----:B------:R-:W-:Y:S01]  /*0bd0*/  IMAD.MOV R8, RZ, RZ, -R8 ;  /* 0x000000ffff087224 */ /* 0x000fe200078e0a08 */
[----:B------:R-:W-:Y:S01]  /*0be0*/  IABS R11, R14 ;  /* 0x0000000e000b7213 */ /* 0x000fe20000000000 */
[----:B-1----:R-:W-:Y:S01]  /*0bf0*/  IMAD R16, R4, 0x2, R3 ;  /* 0x0000000204107824 */ /* 0x002fe200078e0203 */
[----:B------:R0:W-:Y:S01]  /*0c00*/  STL [R1+0x6c], R15 ;  /* 0x00006c0f01007387 */ /* 0x0001e20000100800 */
[----:B------:R-:W-:Y:S01]  /*0c10*/  IMAD R8, R0, R8, R9 ;  /* 0x0000000800087224 */ /* 0x000fe200078e0209 */
[----:B------:R-:W-:Y:S01]  /*0c20*/  IABS R12, R15 ;  /* 0x0000000f000c7213 */ /* 0x000fe20000000000 */
[----:B------:R-:W-:Y:S01]  /*0c30*/  IMAD R17, R4, 0x2, R16 ;  /* 0x0000000204117824 */ /* 0x000fe200078e0210 */
[----:B------:R1:W-:Y:S01]  /*0c40*/  STL [R1+0x68], R14 ;  /* 0x0000680e01007387 */ /* 0x0003e20000100800 */
[----:B------:R-:W-:-:S02]  /*0c50*/  IMAD.MOV.U32 R9, RZ, RZ, R11 ;  /* 0x000000ffff097224 */ /* 0x000fc400078e000b */
[----:B------:R-:W-:Y:S01]  /*0c60*/  @!P1 IMAD.IADD R6, R6, 0x1, -R13 ;  /* 0x0000000106069824 */ /* 0x000fe200078e0a0d */
[----:B------:R2:W-:Y:S01]  /*0c70*/  STL [R1+0x8], R8 ;  /* 0x0000080801007387 */ /* 0x0005e20000100800 */
[----:B------:R-:W-:Y:S02]  /*0c80*/  VIADD R20, R29, 0x4 ;  /* 0x000000041d147836 */ /* 0x000fe40000000000 */
[----:B0-----:R-:W-:Y:S01]  /*0c90*/  IMAD.HI.U32 R15, R2, R12, RZ ;  /* 0x0000000c020f7227 */ /* 0x001fe200078e00ff */
[----:B------:R-:W-:Y:S01]  /*0ca0*/  STL [R1+0x30], R17 ;  /* 0x0000301101007387 */ /* 0x000fe20000100800 */
[----:B------:R-:W-:Y:S02]  /*0cb0*/  ISETP.GT.U32.AND P1, PT, R13, R6, PT ;  /* 0x000000060d00720c */ /* 0x000fe40003f24070 */
[----:B-1----:R-:W-:Y:S02]  /*0cc0*/  VIADD R14, R29, 0x3 ;  /* 0x000000031d0e7836 */ /* 0x002fe40000000000 */
[----:B------:R-:W-:Y:S01]  /*0cd0*/  IMAD.MOV R15, RZ, RZ, -R15 ;  /* 0x000000ffff0f7224 */ /* 0x000fe200078e0a0f */
[----:B--2---:R-:W-:-:S02]  /*0ce0*/  IABS R8, R20 ;  /* 0x0000001400087213 */ /* 0x004fc40000000000 */
[----:B------:R0:W-:Y:S01]  /*0cf0*/  STL [R1+0x78], R14 ;  /* 0x0000780e01007387 */ /* 0x0001e20000100800 */
[----:B------:R-:W-:Y:S01]  /*0d00*/  IABS R11, R14 ;  /* 0x0000000e000b7213 */ /* 0x000fe20000000000 */
[----:B------:R-:W-:Y:S02]  /*0d10*/  IMAD R12, R0, R15, R12 ;  /* 0x0000000f000c7224 */ /* 0x000fe400078e020c */
[----:B------:R1:W-:Y:S01]  /*0d20*/  STL [R1+0xc8], R20 ;  /* 0x0000c81401007387 */ /* 0x0003e20000100800 */
[----:B------:R-:W-:Y:S02]  /*0d30*/  IMAD R15, R4, 0x4, R17 ;  /* 0x00000004040f7824 */ /* 0x000fe400078e0211 */
[----:B------:R-:W-:Y:S01]  /*0d40*/  @!P1 IMAD.IADD R6, R6, 0x1, -R13 ;  /* 0x0000000106069824 */ /* 0x000fe200078e0a0d */
[----:B------:R2:W-:Y:S01]  /*0d50*/  STL [R1+0x4], R12 ;  /* 0x0000040c01007387 */ /* 0x0005e20000100800 */
[----:B------:R-:W-:Y:S01]  /*0d60*/  ISETP.NE.AND P1, PT, R24, RZ, PT ;  /* 0x000000ff1800720c */ /* 0x000fe20003f25270 */
[----:B0-----:R-:W-:-:S04]  /*0d70*/  IMAD.HI.U32 R14, R2, R9, RZ ;  /* 0x00000009020e7227 */ /* 0x001fc800078e00ff */
[----:B------:R-:W-:Y:S02]  /*0d80*/  IMAD.MOV R14, RZ, RZ, -R14 ;  /* 0x000000ffff0e7224 */ /* 0x000fe400078e0a0e */
[----:B-1----:R-:W-:Y:S02]  /*0d90*/  IMAD R20, R4, 0x2, R15 ;  /* 0x0000000204147824 */ /* 0x002fe400078e020f */
[----:B------:R-:W-:Y:S02]  /*0da0*/  IMAD R9, R0, R14, R9 ;  /* 0x0000000e00097224 */ /* 0x000fe400078e0209 */
[----:B--2---:R-:W-:-:S03]  /*0db0*/  IMAD.HI.U32 R12, R2, R11, RZ ;  /* 0x0000000b020c7227 */ /* 0x004fc600078e00ff */
[----:B------:R0:W-:Y:S01]  /*0dc0*/  STL [R1+0x14], R9 ;  /* 0x0000140901007387 */ /* 0x0001e20000100800 */
[----:B------:R-:W-:Y:S02]  /*0dd0*/  IMAD.MOV R12, RZ, RZ, -R12 ;  /* 0x000000ffff0c7224 */ /* 0x000fe400078e0a0c */
[----:B------:R-:W-:Y:S02]  /*0de0*/  IMAD R14, R4, 0x2, R20 ;  /* 0x00000002040e7824 */ /* 0x000fe400078e0214 */
[----:B------:R-:W-:Y:S02]  /*0df0*/  IMAD R11, R0, R12, R11 ;  /* 0x0000000c000b7224 */ /* 0x000fe400078e020b */
[----:B------:R-:W-:Y:S01]  /*0e00*/  IMAD R13, R4, 0x2, R14 ;  /* 0x00000002040d7824 */ /* 0x000fe200078e020e */
[----:B------:R-:W-:Y:S01]  /*0e10*/  STL [R1+0x34], R14 ;  /* 0x0000340e01007387 */ /* 0x000fe20000100800 */
[----:B------:R-:W-:Y:S01]  /*0e20*/  @!P2 IMAD.MOV R6, RZ, RZ, -R6 ;  /* 0x000000ffff06a224 */ /* 0x000fe200078e0a06 */
[----:B------:R-:W-:Y:S01]  /*0e30*/  @!P1 LOP3.LUT R6, RZ, R24, RZ, 0x33, !PT ;  /* 0x00000018ff069212 */ /* 0x000fe200078e33ff */
[----:B0-----:R-:W-:Y:S01]  /*0e40*/  IMAD.HI.U32 R9, R2, R8, RZ ;  /* 0x0000000802097227 */ /* 0x001fe200078e00ff */
[----:B------:R0:W-:Y:S01]  /*0e50*/  STL [R1+0x10], R11 ;  /* 0x0000100b01007387 */ /* 0x0001e20000100800 */
[----:B------:R-:W-:-:S02]  /*0e60*/  PLOP3.LUT P2, PT, PT, PT, UP1, 0x80, 0x8 ;  /* 0x000000000008781c */ /* 0x000fc40003f4f018 */
[----:B------:R-:W-:-:S04]  /*0e70*/  IMAD.MOV R9, RZ, RZ, -R9 ;  /* 0x000000ffff097224 */ /* 0x000fc800078e0a09 */
[--C-:B------:R-:W-:Y:S01]  /*0e80*/  IMAD R9, R0, R9, R8.reuse ;  /* 0x0000000900097224 */ /* 0x100fe200078e0208 */
[----:B------:R-:W-:Y:S02]  /*0e90*/  PRMT R8, RZ, 0x7610, R8 ;  /* 0x00007610ff087816 */ /* 0x000fe40000000008 */
[----:B0-----:R-:W-:Y:S02]  /*0ea0*/  LOP3.LUT R11, R18, 0x7f, RZ, 0xc0, !PT ;  /* 0x0000007f120b7812 */ /* 0x001fe400078ec0ff */
[----:B------:R0:W-:Y:S02]  /*0eb0*/  STL [R1+0xc], R9 ;  /* 0x00000c0901007387 */ /* 0x0001e40000100800 */
[----:B------:R-:W-:Y:S02]  /*0ec0*/  ISETP.NE.U32.AND P1, PT, R11, RZ, PT ;  /* 0x000000ff0b00720c */ /* 0x000fe40003f25070 */
[----:B------:R1:W-:Y:S01]  /*0ed0*/  STL [R1+0x114], R13 ;  /* 0x0001140d01007387 */ /* 0x0003e20000100800 */
[----:B0-----:R-:W-:-:S04]  /*0ee0*/  IMAD R9, R4, 0x2, R13 ;  /* 0x0000000204097824 */ /* 0x001fc800078e020d */
[----:B------:R-:W-:-:S04]  /*0ef0*/  IMAD R22, R4, 0x2, R9 ;  /* 0x0000000204167824 */ /* 0x000fc800078e0209 */
[----:B------:R-:W-:-:S04]  /*0f00*/  IMAD R11, R4, 0x2, R22 ;  /* 0x00000002040b7824 */ /* 0x000fc800078e0216 */
[C---:B-1----:R-:W-:Y:S01]  /*0f10*/  IMAD R13, R4.reuse, 0x4, R11 ;  /* 0x00000004040d7824 */ /* 0x042fe200078e020b */
[----:B------:R0:W-:Y:S03]  /*0f20*/  STL [R1+0x40], R11 ;  /* 0x0000400b01007387 */ /* 0x0001e60000100800 */
[----:B------:R-:W-:Y:S01]  /*0f30*/  IMAD R24, R4, 0x2, R13 ;  /* 0x0000000204187824 */ /* 0x000fe200078e020d */
[----:B------:R1:W-:Y:S01]  /*0f40*/  STL.S16 [R1+0x204], R8 ;  /* 0x0002040801007387 */ /* 0x0003e20000100600 */
[----:B0-----:R-:W-:Y:S01]  /*0f50*/  LOP3.LUT R11, R7, 0x8, RZ, 0xfc, !PT ;  /* 0x00000008070b7812 */ /* 0x001fe200078efcff */
[----:B------:R-:W-:Y:S06]  /*0f60*/  BRA.U UP0, `(.L_x_5) ;  /* 0x0000000100187547 */ /* 0x000fec000b800000 */
[----:B------:R-:W-:Y:S01]  /*0f70*/  ELECT P3, URZ, PT ;  /* 0x0000000000ff782f */ /* 0x000fe20003860000 */
[----:B-1----:R-:W-:Y:S01]  /*0f80*/  IMAD.MOV.U32 R8, RZ, RZ, 0x1 ;  /* 0x00000001ff087424 */ /* 0x002fe200078e00ff */
[----:B------:R-:W-:Y:S01]  /*0f90*/  UMOV UR4, 0x40 ;  /* 0x0000004000047882 */ /* 0x000fe20000000000 */
[----:B------:R-:W-:Y:S01]  /*0fa0*/  UVIRTCOUNT.DEALLOC.SMPOOL 0x80 ;  /* 0x000000800000784c */ /* 0x000fe20000000000 */
[----:B------:R-:W-:-:S09]  /*0fb0*/  ULEA UR4, UR5, UR4, 0x18 ;  /* 0x0000000405047291 */ /* 0x000fd2000f8ec0ff */
[----:B------:R0:W-:Y:S03]  /*0fc0*/  @P3 STS.U8 [UR4], R8 ;  /* 0x00000008ff003988 */ /* 0x0001e60008000004 */
.L_x_5:
[----:B------:R-:W2:Y:S01]  /*0fd0*/  LDL R21, [R1+0x204] ;  /* 0x0002040001157983 */ /* 0x000ea20000100800 */
[----:B------:R-:W-:Y:S01]  /*0fe0*/  VOTEU.ALL UP2, P1 ;  /* 0x0000000000ff7886 */ /* 0x000fe20000840000 */
[----:B------:R-:W-:Y:S01]  /*0ff0*/  VOTEU.ALL UP3, P1 ;  /* 0x0000000000ff7886 */ /* 0x000fe20000860000 */
[----:B01----:R-:W-:Y:S01]  /*1000*/  IMAD R8, R4, 0x2, R24 ;  /* 0x0000000204087824 */ /* 0x003fe200078e0218 */
[----:B------:R-:W-:Y:S01]  /*1010*/  STTM.16dp32bit_t0_t15.x8 tmem[UR16], RZ ;  /* 0x000000ff000079ed */ /* 0x000fe20008980010 */
[----:B------:R-:W-:Y:S01]  /*1020*/  STTM.16dp32bit_t16_t31.x8 tmem[UR16+0x8], RZ ;  /* 0x000008ff000079ed */ /* 0x000fe200089a0010 */
[----:B------:R-:W0:Y:S01]  /*1030*/  FENCE.VIEW.ASYNC.T ;  /* 0x00000000000073c6 */ /* 0x000e220000000200 */
[----:B------:R-:W-:Y:S01]  /*1040*/  STL [R1+0x9ec], R29 ;  /* 0x0009ec1d01007387 */ /* 0x000fe20000100800 */
[----:B------:R-:W-:-:S04]  /*1050*/  @!UP2 UIADD3 UR4, UPT, UPT, -UR6, 0x100000, URZ ;  /* 0x001000000604a890 */ /* 0x000fc8000fffe1ff */
[----:B------:R-:W-:Y:S02]  /*1060*/  @!UP2 USHF.L.U32 UR5, UR4, 0xb, URZ ;  /* 0x0000000b0405a899 */ /* 0x000fe400080006ff */
[----:B------:R-:W-:Y:S01]  /*1070*/  @!UP2 USHF.L.U32 UR4, UR4, 0x1, URZ ;  /* 0x000000010404a899 */ /* 0x000fe200080006ff */
[----:B------:R-:W-:Y:S01]  /*1080*/  IMAD R6, R6, UR12, RZ ;  /* 0x0000000c06067c24 */ /* 0x000fe2000f8e02ff */
[----:B------:R-:W-:Y:S01]  /*1090*/  ISETP.LT.AND P2, PT, R11, UR13, P2 ;  /* 0x0000000d0b007c0c */ /* 0x000fe20009741270 */
[----:B0-----:R-:W-:Y:S01]  /*10a0*/  BAR.SYNC.DEFER_BLOCKING 0x0 ;  /* 0x0000000000007b1d */ /* 0x001fe20000010000 */
[----:B------:R-:W-:-:S04]  /*10b0*/  IMAD R11, R4, 0x2, R8 ;  /* 0x00000002040b7824 */ /* 0x000fc800078e0208 */
[C---:B------:R-:W-:Y:S01]  /*10c0*/  IMAD R14, R4.reuse, 0x2, R11 ;  /* 0x00000002040e7824 */ /* 0x040fe200078e020b */
[----:B------:R-:W-:Y:S01]  /*10d0*/  PRMT R23, RZ, 0x7610, R23 ;  /* 0x00007610ff177816 */ /* 0x000fe20000000017 */
[----:B------:R-:W0:Y:S01]  /*10e0*/  LDCU UR18, c[0x0][0x3ac] ;  /* 0x00007580ff1277ac */ /* 0x000e220008000800 */
[----:B------:R-:W-:Y:S01]  /*10f0*/  STL [R1+0x9e8], R16 ;  /* 0x0009e81001007387 */ /* 0x000fe20000100800 */
[C---:B------:R-:W-:Y:S01]  /*1100*/  IMAD R28, R4.reuse, 0x2, R14 ;  /* 0x00000002041c7824 */ /* 0x040fe200078e020e */
[----:B------:R-:W-:Y:S01]  /*1110*/  PRMT R18, RZ, 0x7610, R18 ;  /* 0x00007610ff127816 */ /* 0x000fe20000000012 */
[----:B------:R-:W1:Y:S01]  /*1120*/  LDCU UR12, c[0x0][0x3b0] ;  /* 0x00007600ff0c77ac */ /* 0x000e620008000800 */
[----:B------:R-:W-:Y:S01]  /*1130*/  STL [R1+0x9e4], R20 ;  /* 0x0009e41401007387 */ /* 0x000fe20000100800 */
[----:B------:R-:W-:Y:S01]  /*1140*/  IMAD R12, R4, 0x2, R28 ;  /* 0x00000002040c7824 */ /* 0x000fe200078e021c */
[----:B------:R-:W-:Y:S01]  /*1150*/  PRMT R19, RZ, 0x7610, R19 ;  /* 0x00007610ff137816 */ /* 0x000fe20000000013 */
[----:B------:R-:W3:Y:S01]  /*1160*/  LDCU UR19, c[0x0][0x3b0] ;  /* 0x00007600ff1377ac */ /* 0x000ee20008000800 */
[----:B------:R-:W-:Y:S01]  /*1170*/  STL [R1+0x9e0], R22 ;  /* 0x0009e01601007387 */ /* 0x000fe20000100800 */
[----:B------:R-:W-:Y:S01]  /*1180*/  PRMT R17, RZ, 0x7610, R17 ;  /* 0x00007610ff117816 */ /* 0x000fe20000000011 */
[----:B------:R-:W4:Y:S02]  /*1190*/  LDCU UR20, c[0x0][0x3b0] ;  /* 0x00007600ff1477ac */ /* 0x000f240008000800 */
[----:B------:R-:W-:Y:S01]  /*11a0*/  STL [R1+0x924], R2 ;  /* 0x0009240201007387 */ /* 0x000fe20000100800 */
[----:B------:R-:W0:Y:S03]  /*11b0*/  LDCU UR24, c[0x0][0x3b0] ;  /* 0x00007600ff1877ac */ /* 0x000e260008000800 */
[----:B------:R-:W-:Y:S04]  /*11c0*/  STL [R1+0x928], R2 ;  /* 0x0009280201007387 */ /* 0x000fe80000100800 */
[----:B------:R-:W0:Y:S02]  /*11d0*/  FENCE.VIEW.ASYNC.S ;  /* 0x00000000000073c6 */ /* 0x000e240000000000 */
[----:B0-----:R0:W0:Y:S01]  /*11e0*/  @!UP3 SYNCS.EXCH.64 URZ, [UR17], UR4 ;  /* 0x0000000411ffb5b2 */ /* 0x0010220008000100 */
[----:B------:R-:W0:Y:S01]  /*11f0*/  LDCU UR29, c[0x0][0x3b0] ;  /* 0x00007600ff1d77ac */ /* 0x000e220008000800 */
[----:B------:R-:W-:Y:S01]  /*1200*/  STL [R1+0x938], R2 ;  /* 0x0009380201007387 */ /* 0x000fe20000100800 */
[----:B------:R-:W0:Y:S03]  /*1210*/  LDCU UR25, c[0x0][0x3b0] ;  /* 0x00007600ff1977ac */ /* 0x000e260008000800 */
        /* <DEDUP_REMOVED lines=8> */
[----:B------:R-:W-:Y:S04]  /*12a0*/  STL [R1+0x940], R0 ;  /* 0x0009400001007387 */ /* 0x000fe80000100800 */
        /* <DEDUP_REMOVED lines=11> */
[----:B------:R0:W-:Y:S04]  /*1360*/  STL [R1+0x44], R8 ;  /* 0x0000440801007387 */ /* 0x0001e80000100800 */
[----:B------:R1:W-:Y:S01]  /*1370*/  STL [R1+0x124], R11 ;  /* 0x0001240b01007387 */ /* 0x0003e20000100800 */
[----:B0-----:R-:W-:-:S04]  /*1380*/  IADD3 R8, P3, PT, R6, UR8, RZ ;  /* 0x0000000806087c10 */ /* 0x001fc8000ff7e0ff */
[----:B------:R-:W-:Y:S02]  /*1390*/  LEA.HI.X.SX32 R6, R6, UR9, 0x1, P3 ;  /* 0x0000000906067c11 */ /* 0x000fe400098f0eff */
[----:B------:R-:W-:Y:S02]  /*13a0*/  PRMT R16, RZ, 0x7610, R16 ;  /* 0x00007610ff107816 */ /* 0x000fe40000000010 */
[----:B------:R-:W-:Y:S02]  /*13b0*/  PRMT R29, RZ, 0x7610, R29 ;  /* 0x00007610ff1d7816 */ /* 0x000fe4000000001d */
[----:B------:R-:W-:Y:S02]  /*13c0*/  PRMT R22, RZ, 0x7610, R22 ;  /* 0x00007610ff167816 */ /* 0x000fe40000000016 */
[----:B------:R-:W-:Y:S01]  /*13d0*/  PRMT R20, RZ, 0x7610, R20 ;  /* 0x00007610ff147816 */ /* 0x000fe20000000014 */
[----:B------:R-:W-:-:S04]  /*13e0*/  @!UP2 UIADD3 UR4, UPT, UPT, -UR6, 0x100000, URZ ;  /* 0x001000000604a890 */ /* 0x000fc8000fffe1ff */
[----:B------:R-:W-:Y:S02]  /*13f0*/  @!UP2 USHF.L.U32 UR5, UR4, 0xb, URZ ;  /* 0x0000000b0405a899 */ /* 0x000fe400080006ff */
[----:B------:R-:W-:Y:S01]  /*1400*/  @!UP2 USHF.L.U32 UR4, UR4, 0x1, URZ ;  /* 0x000000010404a899 */ /* 0x000fe200080006ff */
[----:B------:R-:W-:Y:S01]  /*1410*/  VOTEU.ALL UP3, P1 ;  /* 0x0000000000ff7886 */ /* 0x000fe20000860000 */
[----:B------:R-:W-:Y:S01]  /*1420*/  BAR.SYNC.DEFER_BLOCKING 0x0 ;  /* 0x0000000000007b1d */ /* 0x000fe20000010000 */
[----:B-1----:R-:W-:-:S04]  /*1430*/  IADD3 R11, P3, PT, R10, R8, RZ ;  /* 0x000000080a0b7210 */ /* 0x002fc80007f7e0ff */
[----:B------:R-:W-:Y:S01]  /*1440*/  LEA.HI.X.SX32 R26, R10, R6, 0x1, P3 ;  /* 0x000000060a1a7211 */ /* 0x000fe200018f0eff */
[----:B------:R-:W-:Y:S01]  /*1450*/  @P0 IMAD.MOV.U32 R10, RZ, RZ, R11 ;  /* 0x000000ffff0a0224 */ /* 0x000fe200078e000b */
[C---:B------:R-:W-:Y:S01]  /*1460*/  IADD3 R25, P3, PT, R3.reuse, R8, RZ ;  /* 0x0000000803197210 */ /* 0x040fe20007f7e0ff */
[----:B------:R0:W-:Y:S01]  /*1470*/  STL [R1+0x6d4], R11 ;  /* 0x0006d40b01007387 */ /* 0x0001e20000100800 */
[----:B------:R-:W-:Y:S01]  /*1480*/  PRMT R24, RZ, 0x7610, R24 ;  /* 0x00007610ff187816 */ /* 0x000fe20000000018 */
[----:B------:R-:W1:Y:S01]  /*1490*/  LDCU.64 UR8, c[0x0][0x388] ;  /* 0x00007100ff0877ac */ /* 0x000e620008000a00 */
[----:B------:R-:W-:Y:S01]  /*14a0*/  LEA.HI.X.SX32 R3, R3, R6, 0x1, P3 ;  /* 0x0000000603037211 */ /* 0x000fe200018f0eff */
[----:B------:R-:W-:Y:S01]  /*14b0*/  STL [R1+0x6d0], R26 ;  /* 0x0006d01a01007387 */ /* 0x000fe20000100800 */
[----:B------:R-:W-:Y:S01]  /*14c0*/  PRMT R0, RZ, 0x7610, R0 ;  /* 0x00007610ff007816 */ /* 0x000fe20000000000 */
[----:B------:R-:W1:Y:S02]  /*14d0*/  LDCU UR6, c[0x0][0x3b0] ;  /* 0x00007600ff0677ac */ /* 0x000e640008000800 */
[----:B------:R-:W-:Y:S01]  /*14e0*/  STL [R1+0x9dc], R28 ;  /* 0x0009dc1c01007387 */ /* 0x000fe20000100800 */
[----:B0-----:R-:W-:-:S03]  /*14f0*/  @P0 IMAD.MOV.U32 R11, RZ, RZ, R26 ;  /* 0x000000ffff0b0224 */ /* 0x001fc600078e001a */
[----:B------:R0:W-:Y:S01]  /*1500*/  STL [R1+0x48], R12 ;  /* 0x0000480c01007387 */ /* 0x0001e20000100800 */
[----:B------:R-:W-:Y:S02]  /*1510*/  PRMT R2, RZ, 0x7610, R2 ;  /* 0x00007610ff027816 */ /* 0x000fe40000000002 */
[----:B------:R-:W-:Y:S01]  /*1520*/  PRMT R5, RZ, 0x7610, R5 ;  /* 0x00007610ff057816 */ /* 0x000fe20000000005 */
[----:B------:R0:W0:Y:S01]  /*1530*/  @!UP3 SYNCS.EXCH.64 URZ, [UR14+0xa008], UR4 ;  /* 0x00a008040effb5b2 */ /* 0x0000220008000100 */
[----:B--2---:R2:W3:Y:S01]  /*1540*/  @P0 LDG.E.U8 R21, desc[UR22][R10.64] ;  /* 0x000000160a150981 */ /* 0x0044e2000c1e1100 */
[C---:B0-----:R-:W-:Y:S01]  /*1550*/  IMAD R12, R4.reuse, 0x4, R12 ;  /* 0x00000004040c7824 */ /* 0x041fe200078e020c */
[----:B------:R-:W-:Y:S01]  /*1560*/  PLOP3.LUT P3, PT, PT, PT, UP1, 0x80, 0x8 ;  /* 0x000000000008781c */ /* 0x000fe20003f6f018 */
[----:B------:R-:W0:Y:S01]  /*1570*/  LDCU UR4, c[0x0][0x3b0] ;  /* 0x00007600ff0477ac */ /* 0x000e220008000800 */
[----:B------:R-:W-:Y:S01]  /*1580*/  STL [R1+0x330], R25 ;  /* 0x0003301901007387 */ /* 0x000fe20000100800 */
[----:B------:R-:W-:Y:S01]  /*1590*/  IMAD R27, R4, 0x2, R12 ;  /* 0x00000002041b7824 */ /* 0x000fe200078e020c */
[----:B------:R-:W-:Y:S01]  /*15a0*/  PRMT R28, RZ, 0x7610, R28 ;  /* 0x00007610ff1c7816 */ /* 0x000fe2000000001c */
[----:B------:R-:W0:Y:S01]  /*15b0*/  LDCU UR5, c[0x0][0x3b0] ;  /* 0x00007600ff0577ac */ /* 0x000e220008000800 */
[----:B--2---:R-:W-:-:S02]  /*15c0*/  @P2 IMAD.MOV.U32 R10, RZ, RZ, R25 ;  /* 0x000000ffff0a2224 */ /* 0x004fc400078e0019 */
[----:B------:R-:W-:-:S05]  /*15d0*/  @P2 IMAD.MOV.U32 R11, RZ, RZ, R3 ;  /* 0x000000ffff0b2224 */ /* 0x000fca00078e0003 */
[----:B------:R2:W4:Y:S02]  /*15e0*/  @P2 LDG.E.U8 R23, desc[UR22][R10.64] ;  /* 0x000000160a172981 */ /* 0x000524000c1e1100 */
[----:B--2---:R-:W-:-:S04]  /*15f0*/  IADD3 R10, P4, PT, R15, R8, RZ ;  /* 0x000000080f0a7210 */ /* 0x004fc80007f9e0ff */
[----:B------:R-:W-:Y:S01]  /*1600*/  LEA.HI.X.SX32 R11, R15, R6, 0x1, P4 ;  /* 0x000000060f0b7211 */ /* 0x000fe200020f0eff */
[----:B---3--:R2:W-:Y:S01]  /*1610*/  @P0 STL [R1+0x204], R21 ;  /* 0x0002041501000387 */ /* 0x0085e20000100800 */
[----:B------:R-:W-:-:S03]  /*1620*/  PLOP3.LUT P0, PT, PT, PT, UP1, 0x80, 0x8 ;  /* 0x000000000008781c */ /* 0x000fc60003f0f018 */
[----:B------:R3:W-:Y:S01]  /*1630*/  STL [R1+0x32c], R3 ;  /* 0x00032c0301007387 */ /* 0x0007e20000100800 */
[----:B--2---:R-:W-:-:S04]  /*1640*/  LOP3.LUT R21, R7, 0x10, RZ, 0xfc, !PT ;  /* 0x0000001007157812 */ /* 0x004fc800078efcff */
[----:B------:R-:W-:-:S13]  /*1650*/  ISETP.LT.AND P0, PT, R21, UR13, P0 ;  /* 0x0000000d15007c0c */ /* 0x000fda0008701270 */
[----:B------:R2:W2:Y:S01]  /*1660*/  @P0 LDG.E.U8 R18, desc[UR22][R10.64] ;  /* 0x000000160a120981 */ /* 0x0004a2000c1e1100 */
[----:B---3--:R-:W-:-:S03]  /*1670*/  IMAD R3, R4, 0x2, R27 ;  /* 0x0000000204037824 */ /* 0x008fc600078e021b */
[----:B----4-:R3:W-:Y:S04]  /*1680*/  STL [R1+0x1fc], R23 ;  /* 0x0001fc1701007387 */ /* 0x0107e80000100800 */
[----:B------:R4:W-:Y:S01]  /*1690*/  STL [R1+0x3c], R3 ;  /* 0x00003c0301007387 */ /* 0x0009e20000100800 */
[----:B------:R-:W-:Y:S02]  /*16a0*/  PLOP3.LUT P2, PT, PT, PT, UP1, 0x80, 0x8 ;  /* 0x000000000008781c */ /* 0x000fe40003f4f018 */
[C---:B------:R-:W-:Y:S02]  /*16b0*/  LOP3.LUT R21, R7.reuse, 0x20, RZ, 0xfc, !PT ;  /* 0x0000002007157812 */ /* 0x040fe400078efcff */
[----:B---3--:R-:W-:Y:S01]  /*16c0*/  LOP3.LUT R23, R7, 0x18, RZ, 0xfc, !PT ;  /* 0x0000001807177812 */ /* 0x008fe200078efcff */
[----:B----4-:R-:W-:-:S03]  /*16d0*/  IMAD R3, R4, 0x2, R3 ;  /* 0x0000000204037824 */ /* 0x010fc600078e0203 */
[----:B------:R-:W-:Y:S02]  /*16e0*/  ISETP.LT.AND P2, PT, R23, UR13, P2 ;  /* 0x0000000d17007c0c */ /* 0x000fe40009741270 */
[----:B------:R3:W-:Y:S01]  /*16f0*/  STL [R1+0x11c], R3 ;  /* 0x00011c0301007387 */ /* 0x0007e20000100800 */
[----:B------:R-:W-:Y:S02]  /*1700*/  ISETP.LT.AND P3, PT, R21, UR13, P3 ;  /* 0x0000000d15007c0c */ /* 0x000fe40009f61270 */
[----:B------:R-:W-:Y:S01]  /*1710*/  IADD3 R21, P4, PT, R9, R8, RZ ;  /* 0x0000000809157210 */ /* 0x000fe20007f9e0ff */
[----:B------:R2:W-:Y:S01]  /*1720*/  STL [R1+0x350], R10 ;  /* 0x0003500a01007387 */ /* 0x0005e20000100800 */
[----:B---3--:R-:W-:-:S03]  /*1730*/  IMAD R3, R4, 0x2, R3 ;  /* 0x0000000204037824 */ /* 0x008fc600078e0203 */
[----:B------:R3:W-:Y:S01]  /*1740*/  STL [R1+0x34c], R11 ;  /* 0x00034c0b01007387 */ /* 0x0007e20000100800 */
[----:B------:R-:W-:-:S03]  /*1750*/  IMAD R26, R4, 0x2, R3 ;  /* 0x00000002041a7824 */ /* 0x000fc600078e0203 */
[----:B------:R-:W-:Y:S01]  /*1760*/  STL [R1+0x6a8], R21 ;  /* 0x0006a81501007387 */ /* 0x000fe20000100800 */
[----:B------:R-:W-:-:S03]  /*1770*/  LEA.HI.X.SX32 R23, R9, R6, 0x1, P4 ;  /* 0x0000000609177211 */ /* 0x000fc600020f0eff */
[----:B------:R-:W-:Y:S01]  /*1780*/  STL [R1+0x9c8], R26 ;  /* 0x0009c81a01007387 */ /* 0x000fe20000100800 */
[----:B--2---:R-:W-:Y:S02]  /*1790*/  @P2 IMAD.MOV.U32 R10, RZ, RZ, R21 ;  /* 0x000000ffff0a2224 */ /* 0x004fe400078e0015 */
[----:B---3--:R-:W-:-:S05]  /*17a0*/  @P2 IMAD.MOV.U32 R11, RZ, RZ, R23 ;  /* 0x000000ffff0b2224 */ /* 0x008fca00078e0017 */
[----:B------:R2:W3:Y:S04]  /*17b0*/  @P2 LDG.E.U8 R19, desc[UR22][R10.64] ;  /* 0x000000160a132981 */ /* 0x0004e8000c1e1100 */
[----:B------:R4:W-:Y:S02]  /*17c0*/  STL [R1+0x1f4], R18 ;  /* 0x0001f41201007387 */ /* 0x0009e40000100800 */
[----:B----4-:R-:W-:-:S04]  /*17d0*/  IADD3 R18, P0, PT, R13, R8, RZ ;  /* 0x000000080d127210 */ /* 0x010fc80007f1e0ff */
[----:B------:R-:W-:Y:S01]  /*17e0*/  LEA.HI.X.SX32 R13, R13, R6, 0x1, P0 ;  /* 0x000000060d0d7211 */ /* 0x000fe200000f0eff */
[----:B--2---:R-:W-:-:S04]  /*17f0*/  @P3 IMAD.MOV.U32 R10, RZ, RZ, R18 ;  /* 0x000000ffff0a3224 */ /* 0x004fc800078e0012 */
[----:B------:R-:W-:-:S05]  /*1800*/  @P3 IMAD.MOV.U32 R11, RZ, RZ, R13 ;  /* 0x000000ffff0b3224 */ /* 0x000fca00078e000d */
[----:B------:R2:W4:Y:S01]  /*1810*/  @P3 LDG.E.U8 R16, desc[UR22][R10.64] ;  /* 0x000000160a103981 */ /* 0x000522000c1e1100 */
[----:B------:R-:W-:-:S04]  /*1820*/  IMAD R25, R4, 0x2, R26 ;  /* 0x0000000204197824 */ /* 0x000fc800078e021a */
[C---:B------:R-:W-:Y:S01]  /*1830*/  IMAD R9, R4.reuse, 0x4, R25 ;  /* 0x0000000404097824 */ /* 0x040fe200078e0219 */
[----:B------:R0:W-:Y:S03]  /*1840*/  STL [R1+0x38], R25 ;  /* 0x0000381901007387 */ /* 0x0001e60000100800 */
[C---:B------:R-:W-:Y:S01]  /*1850*/  IMAD R21, R4.reuse, 0x2, R9 ;  /* 0x0000000204157824 */ /* 0x040fe200078e0209 */
[----:B------:R1:W-:Y:S04]  /*1860*/  STL [R1+0x6b0], R18 ;  /* 0x0006b01201007387 */ /* 0x0003e80000100800 */
[----:B------:R-:W-:Y:S01]  /*1870*/  STL [R1+0x364], R23 ;  /* 0x0003641701007387 */ /* 0x000fe20000100800 */
[----:B------:R-:W-:Y:S01]  /*1880*/  PLOP3.LUT P0, PT, PT, PT, UP1, 0x80, 0x8 ;  /* 0x000000000008781c */ /* 0x000fe20003f0f018 */
[----:B0-----:R-:W-:-:S02]  /*1890*/  IMAD R25, R4, 0x2, R21 ;  /* 0x0000000204197824 */ /* 0x001fc400078e0215 */
[----:B------:R0:W-:Y:S01]  /*18a0*/  STL [R1+0x6ac], R13 ;  /* 0x0006ac0d01007387 */ /* 0x0001e20000100800 */
[----:B------:R-:W-:-:S03]  /*18b0*/  PLOP3.LUT P2, PT, PT, PT, UP1, 0x80, 0x8 ;  /* 0x000000000008781c */ /* 0x000fc60003f4f018 */
[----:B------:R-:W-:Y:S01]  /*18c0*/  STL [R1+0x9cc], R21 ;  /* 0x0009cc1501007387 */ /* 0x000fe20000100800 */
[C---:B-1----:R-:W-:Y:S02]  /*18d0*/  LOP3.LUT R18, R7.reuse, 0x30, RZ, 0xfc, !PT ;  /* 0x0000003007127812 */ /* 0x042fe400078efcff */
[-C--:B--2---:R-:W-:Y:S02]  /*18e0*/  IADD3 R10, P4, PT, R14, R8.reuse, RZ ;  /* 0x000000080e0a7210 */ /* 0x084fe40007f9e0ff */
[----:B------:R-:W-:Y:S01]  /*18f0*/  ISETP.LT.AND P2, PT, R18, UR13, P2 ;  /* 0x0000000d12007c0c */ /* 0x000fe20009741270 */
[----:B0-----:R-:W-:Y:S01]  /*1900*/  IMAD R13, R4, 0x2, R25 ;  /* 0x00000002040d7824 */ /* 0x001fe200078e0219 */
[----:B------:R-:W-:Y:S02]  /*1910*/  IADD3 R18, P5, PT, R12, R8, RZ ;  /* 0x000000080c127210 */ /* 0x000fe40007fbe0ff */
[----:B------:R-:W-:Y:S02]  /*1920*/  LEA.HI.X.SX32 R11, R14, R6, 0x1, P4 ;  /* 0x000000060e0b7211 */ /* 0x000fe400020f0eff */
[----:B------:R-:W-:Y:S01]  /*1930*/  PRMT R15, RZ, 0x7610, R15 ;  /* 0x00007610ff0f7816 */ /* 0x000fe2000000000f */
[----:B----4-:R0:W-:Y:S02]  /*1940*/  STL [R1+0x1f0], R16 ;  /* 0x0001f01001007387 */ /* 0x0101e40000100800 */
[----:B0-----:R-:W-:-:S04]  /*1950*/  LOP3.LUT R16, R7, 0x28, RZ, 0xfc, !PT ;  /* 0x0000002807107812 */ /* 0x001fc800078efcff */
[----:B------:R-:W-:Y:S01]  /*1960*/  ISETP.LT.AND P0, PT, R16, UR13, P0 ;  /* 0x0000000d10007c0c */ /* 0x000fe20008701270 */
[----:B------:R-:W-:Y:S04]  /*1970*/  STL [R1+0x110], R13 ;  /* 0x0001100d01007387 */ /* 0x000fe80000100800 */
[----:B------:R-:W-:Y:S04]  /*1980*/  STL [R1+0x694], R10 ;  /* 0x0006940a01007387 */ /* 0x000fe80000100800 */
[----:B------:R-:W-:Y:S04]  /*1990*/  STL [R1+0x69c], R18 ;  /* 0x00069c1201007387 */ /* 0x000fe80000100800 */
[----:B------:R-:W-:Y:S04]  /*19a0*/  STL [R1+0x3f8], R11 ;  /* 0x0003f80b01007387 */ /* 0x000fe80000100800 */
[----:B---3--:R0:W-:Y:S04]  /*19b0*/  STL [R1+0x1f8], R19 ;  /* 0x0001f81301007387 */ /* 0x0081e80000100800 */
[----:B------:R1:W2:Y:S01]  /*19c0*/  @P0 LDG.E.U8 R29, desc[UR22][R10.64] ;  /* 0x000000160a1d0981 */ /* 0x0002a2000c1e1100 */
[----:B0-----:R-:W-:Y:S01]  /*19d0*/  LEA.HI.X.SX32 R19, R12, R6, 0x1, P5 ;  /* 0x000000060c137211 */ /* 0x001fe200028f0eff */
[----:B-1----:R-:W-:-:S04]  /*19e0*/  @P2 IMAD.MOV.U32 R10, RZ, RZ, R18 ;  /* 0x000000ffff0a2224 */ /* 0x002fc800078e0012 */
[----:B------:R-:W-:-:S05]  /*19f0*/  @P2 IMAD.MOV.U32 R11, RZ, RZ, R19 ;  /* 0x000000ffff0b2224 */ /* 0x000fca00078e0013 */
[----:B------:R0:W3:Y:S01]  /*1a00*/  @P2 LDG.E.U8 R15, desc[UR22][R10.64] ;  /* 0x000000160a0f2981 */ /* 0x0000e2000c1e1100 */
[C---:B------:R-:W-:Y:S01]  /*1a10*/  IMAD R13, R4.reuse, 0x2, R13 ;  /* 0x00000002040d7824 */ /* 0x040fe200078e020d */
[----:B------:R-:W-:Y:S02]  /*1a20*/  LOP3.LUT R16, R7, 0x38, RZ, 0xfc, !PT ;  /* 0x0000003807107812 */ /* 0x000fe400078efcff */
[----:B------:R-:W-:Y:S01]  /*1a30*/  PLOP3.LUT P3, PT, PT, PT, UP1, 0x80, 0x8 ;  /* 0x000000000008781c */ /* 0x000fe20003f6f018 */
[----:B------:R-:W-:-:S03]  /*1a40*/  IMAD R23, R4, 0x2, R13 ;  /* 0x0000000204177824 */ /* 0x000fc600078e020d */
[----:B------:R-:W-:Y:S01]  /*1a50*/  ISETP.LT.AND P3, PT, R16, UR13, P3 ;  /* 0x0000000d10007c0c */ /* 0x000fe20009f61270 */
[C---:B------:R-:W-:Y:S01]  /*1a60*/  IMAD R16, R4.reuse, 0x2, R23 ;  /* 0x0000000204107824 */ /* 0x040fe200078e0217 */
[----:B------:R-:W-:Y:S03]  /*1a70*/  STL [R1+0x9c4], R23 ;  /* 0x0009c41701007387 */ /* 0x000fe60000100800 */
[----:B------:R-:W-:Y:S01]  /*1a80*/  IMAD R12, R4, 0x4, R16 ;  /* 0x00000004040c7824 */ /* 0x000fe200078e0210 */
[----:B------:R-:W-:Y:S04]  /*1a90*/  STL [R1+0x9d0], R23 ;  /* 0x0009d01701007387 */ /* 0x000fe80000100800 */
[----:B------:R1:W-:Y:S02]  /*1aa0*/  STL [R1+0x2c], R16 ;  /* 0x00002c1001007387 */ /* 0x0003e40000100800 */
[----:B-1----:R-:W-:-:S04]  /*1ab0*/  IADD3 R16, P0, PT, R3, R8, RZ ;  /* 0x0000000803107210 */ /* 0x002fc80007f1e0ff */
[----:B------:R-:W-:Y:S01]  /*1ac0*/  LEA.HI.X.SX32 R3, R3, R6, 0x1, P0 ;  /* 0x0000000603037211 */ /* 0x000fe200000f0eff */
[----:B0-----:R-:W-:-:S04]  /*1ad0*/  @P3 IMAD.MOV.U32 R10, RZ, RZ, R16 ;  /* 0x000000ffff0a3224 */ /* 0x001fc800078e0010 */
[----:B------:R-:W-:Y:S01]  /*1ae0*/  @P3 IMAD.MOV.U32 R11, RZ, RZ, R3 ;  /* 0x000000ffff0b3224 */ /* 0x000fe200078e0003 */
[----:B------:R-:W-:-:S04]  /*1af0*/  PLOP3.LUT P0, PT, PT, PT, UP1, 0x80, 0x8 ;  /* 0x000000000008781c */ /* 0x000fc80003f0f018 */
[----:B------:R0:W4:Y:S02]  /*1b00*/  @P3 LDG.E.U8 R24, desc[UR22][R10.64] ;  /* 0x000000160a183981 */ /* 0x000124000c1e1100 */
[----:B0-----:R-:W-:-:S04]  /*1b10*/  IADD3 R10, P4, PT, R9, R8, RZ ;  /* 0x00000008090a7210 */ /* 0x001fc80007f9e0ff */
[----:B------:R-:W-:Y:S01]  /*1b20*/  LEA.HI.X.SX32 R11, R9, R6, 0x1, P4 ;  /* 0x00000006090b7211 */ /* 0x000fe200020f0eff */
[----:B--2---:R0:W-:Y:S04]  /*1b30*/  STL [R1+0x1e4], R29 ;  /* 0x0001e41d01007387 */ /* 0x0041e80000100800 */
[----:B0-----:R-:W2:Y:S04]  /*1b40*/  LDL.LU R29, [R1+0x9ec] ;  /* 0x0009ec00011d7983 */ /* 0x001ea80000300800 */
[----:B------:R-:W-:Y:S04]  /*1b50*/  STL [R1+0x698], R19 ;  /* 0x0006981301007387 */ /* 0x000fe80000100800 */
[----:B------:R-:W-:Y:S04]  /*1b60*/  STL [R1+0x688], R16 ;  /* 0x0006881001007387 */ /* 0x000fe80000100800 */
[----:B---3--:R0:W-:Y:S02]  /*1b70*/  STL [R1+0x1dc], R15 ;  /* 0x0001dc0f01007387 */ /* 0x0081e40000100800 */
[----:B0-----:R-:W-:-:S04]  /*1b80*/  LOP3.LUT R15, R7, 0x40, RZ, 0xfc, !PT ;  /* 0x00000040070f7812 */ /* 0x001fc800078efcff */
[----:B------:R-:W-:-:S13]  /*1b90*/  ISETP.LT.AND P0, PT, R15, UR13, P0 ;  /* 0x0000000d0f007c0c */ /* 0x000fda0008701270 */
[----:B------:R0:W3:Y:S01]  /*1ba0*/  @P0 LDG.E.U8 R17, desc[UR22][R10.64] ;  /* 0x000000160a110981 */ /* 0x0000e2000c1e1100 */
[----:B------:R-:W-:-:S04]  /*1bb0*/  IMAD R19, R4, 0x2, R12 ;  /* 0x0000000204137824 */ /* 0x000fc800078e020c */
[C---:B------:R-:W-:Y:S01]  /*1bc0*/  IMAD R18, R4.reuse, 0x2, R19 ;  /* 0x0000000204127824 */ /* 0x040fe200078e0213 */
[----:B------:R1:W-:Y:S04]  /*1bd0*/  STL [R1+0x41c], R3 ;  /* 0x00041c0301007387 */ /* 0x0003e80000100800 */
[----:B------:R-:W-:Y:S04]  /*1be0*/  STL [R1+0x9d4], R19 ;  /* 0x0009d41301007387 */ /* 0x000fe80000100800 */
[----:B------:R-:W2:Y:S01]  /*1bf0*/  LDL.LU R16, [R1+0x9e8] ;  /* 0x0009e80001107983 */ /* 0x000ea20000300800 */
[----:B-1----:R-:W-:-:S03]  /*1c00*/  IMAD R3, R4, 0x2, R18 ;  /* 0x0000000204037824 */ /* 0x002fc600078e0212 */
[----:B------:R-:W-:Y:S04]  /*1c10*/  STL [R1+0x24], R18 ;  /* 0x0000241201007387 */ /* 0x000fe80000100800 */
[----:B------:R-:W-:Y:S01]  /*1c20*/  STL [R1+0x9a0], R25 ;  /* 0x0009a01901007387 */ /* 0x000fe20000100800 */
[----:B------:R-:W-:-:S03]  /*1c30*/  PLOP3.LUT P2, PT, PT, PT, UP1, 0x80, 0x8 ;  /* 0x000000000008781c */ /* 0x000fc60003f4f018 */
[----:B------:R-:W-:Y:S04]  /*1c40*/  STL [R1+0x9b4], R25 ;  /* 0x0009b41901007387 */ /* 0x000fe80000100800 */
[----:B------:R1:W-:Y:S01]  /*1c50*/  STL [R1+0x10c], R3 ;  /* 0x00010c0301007387 */ /* 0x0003e20000100800 */
[----:B------:R-:W-:-:S03]  /*1c60*/  LOP3.LUT R15, R7, 0x50, RZ, 0xfc, !PT ;  /* 0x00000050070f7812 */ /* 0x000fc600078efcff */
[----:B----4-:R4:W-:Y:S01]  /*1c70*/  STL [R1+0x1d4], R24 ;  /* 0x0001d41801007387 */ /* 0x0109e20000100800 */
[----:B------:R-:W-:Y:S01]  /*1c80*/  PLOP3.LUT P3, PT, PT, PT, UP1, 0x80, 0x8 ;  /* 0x000000000008781c */ /* 0x000fe20003f6f018 */
[----:B-1----:R-:W-:Y:S01]  /*1c90*/  IMAD R3, R4, 0x2, R3 ;  /* 0x0000000204037824 */ /* 0x002fe200078e0203 */
[----:B----4-:R-:W-:-:S03]  /*1ca0*/  LOP3.LUT R24, R7, 0x48, RZ, 0xfc, !PT ;  /* 0x0000004807187812 */ /* 0x010fc600078efcff */
[----:B------:R-:W-:Y:S01]  /*1cb0*/  IMAD R18, R4, 0x2, R3 ;  /* 0x0000000204127824 */ /* 0x000fe200078e0203 */
[----:B------:R-:W-:Y:S02]  /*1cc0*/  ISETP.LT.AND P3, PT, R15, UR13, P3 ;  /* 0x0000000d0f007c0c */ /* 0x000fe40009f61270 */
[----:B------:R-:W-:Y:S01]  /*1cd0*/  ISETP.LT.AND P2, PT, R24, UR13, P2 ;  /* 0x0000000d18007c0c */ /* 0x000fe20009741270 */
[----:B------:R-:W-:Y:S01]  /*1ce0*/  IMAD R9, R4, 0x2, R18 ;  /* 0x0000000204097824 */ /* 0x000fe200078e0212 */
[C---:B------:R-:W-:Y:S01]  /*1cf0*/  IADD3 R15, P4, PT, R13.reuse, R8, RZ ;  /* 0x000000080d0f7210 */ /* 0x040fe20007f9e0ff */
[----:B------:R0:W-:Y:S04]  /*1d00*/  STL [R1+0x678], R10 ;  /* 0x0006780a01007387 */ /* 0x0001e80000100800 */
[----:B------:R1:W-:Y:S04]  /*1d10*/  STL [R1+0x674], R11 ;  /* 0x0006740b01007387 */ /* 0x0003e80000100800 */
[----:B------:R-:W-:Y:S01]  /*1d20*/  STL [R1+0x9c0], R18 ;  /* 0x0009c01201007387 */ /* 0x000fe20000100800 */
[----:B0-----:R-:W-:-:S03]  /*1d30*/  LEA.HI.X.SX32 R10, R13, R6, 0x1, P4 ;  /* 0x000000060d0a7211 */ /* 0x001fc600020f0eff */
[----:B------:R-:W-:Y:S01]  /*1d40*/  STL [R1+0x20], R9 ;  /* 0x0000200901007387 */ /* 0x000fe20000100800 */
[----:B-1----:R-:W-:-:S03]  /*1d50*/  IMAD.MOV.U32 R11, RZ, RZ, R15 ;  /* 0x000000ffff0b7224 */ /* 0x002fc600078e000f */
[----:B------:R0:W-:Y:S02]  /*1d60*/  STL [R1+0x680], R15 ;  /* 0x0006800f01007387 */ /* 0x0001e40000100800 */
[----:B------:R-:W-:Y:S02]  /*1d70*/  @P2 LOP3.LUT R11, R11, R10, RZ, 0x3c, !PT ;  /* 0x0000000a0b0b2212 */ /* 0x000fe400078e3cff */
[----:B0-----:R-:W-:-:S04]  /*1d80*/  IADD3 R15, P0, PT, R12, R8, RZ ;  /* 0x000000080c0f7210 */ /* 0x001fc80007f1e0ff */
[----:B------:R-:W-:Y:S02]  /*1d90*/  LEA.HI.X.SX32 R24, R12, R6, 0x1, P0 ;  /* 0x000000060c187211 */ /* 0x000fe400000f0eff */
[----:B------:R-:W-:Y:S01]  /*1da0*/  PRMT R14, RZ, 0x7610, R14 ;  /* 0x00007610ff0e7816 */ /* 0x000fe2000000000e */
[----:B---3--:R-:W-:Y:S04]  /*1db0*/  STL [R1+0x1d0], R17 ;  /* 0x0001d01101007387 */ /* 0x008fe80000100800 */
[----:B------:R-:W-:Y:S04]  /*1dc0*/  STL [R1+0x668], R15 ;  /* 0x0006680f01007387 */ /* 0x000fe80000100800 */
[----:B------:R0:W-:Y:S02]  /*1dd0*/  STL [R1+0x660], R10 ;  /* 0x0006600a01007387 */ /* 0x0001e40000100800 */
[----:B0-----:R-:W-:-:S04]  /*1de0*/  @P2 LOP3.LUT R10, R11, R10, RZ, 0x3c, !PT ;  /* 0x0000000a0b0a2212 */ /* 0x001fc800078e3cff */
[----:B------:R-:W-:-:S05]  /*1df0*/  @P2 LOP3.LUT R11, R11, R10, RZ, 0x3c, !PT ;  /* 0x0000000a0b0b2212 */ /* 0x000fca00078e3cff */
[----:B------:R0:W3:Y:S02]  /*1e00*/  @P2 LDG.E.U8 R0, desc[UR22][R10.64] ;  /* 0x000000160a002981 */ /* 0x0000e4000c1e1100 */
[----:B0-----:R-:W-:Y:S02]  /*1e10*/  @P3 IMAD.MOV.U32 R10, RZ, RZ, R15 ;  /* 0x000000ffff0a3224 */ /* 0x001fe400078e000f */
[----:B------:R-:W-:-:S05]  /*1e20*/  @P3 IMAD.MOV.U32 R11, RZ, RZ, R24 ;  /* 0x000000ffff0b3224 */ /* 0x000fca00078e0018 */
[----:B------:R0:W4:Y:S01]  /*1e30*/  @P3 LDG.E.U8 R14, desc[UR22][R10.64] ;  /* 0x000000160a0e3981 */ /* 0x000122000c1e1100 */
[----:B------:R-:W-:-:S04]  /*1e40*/  IMAD R9, R4, 0x4, R9 ;  /* 0x0000000404097824 */ /* 0x000fc800078e0209 */
[----:B------:R-:W-:Y:S01]  /*1e50*/  IMAD R17, R4, 0x2, R9 ;  /* 0x0000000204117824 */ /* 0x000fe200078e0209 */
[----:B------:R-:W-:Y:S01]  /*1e60*/  STL [R1+0x664], R24 ;  /* 0x0006641801007387 */ /* 0x000fe20000100800 */
[C---:B------:R-:W-:Y:S02]  /*1e70*/  LOP3.LUT R13, R7.reuse, 0x58, RZ, 0xfc, !PT ;  /* 0x00000058070d7812 */ /* 0x040fe400078efcff */
[----:B------:R-:W-:Y:S02]  /*1e80*/  PLOP3.LUT P0, PT, PT, PT, UP1, 0x80, 0x8 ;  /* 0x000000000008781c */ /* 0x000fe40003f0f018 */
[----:B------:R-:W-:Y:S02]  /*1e90*/  LOP3.LUT R12, R7, 0x60, RZ, 0xfc, !PT ;  /* 0x00000060070c7812 */ /* 0x000fe400078efcff */
[----:B------:R-:W-:Y:S02]  /*1ea0*/  PLOP3.LUT P2, PT, PT, PT, UP1, 0x80, 0x8 ;  /* 0x000000000008781c */ /* 0x000fe40003f4f018 */
[----:B------:R-:W-:-:S02]  /*1eb0*/  ISETP.LT.AND P0, PT, R13, UR13, P0 ;  /* 0x0000000d0d007c0c */ /* 0x000fc40008701270 */
[----:B------:R-:W-:Y:S02]  /*1ec0*/  ISETP.LT.AND P2, PT, R12, UR13, P2 ;  /* 0x0000000d0c007c0c */ /* 0x000fe40009741270 */
[-C--:B------:R-:W-:Y:S02]  /*1ed0*/  IADD3 R12, P4, PT, R3, R8.reuse, RZ ;  /* 0x00000008030c7210 */ /* 0x080fe40007f9e0ff */
[----:B0-----:R-:W-:Y:S02]  /*1ee0*/  IADD3 R11, P5, PT, R9, R8, RZ ;  /* 0x00000008090b7210 */ /* 0x001fe40007fbe0ff */
[-C--:B------:R-:W-:Y:S02]  /*1ef0*/  LEA.HI.X.SX32 R13, R3, R6.reuse, 0x1, P4 ;  /* 0x00000006030d7211 */ /* 0x080fe400020f0eff */
[----:B------:R-:W-:-:S03]  /*1f00*/  LEA.HI.X.SX32 R9, R9, R6, 0x1, P5 ;  /* 0x0000000609097211 */ /* 0x000fc600028f0eff */
[----:B------:R0:W2:Y:S04]  /*1f10*/  @P0 LDG.E.U8 R2, desc[UR22][R12.64] ;  /* 0x000000160c020981 */ /* 0x0000a8000c1e1100 */
[----:B---3--:R1:W-:Y:S04]  /*1f20*/  STL [R1+0x1c4], R0 ;  /* 0x0001c40001007387 */ /* 0x0083e80000100800 */
[----:B------:R-:W-:Y:S01]  /*1f30*/  STL [R1+0x9bc], R17 ;  /* 0x0009bc1101007387 */ /* 0x000fe20000100800 */
[----:B-1----:R-:W-:-:S03]  /*1f40*/  IMAD R0, R4, 0x2, R17 ;  /* 0x0000000204007824 */ /* 0x002fc600078e0211 */
[----:B----4-:R1:W-:Y:S02]  /*1f50*/  STL [R1+0x1bc], R14 ;  /* 0x0001bc0e01007387 */ /* 0x0103e40000100800 */
[----:B-1----:R-:W-:-:S04]  /*1f60*/  IMAD R14, R4, 0x2, R0 ;  /* 0x00000002040e7824 */ /* 0x002fc800078e0200 */
[C---:B------:R-:W-:Y:S01]  /*1f70*/  IMAD R10, R4.reuse, 0x2, R14 ;  /* 0x00000002040a7824 */ /* 0x040fe200078e020e */
[----:B------:R1:W-:Y:S03]  /*1f80*/  STL [R1+0x100], R14 ;  /* 0x0001000e01007387 */ /* 0x0003e60000100800 */
[C---:B------:R-:W-:Y:S01]  /*1f90*/  IMAD R15, R4.reuse, 0x2, R10 ;  /* 0x00000002040f7824 */ /* 0x040fe200078e020a */
[----:B------:R0:W-:Y:S03]  /*1fa0*/  STL [R1+0x464], R12 ;  /* 0x0004640c01007387 */ /* 0x0001e60000100800 */
[----:B-1----:R-:W-:-:S05]  /*1fb0*/  IMAD R14, R4, 0x2, R15 ;  /* 0x00000002040e7824 */ /* 0x002fca00078e020f */
[----:B------:R-:W-:Y:S01]  /*1fc0*/  STL [R1+0x18], R14 ;  /* 0x0000180e01007387 */ /* 0x000fe20000100800 */
[----:B0-----:R-:W-:-:S03]  /*1fd0*/  @P2 IMAD.MOV.U32 R12, RZ, RZ, R11 ;  /* 0x000000ffff0c2224 */ /* 0x001fc600078e000b */
[----:B------:R-:W-:Y:S04]  /*1fe0*/  STL [R1+0x47c], R11 ;  /* 0x00047c0b01007387 */ /* 0x000fe80000100800 */
[----:B------:R0:W-:Y:S02]  /*1ff0*/  STL [R1+0x460], R13 ;  /* 0x0004600d01007387 */ /* 0x0001e40000100800 */
[----:B0-----:R-:W-:-:S05]  /*2000*/  @P2 IMAD.MOV.U32 R13, RZ, RZ, R9 ;  /* 0x000000ffff0d2224 */ /* 0x001fca00078e0009 */
[----:B------:R0:W3:Y:S01]  /*2010*/  @P2 LDG.E.U8 R5, desc[UR22][R12.64] ;  /* 0x000000160c052981 */ /* 0x0000e2000c1e1100 */
[C---:B------:R-:W-:Y:S02]  /*2020*/  LOP3.LUT R24, R7.reuse, 0x68, RZ, 0xfc, !PT ;  /* 0x0000006807187812 */ /* 0x040fe400078efcff */
[----:B------:R-:W-:Y:S01]  /*2030*/  PLOP3.LUT P3, PT, PT, PT, UP1, 0x80, 0x8 ;  /* 0x000000000008781c */ /* 0x000fe20003f6f018 */
[----:B------:R-:W-:Y:S03]  /*2040*/  STL [R1+0x980], R0 ;  /* 0x0009800001007387 */ /* 0x000fe60000100800 */
[----:B------:R-:W-:Y:S01]  /*2050*/  ISETP.LT.AND P3, PT, R24, UR13, P3 ;  /* 0x0000000d18007c0c */ /* 0x000fe20009f61270 */
[----:B------:R-:W-:Y:S04]  /*2060*/  STL [R1+0x990], R0 ;  /* 0x0009900001007387 */ /* 0x000fe80000100800 */
[----:B------:R-:W-:Y:S04]  /*2070*/  STL [R1+0x9b8], R0 ;  /* 0x0009b80001007387 */ /* 0x000fe80000100800 */
[----:B------:R-:W-:Y:S04]  /*2080*/  STL [R1+0x478], R9 ;  /* 0x0004780901007387 */ /* 0x000fe80000100800 */
[----:B--2---:R1:W-:Y:S01]  /*2090*/  STL [R1+0x1c0], R2 ;  /* 0x0001c00201007387 */ /* 0x0043e20000100800 */
[----:B------:R-:W-:-:S02]  /*20a0*/  LOP3.LUT R24, R7, 0x70, RZ, 0xfc, !PT ;  /* 0x0000007007187812 */ /* 0x000fc400078efcff */
[----:B-1----:R-:W-:-:S04]  /*20b0*/  IADD3 R2, P0, PT, R10, R8, RZ ;  /* 0x000000080a027210 */ /* 0x002fc80007f1e0ff */
[----:B------:R-:W-:Y:S02]  /*20c0*/  LEA.HI.X.SX32 R10, R10, R6, 0x1, P0 ;  /* 0x000000060a0a7211 */ /* 0x000fe400000f0eff */
[----:B------:R-:W-:Y:S01]  /*20d0*/  PLOP3.LUT P0, PT, PT, PT, UP1, 0x80, 0x8 ;  /* 0x000000000008781c */ /* 0x000fe20003f0f018 */
[----:B------:R-:W-:Y:S02]  /*20e0*/  IMAD R3, R4, 0x4, R14 ;  /* 0x0000000404037824 */ /* 0x000fe400078e020e */
[----:B------:R-:W-:Y:S01]  /*20f0*/  @P3 IMAD.MOV.U32 R11, RZ, RZ, R10 ;  /* 0x000000ffff0b3224 */ /* 0x000fe200078e000a */
[----:B------:R-:W-:Y:S02]  /*2100*/  ISETP.LT.AND P0, PT, R24, UR13, P0 ;  /* 0x0000000d18007c0c */ /* 0x000fe40008701270 */
[----:B0-----:R-:W-:Y:S02]  /*2110*/  LOP3.LUT R13, R7, 0x78, RZ, 0xfc, !PT ;  /* 0x00000078070d7812 */ /* 0x001fe400078efcff */
[----:B------:R-:W-:-:S02]  /*2120*/  PLOP3.LUT P2, PT, PT, PT, UP1, 0x80, 0x8 ;  /* 0x000000000008781c */ /* 0x000fc40003f4f018 */
[----:B------:R-:W-:Y:S02]  /*2130*/  IADD3 R12, P4, PT, R3, R8, RZ ;  /* 0x00000008030c7210 */ /* 0x000fe40007f9e0ff */
[----:B------:R-:W-:Y:S02]  /*2140*/  ISETP.LT.AND P2, PT, R13, UR13, P2 ;  /* 0x0000000d0d007c0c */ /* 0x000fe40009741270 */
[----:B------:R-:W-:-:S05]  /*2150*/  LEA.HI.X.SX32 R13, R3, R6, 0x1, P4 ;  /* 0x00000006030d7211 */ /* 0x000fca00020f0eff */
[----:B------:R-:W2:Y:S04]  /*2160*/  @P0 LDG.E.U8 R22, desc[UR22][R12.64] ;  /* 0x000000160c160981 */ /* 0x000ea8000c1e1100 */
[----:B---3--:R-:W-:Y:S04]  /*2170*/  STL [R1+0x1b8], R5 ;  /* 0x0001b80501007387 */ /* 0x008fe80000100800 */
[----:B------:R-:W-:Y:S04]  /*2180*/  STL [R1+0x494], R2 ;  /* 0x0004940201007387 */ /* 0x000fe80000100800 */
[----:B------:R0:W-:Y:S02]  /*2190*/  STL [R1+0x490], R10 ;  /* 0x0004900a01007387 */ /* 0x0001e40000100800 */
[----:B0-----:R-:W-:-:S05]  /*21a0*/  @P3 IMAD.MOV.U32 R10, RZ, RZ, R2 ;  /* 0x000000ffff0a3224 */ /* 0x001fca00078e0002 */
[----:B------:R0:W3:Y:S01]  /*21b0*/  @P3 LDG.E.U8 R28, desc[UR22][R10.64] ;  /* 0x000000160a1c3981 */ /* 0x0000e2000c1e1100 */
[----:B------:R-:W-:-:S04]  /*21c0*/  IMAD R14, R4, 0x2, R3 ;  /* 0x00000002040e7824 */ /* 0x000fc800078e0203 */
[----:B------:R-:W-:-:S04]  /*21d0*/  IMAD R5, R4, 0x2, R14 ;  /* 0x0000000204057824 */ /* 0x000fc800078e020e */
[----:B------:R-:W-:-:S05]  /*21e0*/  IMAD R9, R4, 0x2, R5 ;  /* 0x0000000204097824 */ /* 0x000fca00078e0205 */
[----:B------:R1:W-:Y:S01]  /*21f0*/  STL [R1+0xfc], R9 ;  /* 0x0000fc0901007387 */ /* 0x0003e20000100800 */
[----:B------:R-:W-:Y:S02]  /*2200*/  IMAD.MOV.U32 R2, RZ, RZ, R29 ;  /* 0x000000ffff027224 */ /* 0x000fe400078e001d */
[----:B-1----:R-:W-:-:S04]  /*2210*/  IMAD R9, R4, 0x2, R9 ;  /* 0x0000000204097824 */ /* 0x002fc800078e0209 */
[C---:B0-----:R-:W-:Y:S01]  /*2220*/  IMAD R10, R4.reuse, 0x2, R9 ;  /* 0x00000002040a7824 */ /* 0x041fe200078e0209 */
[----:B------:R-:W-:Y:S03]  /*2230*/  STL [R1+0x974], R5 ;  /* 0x0009740501007387 */ /* 0x000fe60000100800 */
[----:B------:R-:W-:Y:S01]  /*2240*/  IMAD R29, R4, 0x2, R10 ;  /* 0x00000002041d7824 */ /* 0x000fe200078e020a */
[----:B------:R-:W-:Y:S04]  /*2250*/  STL [R1+0x4ac], R12 ;  /* 0x0004ac0c01007387 */ /* 0x000fe80000100800 */
[----:B------:R-:W-:Y:S04]  /*2260*/  STL [R1+0x4a8], R13 ;  /* 0x0004a80d01007387 */ /* 0x000fe80000100800 */
[----:B------:R-:W-:Y:S01]  /*2270*/  STL [R1+0x978], R29 ;  /* 0x0009781d01007387 */ /* 0x000fe20000100800 */
[----:B------:R-:W-:-:S02]  /*2280*/  LOP3.LUT R24, R7, 0x80, RZ, 0xfc, !PT ;  /* 0x0000008007187812 */ /* 0x000fc400078efcff */
[----:B------:R-:W-:Y:S01]  /*2290*/  PLOP3.LUT P3, PT, PT, PT, UP1, 0x80, 0x8 ;  /* 0x000000000008781c */ /* 0x000fe20003f6f018 */
[----:B------:R-:W-:Y:S01]  /*22a0*/  IMAD R3, R4, 0x4, R29 ;  /* 0x0000000404037824 */ /* 0x000fe200078e021d */
[----:B------:R-:W-:Y:S02]  /*22b0*/  PRMT R11, RZ, 0x7610, R11 ;  /* 0x00007610ff0b7816 */ /* 0x000fe4000000000b */
[----:B------:R-:W-:Y:S01]  /*22c0*/  ISETP.LT.AND P3, PT, R24, UR13, P3 ;  /* 0x0000000d18007c0c */ /* 0x000fe20009f61270 */
[----:B---3--:R0:W-:Y:S02]  /*22d0*/  STL [R1+0x1a8], R28 ;  /* 0x0001a81c01007387 */ /* 0x0081e40000100800 */
[----:B0-----:R-:W-:-:S04]  /*22e0*/  IADD3 R28, P4, PT, R9, R8, RZ ;  /* 0x00000008091c7210 */ /* 0x001fc80007f9e0ff */
[----:B------:R-:W-:Y:S01]  /*22f0*/  LEA.HI.X.SX32 R13, R9, R6, 0x1, P4 ;  /* 0x00000006090d7211 */ /* 0x000fe200020f0eff */
[----:B------:R-:W-:Y:S01]  /*2300*/  @P2 IMAD.MOV.U32 R12, RZ, RZ, R28 ;  /* 0x000000ffff0c2224 */ /* 0x000fe200078e001c */
[----:B--2---:R0:W-:Y:S04]  /*2310*/  STL [R1+0x198], R22 ;  /* 0x0001981601007387 */ /* 0x0041e80000100800 */
[----:B------:R1:W2:Y:S01]  /*2320*/  @P2 LDG.E.U8 R11, desc[UR22][R12.64] ;  /* 0x000000160c0b2981 */ /* 0x0002a2000c1e1100 */
[----:B0-----:R-:W-:-:S03]  /*2330*/  IADD3 R22, P0, PT, R3, R8, RZ ;  /* 0x0000000803167210 */ /* 0x001fc60007f1e0ff */
[----:B------:R-:W-:Y:S01]  /*2340*/  STL [R1+0x4c4], R28 ;  /* 0x0004c41c01007387 */ /* 0x000fe20000100800 */
[----:B------:R-:W-:-:S03]  /*2350*/  LEA.HI.X.SX32 R24, R3, R6, 0x1, P0 ;  /* 0x0000000603187211 */ /* 0x000fc600000f0eff */
[----:B------:R-:W-:Y:S01]  /*2360*/  STL [R1+0x4dc], R22 ;  /* 0x0004dc1601007387 */ /* 0x000fe20000100800 */
[----:B-1----:R-:W-:-:S03]  /*2370*/  @P3 IMAD.MOV.U32 R12, RZ, RZ, R22 ;  /* 0x000000ffff0c3224 */ /* 0x002fc600078e0016 */
[----:B------:R0:W-:Y:S02]  /*2380*/  STL [R1+0x4c0], R13 ;  /* 0x0004c00d01007387 */ /* 0x0001e40000100800 */
[----:B0-----:R-:W-:-:S05]  /*2390*/  @P3 IMAD.MOV.U32 R13, RZ, RZ, R24 ;  /* 0x000000ffff0d3224 */ /* 0x001fca00078e0018 */
[----:B------:R0:W3:Y:S01]  /*23a0*/  @P3 LDG.E.U8 R20, desc[UR22][R12.64] ;  /* 0x000000160c143981 */ /* 0x0000e2000c1e1100 */
[----:B------:R-:W-:-:S03]  /*23b0*/  IMAD R9, R4, 0x2, R3 ;  /* 0x0000000204097824 */ /* 0x000fc600078e0203 */
[----:B------:R-:W-:Y:S01]  /*23c0*/  STL [R1+0x4d8], R24 ;  /* 0x0004d81801007387 */ /* 0x000fe20000100800 */
[----:B0-----:R-:W-:Y:S02]  /*23d0*/  PRMT R12, RZ, 0x7610, R12 ;  /* 0x00007610ff0c7816 */ /* 0x001fe4000000000c */
[C---:B------:R-:W-:Y:S02]  /*23e0*/  LOP3.LUT R22, R7.reuse, 0x88, RZ, 0xfc, !PT ;  /* 0x0000008807167812 */ /* 0x040fe400078efcff */
[----:B------:R-:W-:Y:S02]  /*23f0*/  PLOP3.LUT P2, PT, PT, PT, UP1, 0x80, 0x8 ;  /* 0x000000000008781c */ /* 0x000fe40003f4f018 */
[----:B------:R-:W-:Y:S01]  /*2400*/  PLOP3.LUT P0, PT, PT, PT, UP1, 0x80, 0x8 ;  /* 0x000000000008781c */ /* 0x000fe20003f0f018 */
[C---:B------:R-:W-:Y:S01]  /*2410*/  IMAD R28, R7.reuse, R4, RZ ;  /* 0x00000004071c7224 */ /* 0x040fe200078e02ff */
[----:B------:R-:W-:Y:S02]  /*2420*/  ISETP.LT.AND P2, PT, R22, UR13, P2 ;  /* 0x0000000d16007c0c */ /* 0x000fe40009741270 */
[----:B------:R-:W-:Y:S01]  /*2430*/  LOP3.LUT R22, R7, 0x12, RZ, 0xfc, !PT ;  /* 0x0000001207167812 */ /* 0x000fe200078efcff */
[----:B--2---:R0:W-:Y:S02]  /*2440*/  STL [R1+0x1a0], R11 ;  /* 0x0001a00b01007387 */ /* 0x0041e40000100800 */
[----:B0-----:R-:W-:-:S04]  /*2450*/  IMAD R11, R4, 0x2, R9 ;  /* 0x00000002040b7824 */ /* 0x001fc800078e0209 */
[C---:B------:R-:W-:Y:S01]  /*2460*/  IMAD R3, R4.reuse, 0x2, R11 ;  /* 0x0000000204037824 */ /* 0x040fe200078e020b */
[----:B------:R-:W-:Y:S04]  /*2470*/  STL [R1+0x97c], R11 ;  /* 0x00097c0b01007387 */ /* 0x000fe80000100800 */
[----:B------:R-:W-:Y:S04]  /*2480*/  STL [R1+0x998], R11 ;  /* 0x0009980b01007387 */ /* 0x000fe80000100800 */
[----:B------:R-:W-:Y:S04]  /*2490*/  STL [R1+0x9a4], R11 ;  /* 0x0009a40b01007387 */ /* 0x000fe80000100800 */
[----:B------:R0:W-:Y:S04]  /*24a0*/  STL [R1+0xf4], R3 ;  /* 0x0000f40301007387 */ /* 0x0001e80000100800 */
[----:B---3--:R1:W-:Y:S01]  /*24b0*/  STL [R1+0x19c], R20 ;  /* 0x00019c1401007387 */ /* 0x0083e20000100800 */
[----:B0-----:R-:W-:-:S03]  /*24c0*/  IMAD R3, R4, 0x2, R3 ;  /* 0x0000000204037824 */ /* 0x001fc600078e0203 */
[----:B------:R0:W-:Y:S01]  /*24d0*/  STL.S16 [R1+0x188], R12 ;  /* 0x0001880c01007387 */ /* 0x0001e20000100600 */
[----:B-1----:R-:W-:Y:S02]  /*24e0*/  LOP3.LUT R20, R7, 0x2, RZ, 0xfc, !PT ;  /* 0x0000000207147812 */ /* 0x002fe400078efcff */
[----:B0-----:R-:W-:Y:S02]  /*24f0*/  IADD3 R12, P4, PT, R3, R8, RZ ;  /* 0x00000008030c7210 */ /* 0x001fe40007f9e0ff */
[----:B------:R-:W-:Y:S02]  /*2500*/  ISETP.LT.AND P0, PT, R20, UR13, P0 ;  /* 0x0000000d14007c0c */ /* 0x000fe40008701270 */
[----:B------:R-:W-:Y:S01]  /*2510*/  LOP3.LUT R20, R7, 0xa, RZ, 0xfc, !PT ;  /* 0x0000000a07147812 */ /* 0x000fe200078efcff */
[----:B------:R0:W-:Y:S04]  /*2520*/  STL [R1+0x4f4], R12 ;  /* 0x0004f40c01007387 */ /* 0x0001e80000100800 */
[----:B------:R-:W2:Y:S01]  /*2530*/  LDL R7, [R1+0x188] ;  /* 0x0001880001077983 */ /* 0x000ea20000100800 */
[----:B------:R-:W-:Y:S01]  /*2540*/  LEA.HI.X.SX32 R13, R3, R6, 0x1, P4 ;  /* 0x00000006030d7211 */ /* 0x000fe200020f0eff */
[----:B------:R-:W-:Y:S01]  /*2550*/  IMAD R28, R4, 0x2, R28 ;  /* 0x00000002041c7824 */ /* 0x000fe200078e021c */
[----:B------:R-:W-:-:S04]  /*2560*/  PLOP3.LUT P3, PT, PT, PT, UP1, 0x80, 0x8 ;  /* 0x000000000008781c */ /* 0x000fc80003f6f018 */
[----:B------:R-:W-:Y:S01]  /*2570*/  IADD3 R24, P5, PT, R28, R8, RZ ;  /* 0x000000081c187210 */ /* 0x000fe20007fbe0ff */
[----:B------:R1:W-:Y:S01]  /*2580*/  STL [R1+0x4f0], R13 ;  /* 0x0004f00d01007387 */ /* 0x0003e20000100800 */
[----:B------:R-:W-:-:S03]  /*2590*/  ISETP.LT.AND P3, PT, R20, UR13, P3 ;  /* 0x0000000d14007c0c */ /* 0x000fc60009f61270 */
[----:B------:R3:W-:Y:S04]  /*25a0*/  STL [R1+0x320], R24 ;  /* 0x0003201801007387 */ /* 0x0007e80000100800 */
[----:B------:R-:W3:Y:S01]  /*25b0*/  LDL.LU R20, [R1+0x9e4] ;  /* 0x0009e40001147983 */ /* 0x000ee20000300800 */
[----:B------:R-:W-:Y:S02]  /*25c0*/  LEA.HI.X.SX32 R28, R28, R6, 0x1, P5 ;  /* 0x000000061c1c7211 */ /* 0x000fe400028f0eff */
[----:B------:R-:W-:Y:S01]  /*25d0*/  PRMT R19, RZ, 0x7610, R19 ;  /* 0x00007610ff137816 */ /* 0x000fe20000000013 */
[----:B--2---:R0:W2:Y:S02]  /*25e0*/  @P2 LDG.E.U8 R7, desc[UR22][R12.64] ;  /* 0x000000160c072981 */ /* 0x0040a4000c1e1100 */
[----:B0-----:R-:W-:-:S02]  /*25f0*/  @P0 IMAD.MOV.U32 R12, RZ, RZ, R24 ;  /* 0x000000ffff0c0224 */ /* 0x001fc400078e0018 */
[----:B-1----:R-:W-:-:S05]  /*2600*/  @P0 IMAD.MOV.U32 R13, RZ, RZ, R28 ;  /* 0x000000ffff0d0224 */ /* 0x002fca00078e001c */
[----:B------:R0:W4:Y:S01]  /*2610*/  @P0 LDG.E.U8 R19, desc[UR22][R12.64] ;  /* 0x000000160c130981 */ /* 0x000122000c1e1100 */
[----:B------:R-:W-:Y:S02]  /*2620*/  PLOP3.LUT P4, PT, PT, PT, UP1, 0x80, 0x8 ;  /* 0x000000000008781c */ /* 0x000fe40003f8f018 */
[-C--:B---3--:R-:W-:Y:S02]  /*2630*/  IADD3 R24, P0, PT, R20, R8.reuse, RZ ;  /* 0x0000000814187210 */ /* 0x088fe40007f1e0ff */
[----:B0-----:R-:W-:Y:S01]  /*2640*/  PRMT R13, RZ, 0x7610, R13 ;  /* 0x00007610ff0d7816 */ /* 0x001fe2000000000d */
[----:B--2---:R0:W-:Y:S02]  /*2650*/  @P2 STL [R1+0x188], R7 ;  /* 0x0001880701002387 */ /* 0x0041e40000100800 */
[----:B0-----:R-:W0:Y:S01]  /*2660*/  S2R R7, SR_TID.X ;  /* 0x0000000000077919 */ /* 0x001e220000002100 */
[----:B------:R-:W-:Y:S02]  /*2670*/  ISETP.LT.AND P2, PT, R22, UR13, P4 ;  /* 0x0000000d16007c0c */ /* 0x000fe4000a741270 */
[C---:B------:R-:W-:Y:S01]  /*2680*/  IADD3 R22, P4, PT, R16.reuse, R8, RZ ;  /* 0x0000000810167210 */ /* 0x040fe20007f9e0ff */
[----:B------:R-:W-:Y:S03]  /*2690*/  STL [R1+0x31c], R28 ;  /* 0x00031c1c01007387 */ /* 0x000fe60000100800 */
[----:B------:R-:W-:Y:S01]  /*26a0*/  LEA.HI.X.SX32 R12, R16, R6, 0x1, P4 ;  /* 0x00000006100c7211 */ /* 0x000fe200020f0eff */
[----:B------:R-:W-:Y:S04]  /*26b0*/  STL [R1+0x338], R22 ;  /* 0x0003381601007387 */ /* 0x000fe80000100800 */
[----:B------:R-:W-:Y:S04]  /*26c0*/  STL [R1+0x92c], R16 ;  /* 0x00092c1001007387 */ /* 0x000fe80000100800 */
[----:B------:R-:W-:Y:S04]  /*26d0*/  STL.S16 [R1+0x1b4], R13 ;  /* 0x0001b40d01007387 */ /* 0x000fe80000100600 */
[----:B------:R-:W-:Y:S04]  /*26e0*/  STL [R1+0x358], R24 ;  /* 0x0003581801007387 */ /* 0x000fe80000100800 */
[----:B------:R-:W-:Y:S04]  /*26f0*/  STL [R1+0x934], R16 ;  /* 0x0009341001007387 */ /* 0x000fe80000100800 */
[----:B------:R-:W-:Y:S01]  /*2700*/  STL [R1+0x334], R12 ;  /* 0x0003340c01007387 */ /* 0x000fe20000100800 */
[----:B0-----:R-:W-:-:S03]  /*2710*/  SHF.R.U32.HI R7, RZ, 0x6, R7 ;  /* 0x00000006ff077819 */ /* 0x001fc60000011607 */
[----:B------:R-:W-:Y:S04]  /*2720*/  STL [R1+0x93c], R16 ;  /* 0x00093c1001007387 */ /* 0x000fe80000100800 */
[----:B------:R-:W-:Y:S01]  /*2730*/  STL [R1+0x944], R16 ;  /* 0x0009441001007387 */ /* 0x000fe20000100800 */
[----:B------:R-:W-:-:S03]  /*2740*/  SGXT.U32 R7, R7, 0x1 ;  /* 0x000000010707781a */ /* 0x000fc60000000000 */
[----:B------:R-:W-:Y:S04]  /*2750*/  STL [R1+0x94c], R16 ;  /* 0x00094c1001007387 */ /* 0x000fe80000100800 */
[----:B------:R-:W-:Y:S04]  /*2760*/  STL [R1+0x964], R16 ;  /* 0x0009641001007387 */ /* 0x000fe80000100800 */
[----:B------:R-:W-:Y:S04]  /*2770*/  STL [R1+0x984], R16 ;  /* 0x0009841001007387 */ /* 0x000fe80000100800 */
[----:B------:R-:W-:Y:S04]  /*2780*/  STL [R1+0x9a8], R16 ;  /* 0x0009a81001007387 */ /* 0x000fe80000100800 */
[----:B------:R-:W-:Y:S04]  /*2790*/  STL [R1+0x988], R20 ;  /* 0x0009881401007387 */ /* 0x000fe80000100800 */
[----:B------:R-:W-:Y:S04]  /*27a0*/  STL [R1+0x9ac], R20 ;  /* 0x0009ac1401007387 */ /* 0x000fe80000100800 */
[----:B----4-:R0:W-:Y:S02]  /*27b0*/  STL [R1+0x1c8], R19 ;  /* 0x0001c81301007387 */ /* 0x0101e40000100800 */
[----:B0-----:R-:W-:-:S02]  /*27c0*/  LOP3.LUT R19, R7, 0x1a, RZ, 0xfc, !PT ;  /* 0x0000001a07137812 */ /* 0x001fc400078efcff */
[----:B------:R-:W2:Y:S01]  /*27d0*/  LDL R7, [R1+0x1b4] ;  /* 0x0001b40001077983 */ /* 0x000ea20000100800 */
[----:B------:R-:W-:Y:S02]  /*27e0*/  @P3 IMAD.MOV.U32 R13, RZ, RZ, R12 ;  /* 0x000000ffff0d3224 */ /* 0x000fe400078e000c */
[----:B------:R-:W-:Y:S01]  /*27f0*/  @P3 IMAD.MOV.U32 R12, RZ, RZ, R22 ;  /* 0x000000ffff0c3224 */ /* 0x000fe200078e0016 */
[----:B------:R-:W-:Y:S02]  /*2800*/  LEA.HI.X.SX32 R28, R20, R6, 0x1, P0 ;  /* 0x00000006141c7211 */ /* 0x000fe400000f0eff */
[----:B------:R-:W-:Y:S02]  /*2810*/  PRMT R23, RZ, 0x7610, R23 ;  /* 0x00007610ff177816 */ /* 0x000fe40000000017 */
[----:B--2---:R0:W2:Y:S02]  /*2820*/  @P3 LDG.E.U8 R7, desc[UR22][R12.64] ;  /* 0x000000160c073981 */ /* 0x0040a4000c1e1100 */
[----:B0-----:R-:W-:-:S02]  /*2830*/  @P2 IMAD.MOV.U32 R12, RZ, RZ, R24 ;  /* 0x000000ffff0c2224 */ /* 0x001fc400078e0018 */
[----:B------:R-:W-:-:S05]  /*2840*/  @P2 IMAD.MOV.U32 R13, RZ, RZ, R28 ;  /* 0x000000ffff0d2224 */ /* 0x000fca00078e001c */
[----:B------:R0:W3:Y:S04]  /*2850*/  @P2 LDG.E.U8 R23, desc[UR22][R12.64] ;  /* 0x000000160c172981 */ /* 0x0000e8000c1e1100 */
[----:B------:R1:W-:Y:S04]  /*2860*/  STL [R1+0x354], R28 ;  /* 0x0003541c01007387 */ /* 0x0003e80000100800 */
[----:B------:R-:W4:Y:S04]  /*2870*/  LDL.LU R22, [R1+0x9e0] ;  /* 0x0009e00001167983 */ /* 0x000f280000300800 */
[----:B--2---:R2:W-:Y:S04]  /*2880*/  @P3 STL [R1+0x1b4], R7 ;  /* 0x0001b40701003387 */ /* 0x0045e80000100800 */
[----:B-1----:R-:W4:Y:S04]  /*2890*/  LDL.LU R28, [R1+0x9dc] ;  /* 0x0009dc00011c7983 */ /* 0x002f280000300800 */
[----:B------:R-:W4:Y:S01]  /*28a0*/  LDL.LU R24, [R1+0x9d8] ;  /* 0x0009d80001187983 */ /* 0x000f220000300800 */
[----:B--2---:R-:W1:Y:S02]  /*28b0*/  S2R R7, SR_TID.X ;  /* 0x0000000000077919 */ /* 0x004e640000002100 */
[----:B-1----:R-:W-:-:S04]  /*28c0*/  SHF.R.U32.HI R7, RZ, 0x6, R7 ;  /* 0x00000006ff077819 */ /* 0x002fc80000011607 */
[----:B------:R-:W-:-:S04]  /*28d0*/  SGXT.U32 R7, R7, 0x1 ;  /* 0x000000010707781a */ /* 0x000fc80000000000 */
[----:B0-----:R-:W-:-:S06]  /*28e0*/  LOP3.LUT R13, R7, 0x22, RZ, 0xfc, !PT ;  /* 0x00000022070d7812 */ /* 0x001fcc00078efcff */
[----:B------:R-:W0:Y:S01]  /*28f0*/  S2R R13, SR_TID.X ;  /* 0x00000000000d7919 */ /* 0x000e220000002100 */
[----:B------:R-:W-:Y:S01]  /*2900*/  PLOP3.LUT P0, PT, PT, PT, UP1, 0x80, 0x8 ;  /* 0x000000000008781c */ /* 0x000fe20003f0f018 */
[----:B---3--:R1:W-:Y:S03]  /*2910*/  STL [R1+0x1ac], R23 ;  /* 0x0001ac1701007387 */ /* 0x0083e60000100800 */
[----:B------:R-:W-:Y:S02]  /*2920*/  ISETP.LT.AND P2, PT, R19, UR13, P0 ;  /* 0x0000000d13007c0c */ /* 0x000fe40008741270 */
[C---:B------:R-:W-:Y:S02]  /*2930*/  LOP3.LUT R19, R7.reuse, 0x2a, RZ, 0xfc, !PT ;  /* 0x0000002a07137812 */ /* 0x040fe400078efcff */
[----:B-1----:R-:W-:Y:S02]  /*2940*/  LOP3.LUT R23, R7, 0x32, RZ, 0xfc, !PT ;  /* 0x0000003207177812 */ /* 0x002fe400078efcff */
[----:B----4-:R-:W-:-:S02]  /*2950*/  IADD3 R12, P4, PT, R22, R8, RZ ;  /* 0x00000008160c7210 */ /* 0x010fc40007f9e0ff */
[----:B------:R-:W-:Y:S02]  /*2960*/  PLOP3.LUT P0, PT, PT, PT, UP1, 0x80, 0x8 ;  /* 0x000000000008781c */ /* 0x000fe40003f0f018 */
[----:B------:R-:W-:Y:S02]  /*2970*/  PRMT R26, RZ, 0x7610, R26 ;  /* 0x00007610ff1a7816 */ /* 0x000fe4000000001a */
[----:B0-----:R-:W-:-:S04]  /*2980*/  SHF.R.U32.HI R7, RZ, 0x6, R13 ;  /* 0x00000006ff077819 */ /* 0x001fc8000001160d */
[----:B------:R-:W-:-:S04]  /*2990*/  SGXT.U32 R7, R7, 0x1 ;  /* 0x000000010707781a */ /* 0x000fc80000000000 */
[----:B------:R-:W-:Y:S02]  /*29a0*/  LOP3.LUT R7, R7, 0x22, RZ, 0xfc, !PT ;  /* 0x0000002207077812 */ /* 0x000fe400078efcff */
[----:B------:R-:W-:Y:S02]  /*29b0*/  PLOP3.LUT P3, PT, PT, PT, UP1, 0x80, 0x8 ;  /* 0x000000000008781c */ /* 0x000fe40003f6f018 */
[----:B------:R-:W-:Y:S02]  /*29c0*/  LEA.HI.X.SX32 R13, R22, R6, 0x1, P4 ;  /* 0x00000006160d7211 */ /* 0x000fe400020f0eff */
[----:B------:R-:W-:Y:S02]  /*29d0*/  ISETP.LT.AND P0, PT, R7, UR13, P0 ;  /* 0x0000000d07007c0c */ /* 0x000fe40008701270 */
[----:B------:R-:W-:Y:S01]  /*29e0*/  PLOP3.LUT P4, PT, PT, PT, UP1, 0x80, 0x8 ;  /* 0x000000000008781c */ /* 0x000fe20003f8f018 */
[----:B------:R0:W2:Y:S01]  /*29f0*/  @P2 LDG.E.U8 R26, desc[UR22][R12.64] ;  /* 0x000000160c1a2981 */ /* 0x0000a2000c1e1100 */
[----:B------:R-:W-:-:S02]  /*2a00*/  ISETP.LT.AND P3, PT, R19, UR13, P3 ;  /* 0x0000000d13007c0c */ /* 0x000fc40009f61270 */
[----:B------:R-:W-:Y:S01]  /*2a10*/  ISETP.LT.AND P2, PT, R23, UR13, P4 ;  /* 0x0000000d17007c0c */ /* 0x000fe2000a741270 */
[----:B------:R0:W-:Y:S04]  /*2a20*/  STL [R1+0x36c], R12 ;  /* 0x00036c0c01007387 */ /* 0x0001e80000100800 */
[----:B------:R-:W-:Y:S04]  /*2a30*/  STL [R1+0x994], R22 ;  /* 0x0009941601007387 */ /* 0x000fe80000100800 */
[----:B------:R1:W-:Y:S01]  /*2a40*/  STL [R1+0x368], R13 ;  /* 0x0003680d01007387 */ /* 0x0003e20000100800 */
[----:B------:R-:W-:-:S02]  /*2a50*/  PRMT R21, RZ, 0x7610, R21 ;  /* 0x00007610ff157816 */ /* 0x000fc40000000015 */
[----:B------:R-:W-:Y:S02]  /*2a60*/  PRMT R29, RZ, 0x7610, R29 ;  /* 0x00007610ff1d7816 */ /* 0x000fe4000000001d */
[-C--:B------:R-:W-:Y:S02]  /*2a70*/  IADD3 R7, P4, PT, R28, R8.reuse, RZ ;  /* 0x000000081c077210 */ /* 0x080fe40007f9e0ff */
[----:B------:R-:W-:-:S04]  /*2a80*/  IADD3 R19, P5, PT, R24, R8, RZ ;  /* 0x0000000818137210 */ /* 0x000fc80007fbe0ff */
[----:B0-----:R-:W-:Y:S01]  /*2a90*/  LEA.HI.X.SX32 R12, R24, R6, 0x1, P5 ;  /* 0x00000006180c7211 */ /* 0x001fe200028f0eff */
[----:B------:R-:W-:Y:S04]  /*2aa0*/  STL [R1+0x3ec], R19 ;  /* 0x0003ec1301007387 */ /* 0x000fe80000100800 */
[----:B------:R-:W-:Y:S01]  /*2ab0*/  STL [R1+0x99c], R24 ;  /* 0x00099c1801007387 */ /* 0x000fe20000100800 */
[----:B-1----:R-:W-:-:S03]  /*2ac0*/  @P0 IMAD.MOV.U32 R13, RZ, RZ, R12 ;  /* 0x000000ffff0d0224 */ /* 0x002fc600078e000c */
[----:B------:R-:W-:Y:S01]  /*2ad0*/  STL [R1+0x400], R7 ;  /* 0x0004000701007387 */ /* 0x000fe20000100800 */
[----:B------:R-:W-:-:S03]  /*2ae0*/  LEA.HI.X.SX32 R23, R28, R6, 0x1, P4 ;  /* 0x000000061c177211 */ /* 0x000fc600020f0eff */
[----:B------:R0:W-:Y:S02]  /*2af0*/  STL [R1+0x3e8], R12 ;  /* 0x0003e80c01007387 */ /* 0x0001e40000100800 */
[----:B0-----:R-:W-:-:S05]  /*2b00*/  @P0 IMAD.MOV.U32 R12, RZ, RZ, R19 ;  /* 0x000000ffff0c0224 */ /* 0x001fca00078e0013 */
[----:B------:R0:W3:Y:S02]  /*2b10*/  @P0 LDG.E.U8 R21, desc[UR22][R12.64] ;  /* 0x000000160c150981 */ /* 0x0000e4000c1e1100 */
[----:B0-----:R-:W-:Y:S02]  /*2b20*/  @P3 IMAD.MOV.U32 R12, RZ, RZ, R7 ;  /* 0x000000ffff0c3224 */ /* 0x001fe400078e0007 */
[----:B------:R-:W-:-:S05]  /*2b30*/  @P3 IMAD.MOV.U32 R13, RZ, RZ, R23 ;  /* 0x000000ffff0d3224 */ /* 0x000fca00078e0017 */
[----:B------:R0:W4:Y:S04]  /*2b40*/  @P3 LDG.E.U8 R29, desc[UR22][R12.64] ;  /* 0x000000160c1d3981 */ /* 0x000128000c1e1100 */
[----:B--2---:R1:W-:Y:S04]  /*2b50*/  STL [R1+0x1a4], R26 ;  /* 0x0001a41a01007387 */ /* 0x0043e80000100800 */
[----:B------:R-:W-:Y:S04]  /*2b60*/  STL [R1+0x9b0], R28 ;  /* 0x0009b01c01007387 */ /* 0x000fe80000100800 */
[----:B------:R-:W2:Y:S01]  /*2b70*/  LDL.LU R19, [R1+0x9d4] ;  /* 0x0009d40001137983 */ /* 0x000ea20000300800 */
[----:B-1----:R-:W-:-:S05]  /*2b80*/  IADD3 R26, P5, PT, R27, R8, RZ ;  /* 0x000000081b1a7210 */ /* 0x002fca0007fbe0ff */
[----:B------:R-:W-:Y:S04]  /*2b90*/  STL [R1+0x410], R26 ;  /* 0x0004101a01007387 */ /* 0x000fe80000100800 */
[----:B------:R1:W-:Y:S01]  /*2ba0*/  STL [R1+0x3fc], R23 ;  /* 0x0003fc1701007387 */ /* 0x0003e20000100800 */
[----:B0-----:R-:W-:-:S03]  /*2bb0*/  @P2 IMAD.MOV.U32 R12, RZ, RZ, R26 ;  /* 0x000000ffff0c2224 */ /* 0x001fc600078e001a */
[----:B---3--:R0:W-:Y:S04]  /*2bc0*/  STL [R1+0x190], R21 ;  /* 0x0001901501007387 */ /* 0x0081e80000100800 */
[----:B-1----:R-:W3:Y:S01]  /*2bd0*/  LDL.LU R23, [R1+0x9d0] ;  /* 0x0009d00001177983 */ /* 0x002ee20000300800 */
[----:B0-----:R-:W-:-:S05]  /*2be0*/  LEA.HI.X.SX32 R21, R27, R6, 0x1, P5 ;  /* 0x000000061b157211 */ /* 0x001fca00028f0eff */
[----:B------:R-:W-:Y:S01]  /*2bf0*/  @P2 IMAD.MOV.U32 R13, RZ, RZ, R21 ;  /* 0x000000ffff0d2224 */ /* 0x000fe200078e0015 */
[----:B----4-:R-:W-:Y:S04]  /*2c00*/  STL [R1+0x18c], R29 ;  /* 0x00018c1d01007387 */ /* 0x010fe80000100800 */
[----:B------:R0:W-:Y:S04]  /*2c10*/  STL [R1+0x40c], R21 ;  /* 0x00040c1501007387 */ /* 0x0001e80000100800 */
[----:B0-----:R-:W4:Y:S04]  /*2c20*/  LDL.LU R21, [R1+0x9cc] ;  /* 0x0009cc0001157983 */ /* 0x001f280000300800 */
[----:B------:R-:W2:Y:S01]  /*2c30*/  LDL.LU R26, [R1+0x9c8] ;  /* 0x0009c800011a7983 */ /* 0x000ea20000300800 */
[----:B------:R-:W-:Y:S01]  /*2c40*/  PRMT R18, RZ, 0x7610, R18 ;  /* 0x00007610ff127816 */ /* 0x000fe20000000012 */
[----:B------:R-:W0:Y:S05]  /*2c50*/  S2R R7, SR_TID.X ;  /* 0x0000000000077919 */ /* 0x000e2a0000002100 */
[----:B------:R1:W4:Y:S01]  /*2c60*/  @P2 LDG.E.U8 R18, desc[UR22][R12.64] ;  /* 0x000000160c122981 */ /* 0x000322000c1e1100 */
[----:B------:R-:W-:-:S02]  /*2c70*/  PLOP3.LUT P0, PT, PT, PT, UP1, 0x80, 0x8 ;  /* 0x000000000008781c */ /* 0x000fc40003f0f018 */
[----:B0-----:R-:W-:-:S04]  /*2c80*/  SHF.R.U32.HI R7, RZ, 0x6, R7 ;  /* 0x00000006ff077819 */ /* 0x001fc80000011607 */
[----:B------:R-:W-:-:S04]  /*2c90*/  SGXT.U32 R7, R7, 0x1 ;  /* 0x000000010707781a */ /* 0x000fc80000000000 */
[----:B------:R-:W-:-:S04]  /*2ca0*/  LOP3.LUT R29, R7, 0x3a, RZ, 0xfc, !PT ;  /* 0x0000003a071d7812 */ /* 0x000fc800078efcff */
[----:B------:R-:W-:Y:S02]  /*2cb0*/  ISETP.LT.AND P2, PT, R29, UR13, P0 ;  /* 0x0000000d1d007c0c */ /* 0x000fe40008741270 */
[----:B-1----:R-:W-:Y:S02]  /*2cc0*/  LOP3.LUT R13, R7, 0x4a, RZ, 0xfc, !PT ;  /* 0x0000004a070d7812 */ /* 0x002fe400078efcff */
[----:B---3--:R-:W-:Y:S02]  /*2cd0*/  PRMT R23, RZ, 0x7610, R23 ;  /* 0x00007610ff177816 */ /* 0x008fe40000000017 */
[----:B--2---:R-:W-:-:S04]  /*2ce0*/  IADD3 R12, P4, PT, R26, R8, RZ ;  /* 0x000000081a0c7210 */ /* 0x004fc80007f9e0ff */
[----:B------:R-:W-:-:S05]  /*2cf0*/  LEA.HI.X.SX32 R13, R26, R6, 0x1, P4 ;  /* 0x000000061a0d7211 */ /* 0x000fca00020f0eff */
[----:B------:R0:W2:Y:S01]  /*2d00*/  @P2 LDG.E.U8 R23, desc[UR22][R12.64] ;  /* 0x000000160c172981 */ /* 0x0000a2000c1e1100 */
[----:B------:R-:W-:-:S03]  /*2d10*/  PLOP3.LUT P3, PT, PT, PT, UP1, 0x80, 0x8 ;  /* 0x000000000008781c */ /* 0x000fc60003f6f018 */
[----:B----4-:R1:W-:Y:S02]  /*2d20*/  STL [R1+0x184], R18 ;  /* 0x0001841201007387 */ /* 0x0103e40000100800 */
[----:B-1----:R-:W-:-:S04]  /*2d30*/  LOP3.LUT R18, R7, 0x42, RZ, 0xfc, !PT ;  /* 0x0000004207127812 */ /* 0x002fc800078efcff */
[----:B------:R-:W-:Y:S02]  /*2d40*/  ISETP.LT.AND P0, PT, R18, UR13, P3 ;  /* 0x0000000d12007c0c */ /* 0x000fe40009f01270 */
[----:B------:R-:W-:Y:S02]  /*2d50*/  LOP3.LUT R18, R7, 0x52, RZ, 0xfc, !PT ;  /* 0x0000005207127812 */ /* 0x000fe400078efcff */
[----:B------:R-:W1:Y:S01]  /*2d60*/  S2R R7, SR_TID.X ;  /* 0x0000000000077919 */ /* 0x000e620000002100 */
[----:B------:R-:W-:Y:S02]  /*2d70*/  IADD3 R29, P5, PT, R21, R8, RZ ;  /* 0x00000008151d7210 */ /* 0x000fe40007fbe0ff */
[----:B------:R-:W-:Y:S01]  /*2d80*/  PLOP3.LUT P3, PT, PT, PT, UP1, 0x80, 0x8 ;  /* 0x000000000008781c */ /* 0x000fe20003f6f018 */
[----:B------:R0:W-:Y:S04]  /*2d90*/  STL [R1+0x424], R12 ;  /* 0x0004240c01007387 */ /* 0x0001e80000100800 */
[----:B------:R-:W-:Y:S04]  /*2da0*/  STL [R1+0x434], R29 ;  /* 0x0004341d01007387 */ /* 0x000fe80000100800 */
[----:B------:R3:W-:Y:S01]  /*2db0*/  STL [R1+0x420], R13 ;  /* 0x0004200d01007387 */ /* 0x0007e20000100800 */
[----:B------:R-:W-:Y:S01]  /*2dc0*/  PRMT R17, RZ, 0x7610, R17 ;  /* 0x00007610ff117816 */ /* 0x000fe20000000011 */
[----:B0-----:R-:W-:Y:S01]  /*2dd0*/  @P0 IMAD.MOV.U32 R12, RZ, RZ, R29 ;  /* 0x000000ffff0c0224 */ /* 0x001fe200078e001d */
[----:B-1----:R-:W-:-:S04]  /*2de0*/  SHF.R.U32.HI R7, RZ, 0x6, R7 ;  /* 0x00000006ff077819 */ /* 0x002fc80000011607 */
[----:B------:R-:W-:-:S04]  /*2df0*/  SGXT.U32 R7, R7, 0x1 ;  /* 0x000000010707781a */ /* 0x000fc80000000000 */
[----:B------:R-:W-:-:S04]  /*2e00*/  LOP3.LUT R7, R7, 0x4a, RZ, 0xfc, !PT ;  /* 0x0000004a07077812 */ /* 0x000fc800078efcff */
[----:B------:R-:W-:Y:S02]  /*2e10*/  ISETP.LT.AND P3, PT, R7, UR13, P3 ;  /* 0x0000000d07007c0c */ /* 0x000fe40009f61270 */
[----:B------:R-:W-:-:S05]  /*2e20*/  LEA.HI.X.SX32 R7, R21, R6, 0x1, P5 ;  /* 0x0000000615077211 */ /* 0x000fca00028f0eff */
[----:B---3--:R-:W-:-:S05]  /*2e30*/  @P0 IMAD.MOV.U32 R13, RZ, RZ, R7 ;  /* 0x000000ffff0d0224 */ /* 0x008fca00078e0007 */
[----:B------:R0:W3:Y:S04]  /*2e40*/  @P0 LDG.E.U8 R17, desc[UR22][R12.64] ;  /* 0x000000160c110981 */ /* 0x0000e8000c1e1100 */
[----:B--2---:R1:W-:Y:S04]  /*2e50*/  STL [R1+0x17c], R23 ;  /* 0x00017c1701007387 */ /* 0x0043e80000100800 */
[----:B-1----:R-:W2:Y:S04]  /*2e60*/  LDL.LU R23, [R1+0x9c4] ;  /* 0x0009c40001177983 */ /* 0x002ea80000300800 */
[----:B------:R1:W-:Y:S02]  /*2e70*/  STL [R1+0x430], R7 ;  /* 0x0004300701007387 */ /* 0x0003e40000100800 */
[----:B-1----:R-:W1:Y:S01]  /*2e80*/  S2R R7, SR_TID.X ;  /* 0x0000000000077919 */ /* 0x002e620000002100 */
[----:B------:R-:W-:-:S02]  /*2e90*/  PLOP3.LUT P4, PT, PT, PT, UP1, 0x80, 0x8 ;  /* 0x000000000008781c */ /* 0x000fc40003f8f018 */
[----:B------:R-:W-:Y:S02]  /*2ea0*/  PRMT R0, RZ, 0x7610, R0 ;  /* 0x00007610ff007816 */ /* 0x000fe40000000000 */
[----:B------:R-:W-:Y:S02]  /*2eb0*/  ISETP.LT.AND P2, PT, R18, UR13, P4 ;  /* 0x0000000d12007c0c */ /* 0x000fe4000a741270 */
[----:B------:R-:W-:Y:S02]  /*2ec0*/  IADD3 R29, P0, PT, R19, R8, RZ ;  /* 0x00000008131d7210 */ /* 0x000fe40007f1e0ff */
[----:B-1----:R-:W-:-:S04]  /*2ed0*/  SHF.R.U32.HI R7, RZ, 0x6, R7 ;  /* 0x00000006ff077819 */ /* 0x002fc80000011607 */
[----:B------:R-:W-:Y:S02]  /*2ee0*/  SGXT.U32 R7, R7, 0x1 ;  /* 0x000000010707781a */ /* 0x000fe40000000000 */
[----:B--2---:R-:W-:-:S04]  /*2ef0*/  IADD3 R18, P4, PT, R23, R8, RZ ;  /* 0x0000000817127210 */ /* 0x004fc80007f9e0ff */
[----:B0-----:R-:W-:Y:S01]  /*2f00*/  LEA.HI.X.SX32 R12, R23, R6, 0x1, P4 ;  /* 0x00000006170c7211 */ /* 0x001fe200020f0eff */
[----:B------:R-:W-:Y:S04]  /*2f10*/  STL [R1+0x444], R18 ;  /* 0x0004441201007387 */ /* 0x000fe80000100800 */
[----:B------:R0:W-:Y:S04]  /*2f20*/  STL.S16 [R1+0x170], R0 ;  /* 0x0001700001007387 */ /* 0x0001e80000100600 */
[----:B------:R-:W-:Y:S04]  /*2f30*/  STL [R1+0x454], R29 ;  /* 0x0004541d01007387 */ /* 0x000fe80000100800 */
[----:B---3--:R-:W-:Y:S01]  /*2f40*/  STL [R1+0x178], R17 ;  /* 0x0001781101007387 */ /* 0x008fe20000100800 */
[----:B0-----:R-:W-:-:S03]  /*2f50*/  LOP3.LUT R0, R7, 0x5a, RZ, 0xfc, !PT ;  /* 0x0000005a07007812 */ /* 0x001fc600078efcff */
[----:B------:R0:W-:Y:S04]  /*2f60*/  STL [R1+0x440], R12 ;  /* 0x0004400c01007387 */ /* 0x0001e80000100800 */
[----:B------:R-:W2:Y:S01]  /*2f70*/  LDL R7, [R1+0x170] ;  /* 0x0001700001077983 */ /* 0x000ea20000100800 */
[----:B------:R-:W-:Y:S02]  /*2f80*/  @P3 IMAD.MOV.U32 R13, RZ, RZ, R12 ;  /* 0x000000ffff0d3224 */ /* 0x000fe400078e000c */
[----:B0-----:R-:W-:Y:S02]  /*2f90*/  @P3 IMAD.MOV.U32 R12, RZ, RZ, R18 ;  /* 0x000000ffff0c3224 */ /* 0x001fe400078e0012 */
[----:B------:R-:W3:Y:S01]  /*2fa0*/  LDL.LU R18, [R1+0x9c0] ;  /* 0x0009c00001127983 */ /* 0x000ee20000300800 */
[----:B------:R-:W-:-:S02]  /*2fb0*/  LEA.HI.X.SX32 R17, R19, R6, 0x1, P0 ;  /* 0x0000000613117211 */ /* 0x000fc400000f0eff */
[----:B------:R-:W-:Y:S01]  /*2fc0*/  PRMT R25, RZ, 0x7610, R25 ;  /* 0x00007610ff197816 */ /* 0x000fe20000000019 */
[----:B--2---:R0:W2:Y:S01]  /*2fd0*/  @P3 LDG.E.U8 R7, desc[UR22][R12.64] ;  /* 0x000000160c073981 */ /* 0x0040a2000c1e1100 */
[----:B------:R-:W-:Y:S01]  /*2fe0*/  PLOP3.LUT P0, PT, PT, PT, UP1, 0x80, 0x8 ;  /* 0x000000000008781c */ /* 0x000fe20003f0f018 */
[----:B0-----:R-:W-:Y:S02]  /*2ff0*/  @P2 IMAD.MOV.U32 R12, RZ, RZ, R29 ;  /* 0x000000ffff0c2224 */ /* 0x001fe400078e001d */
[----:B------:R-:W-:-:S05]  /*3000*/  @P2 IMAD.MOV.U32 R13, RZ, RZ, R17 ;  /* 0x000000ffff0d2224 */ /* 0x000fca00078e0011 */
[----:B------:R3:W4:Y:S01]  /*3010*/  @P2 LDG.E.U8 R25, desc[UR22][R12.64] ;  /* 0x000000160c192981 */ /* 0x000722000c1e1100 */
[----:B------:R-:W-:-:S03]  /*3020*/  ISETP.LT.AND P2, PT, R0, UR13, P0 ;  /* 0x0000000d00007c0c */ /* 0x000fc60008741270 */
[----:B------:R0:W-:Y:S01]  /*3030*/  STL [R1+0x450], R17 ;  /* 0x0004501101007387 */ /* 0x0001e20000100800 */
[----:B------:R-:W-:Y:S02]  /*3040*/  PRMT R28, RZ, 0x7610, R28 ;  /* 0x00007610ff1c7816 */ /* 0x000fe4000000001c */
[----:B---3--:R-:W-:-:S04]  /*3050*/  IADD3 R12, P4, PT, R18, R8, RZ ;  /* 0x00000008120c7210 */ /* 0x008fc80007f9e0ff */
[----:B------:R-:W-:-:S05]  /*3060*/  LEA.HI.X.SX32 R13, R18, R6, 0x1, P4 ;  /* 0x00000006120d7211 */ /* 0x000fca00020f0eff */
[----:B------:R1:W3:Y:S04]  /*3070*/  @P2 LDG.E.U8 R28, desc[UR22][R12.64] ;  /* 0x000000160c1c2981 */ /* 0x0002e8000c1e1100 */
[----:B--2---:R2:W-:Y:S04]  /*3080*/  @P3 STL [R1+0x170], R7 ;  /* 0x0001700701003387 */ /* 0x0045e80000100800 */
[----:B0-----:R-:W3:Y:S01]  /*3090*/  LDL.LU R17, [R1+0x9bc] ;  /* 0x0009bc0001117983 */ /* 0x001ee20000300800 */
[----:B--2---:R-:W0:Y:S01]  /*30a0*/  S2R R7, SR_TID.X ;  /* 0x0000000000077919 */ /* 0x004e220000002100 */
[----:B------:R-:W-:-:S02]  /*30b0*/  PLOP3.LUT P3, PT, PT, PT, UP1, 0x80, 0x8 ;  /* 0x000000000008781c */ /* 0x000fc40003f6f018 */
[----:B------:R-:W-:Y:S02]  /*30c0*/  PLOP3.LUT P0, PT, PT, PT, UP1, 0x80, 0x8 ;  /* 0x000000000008781c */ /* 0x000fe40003f0f018 */
[----:B------:R-:W-:Y:S01]  /*30d0*/  PLOP3.LUT P4, PT, PT, PT, UP1, 0x80, 0x8 ;  /* 0x000000000008781c */ /* 0x000fe20003f8f018 */
[----:B----4-:R2:W-:Y:S04]  /*30e0*/  STL [R1+0x16c], R25 ;  /* 0x00016c1901007387 */ /* 0x0105e80000100800 */
[----:B------:R1:W-:Y:S04]  /*30f0*/  STL [R1+0x46c], R12 ;  /* 0x00046c0c01007387 */ /* 0x0003e80000100800 */
[----:B------:R4:W-:Y:S01]  /*3100*/  STL [R1+0x468], R13 ;  /* 0x0004680d01007387 */ /* 0x0009e20000100800 */
[----:B0-----:R-:W-:-:S04]  /*3110*/  SHF.R.U32.HI R7, RZ, 0x6, R7 ;  /* 0x00000006ff077819 */ /* 0x001fc80000011607 */
[----:B------:R-:W-:-:S04]  /*3120*/  SGXT.U32 R7, R7, 0x1 ;  /* 0x000000010707781a */ /* 0x000fc80000000000 */
[C---:B------:R-:W-:Y:S02]  /*3130*/  LOP3.LUT R0, R7.reuse, 0x6a, RZ, 0xfc, !PT ;  /* 0x0000006a07007812 */ /* 0x040fe400078efcff */
[----:B------:R-:W-:Y:S02]  /*3140*/  LOP3.LUT R29, R7, 0x62, RZ, 0xfc, !PT ;  /* 0x00000062071d7812 */ /* 0x000fe400078efcff */
[----:B------:R-:W-:Y:S02]  /*3150*/  ISETP.LT.AND P3, PT, R0, UR13, P3 ;  /* 0x0000000d00007c0c */ /* 0x000fe40009f61270 */
[----:B------:R-:W-:Y:S02]  /*3160*/  ISETP.LT.AND P0, PT, R29, UR13, P0 ;  /* 0x0000000d1d007c0c */ /* 0x000fe40008701270 */
[----:B--2---:R-:W-:-:S04]  /*3170*/  LOP3.LUT R25, R7, 0x72, RZ, 0xfc, !PT ;  /* 0x0000007207197812 */ /* 0x004fc800078efcff */
[----:B------:R-:W-:Y:S02]  /*3180*/  ISETP.LT.AND P2, PT, R25, UR13, P4 ;  /* 0x0000000d19007c0c */ /* 0x000fe4000a741270 */
[----:B------:R-:W-:Y:S02]  /*3190*/  PRMT R5, RZ, 0x7610, R5 ;  /* 0x00007610ff057816 */ /* 0x000fe40000000005 */
[----:B------:R-:W-:Y:S02]  /*31a0*/  PRMT R7, RZ, 0x7610, R7 ;  /* 0x00007610ff077816 */ /* 0x000fe40000000007 */
[----:B---3--:R-:W-:-:S05]  /*31b0*/  IADD3 R0, P5, PT, R17, R8, RZ ;  /* 0x0000000811007210 */ /* 0x008fca0007fbe0ff */
[----:B------:R-:W-:Y:S01]  /*31c0*/  STL [R1+0x484], R0 ;  /* 0x0004840001007387 */ /* 0x000fe20000100800 */
[----:B-1----:R-:W-:-:S03]  /*31d0*/  LEA.HI.X.SX32 R12, R17, R6, 0x1, P5 ;  /* 0x00000006110c7211 */ /* 0x002fc600028f0eff */
[----:B------:R0:W-:Y:S02]  /*31e0*/  STL [R1+0x168], R28 ;  /* 0x0001681c01007387 */ /* 0x0001e40000100800 */
[----:B----4-:R-:W-:Y:S01]  /*31f0*/  @P0 IMAD.MOV.U32 R13, RZ, RZ, R12 ;  /* 0x000000ffff0d0224 */ /* 0x010fe200078e000c */
[----:B0-----:R-:W-:-:S05]  /*3200*/  IADD3 R28, P4, PT, R15, R8, RZ ;  /* 0x000000080f1c7210 */ /* 0x001fca0007f9e0ff */
[----:B------:R-:W-:Y:S01]  /*3210*/  STL [R1+0x49c], R28 ;  /* 0x00049c1c01007387 */ /* 0x000fe20000100800 */
[----:B------:R-:W-:-:S03]  /*3220*/  LEA.HI.X.SX32 R25, R15, R6, 0x1, P4 ;  /* 0x000000060f197211 */ /* 0x000fc600020f0eff */
[----:B------:R0:W-:Y:S02]  /*3230*/  STL [R1+0x480], R12 ;  /* 0x0004800c01007387 */ /* 0x0001e40000100800 */
[----:B0-----:R-:W-:Y:S01]  /*3240*/  @P0 IMAD.MOV.U32 R12, RZ, RZ, R0 ;  /* 0x000000ffff0c0224 */ /* 0x001fe200078e0000 */
[----:B------:R-:W-:Y:S01]  /*3250*/  IADD3 R29, P5, PT, R14, R8, RZ ;  /* 0x000000080e1d7210 */ /* 0x000fe20007fbe0ff */
[----:B------:R-:W2:Y:S04]  /*3260*/  LDL.LU R0, [R1+0x9b8] ;  /* 0x0009b80001007983 */ /* 0x000ea80000300800 */
[----:B------:R0:W3:Y:S02]  /*3270*/  @P0 LDG.E.U8 R5, desc[UR22][R12.64] ;  /* 0x000000160c050981 */ /* 0x0000e4000c1e1100 */
[----:B0-----:R-:W-:-:S02]  /*3280*/  @P3 IMAD.MOV.U32 R12, RZ, RZ, R28 ;  /* 0x000000ffff0c3224 */ /* 0x001fc400078e001c */
[----:B------:R-:W-:-:S05]  /*3290*/  @P3 IMAD.MOV.U32 R13, RZ, RZ, R25 ;  /* 0x000000ffff0d3224 */ /* 0x000fca00078e0019 */
[----:B------:R0:W4:Y:S04]  /*32a0*/  @P3 LDG.E.U8 R7, desc[UR22][R12.64] ;  /* 0x000000160c073981 */ /* 0x000128000c1e1100 */
[----:B------:R-:W-:Y:S04]  /*32b0*/  STL [R1+0x4b4], R29 ;  /* 0x0004b41d01007387 */ /* 0x000fe80000100800 */
[----:B------:R1:W-:Y:S01]  /*32c0*/  STL [R1+0x498], R25 ;  /* 0x0004981901007387 */ /* 0x0003e20000100800 */
[----:B------:R-:W-:Y:S01]  /*32d0*/  PRMT R20, RZ, 0x7610, R20 ;  /* 0x00007610ff147816 */ /* 0x000fe20000000014 */
[----:B0-----:R-:W-:Y:S01]  /*32e0*/  @P2 IMAD.MOV.U32 R12, RZ, RZ, R29 ;  /* 0x000000ffff0c2224 */ /* 0x001fe200078e001d */
[----:B------:R-:W-:-:S02]  /*32f0*/  PLOP3.LUT P3, PT, PT, PT, UP1, 0x80, 0x8 ;  /* 0x000000000008781c */ /* 0x000fc40003f6f018 */
[----:B------:R-:W-:Y:S01]  /*3300*/  PRMT R16, RZ, 0x7610, R16 ;  /* 0x00007610ff107816 */ /* 0x000fe20000000010 */
[----:B---3--:R-:W-:Y:S04]  /*3310*/  STL [R1+0x160], R5 ;  /* 0x0001600501007387 */ /* 0x008fe80000100800 */
[----:B-1----:R-:W3:Y:S04]  /*3320*/  LDL.LU R25, [R1+0x9b4] ;  /* 0x0009b40001197983 */ /* 0x002ee80000300800 */
[----:B------:R-:W3:Y:S04]  /*3330*/  LDL.LU R28, [R1+0x50] ;  /* 0x00005000011c7983 */ /* 0x000ee80000300800 */
[----:B----4-:R0:W-:Y:S02]  /*3340*/  STL [R1+0x15c], R7 ;  /* 0x00015c0701007387 */ /* 0x0101e40000100800 */
[----:B0-----:R-:W0:Y:S01]  /*3350*/  S2R R7, SR_TID.X ;  /* 0x0000000000077919 */ /* 0x001e220000002100 */
[----:B------:R-:W-:-:S05]  /*3360*/  LEA.HI.X.SX32 R5, R14, R6, 0x1, P5 ;  /* 0x000000060e057211 */ /* 0x000fca00028f0eff */
[----:B------:R1:W-:Y:S01]  /*3370*/  STL [R1+0x4b0], R5 ;  /* 0x0004b00501007387 */ /* 0x0003e20000100800 */
[----:B------:R-:W-:-:S05]  /*3380*/  IMAD.MOV.U32 R13, RZ, RZ, R5 ;  /* 0x000000ffff0d7224 */ /* 0x000fca00078e0005 */
[----:B------:R4:W3:Y:S01]  /*3390*/  @P2 LDG.E.U8 R20, desc[UR22][R12.64] ;  /* 0x000000160c142981 */ /* 0x0008e2000c1e1100 */
[----:B0-----:R-:W-:-:S04]  /*33a0*/  SHF.R.U32.HI R7, RZ, 0x6, R7 ;  /* 0x00000006ff077819 */ /* 0x001fc80000011607 */
[----:B------:R-:W-:-:S04]  /*33b0*/  SGXT.U32 R7, R7, 0x1 ;  /* 0x000000010707781a */ /* 0x000fc80000000000 */
[----:B-1----:R-:W-:-:S04]  /*33c0*/  LOP3.LUT R5, R7, 0x7a, RZ, 0xfc, !PT ;  /* 0x0000007a07057812 */ /* 0x002fc800078efcff */
[----:B------:R-:W-:Y:S02]  /*33d0*/  ISETP.LT.AND P3, PT, R5, UR13, P3 ;  /* 0x0000000d05007c0c */ /* 0x000fe40009f61270 */
[----:B----4-:R-:W-:-:S04]  /*33e0*/  IADD3 R12, P5, PT, R10, R8, RZ ;  /* 0x000000080a0c7210 */ /* 0x010fc80007fbe0ff */
[----:B------:R-:W-:-:S07]  /*33f0*/  LEA.HI.X.SX32 R13, R10, R6, 0x1, P5 ;  /* 0x000000060a0d7211 */ /* 0x000fce00028f0eff */
[----:B------:R0:W4:Y:S01]  /*3400*/  @P3 LDG.E.U8 R16, desc[UR22][R12.64] ;  /* 0x000000160c103981 */ /* 0x000122000c1e1100 */
[C---:B------:R-:W-:Y:S02]  /*3410*/  LOP3.LUT R29, R7.reuse, 0x82, RZ, 0xfc, !PT ;  /* 0x00000082071d7812 */ /* 0x040fe400078efcff */
[----:B------:R-:W-:Y:S02]  /*3420*/  PLOP3.LUT P0, PT, PT, PT, UP1, 0x80, 0x8 ;  /* 0x000000000008781c */ /* 0x000fe40003f0f018 */
[----:B------:R-:W-:Y:S02]  /*3430*/  LOP3.LUT R5, R7, 0x8a, RZ, 0xfc, !PT ;  /* 0x0000008a07057812 */ /* 0x000fe400078efcff */
[----:B------:R-:W-:Y:S01]  /*3440*/  ISETP.LT.AND P0, PT, R29, UR13, P0 ;  /* 0x0000000d1d007c0c */ /* 0x000fe20008701270 */
[----:B------:R-:W-:Y:S01]  /*3450*/  IMAD R3, R4, 0x2, R3 ;  /* 0x0000000204037824 */ /* 0x000fe200078e0203 */
[----:B------:R-:W-:-:S04]  /*3460*/  PLOP3.LUT P4, PT, PT, PT, UP1, 0x80, 0x8 ;  /* 0x000000000008781c */ /* 0x000fc80003f8f018 */
[----:B------:R-:W-:Y:S02]  /*3470*/  ISETP.LT.AND P4, PT, R5, UR13, P4 ;  /* 0x0000000d05007c0c */ /* 0x000fe4000a781270 */
[----:B------:R-:W-:Y:S02]  /*3480*/  IADD3 R29, P6, PT, R3, R8, RZ ;  /* 0x00000008031d7210 */ /* 0x000fe40007fde0ff */
[----:B------:R-:W-:Y:S02]  /*3490*/  PLOP3.LUT P2, PT, PT, PT, UP1, 0x80, 0x8 ;  /* 0x000000000008781c */ /* 0x000fe40003f4f018 */
[----:B--2---:R-:W-:Y:S02]  /*34a0*/  PRMT R0, RZ, 0x7610, R0 ;  /* 0x00007610ff007816 */ /* 0x004fe40000000000 */
[----:B------:R-:W-:Y:S02]  /*34b0*/  PRMT R11, RZ, 0x7610, R11 ;  /* 0x00007610ff0b7816 */ /* 0x000fe4000000000b */
[----:B---3--:R-:W-:Y:S01]  /*34c0*/  PRMT R25, RZ, 0x7610, R25 ;  /* 0x00007610ff197816 */ /* 0x008fe20000000019 */
[----:B------:R1:W-:Y:S04]  /*34d0*/  STL [R1+0x158], R20 ;  /* 0x0001581401007387 */ /* 0x0003e80000100800 */
[----:B------:R0:W-:Y:S01]  /*34e0*/  STL [R1+0x4cc], R12 ;  /* 0x0004cc0c01007387 */ /* 0x0001e20000100800 */
[----:B-1----:R-:W-:-:S02]  /*34f0*/  LOP3.LUT R20, R7, 0x4, RZ, 0xfc, !PT ;  /* 0x0000000407147812 */ /* 0x002fc400078efcff */
[C---:B------:R-:W-:Y:S01]  /*3500*/  IADD3 R7, P5, PT, R9.reuse, R8, RZ ;  /* 0x0000000809077210 */ /* 0x040fe20007fbe0ff */
[----:B------:R1:W-:Y:S03]  /*3510*/  STL [R1+0x4c8], R13 ;  /* 0x0004c80d01007387 */ /* 0x0003e60000100800 */
[----:B0-----:R-:W-:Y:S01]  /*3520*/  LEA.HI.X.SX32 R12, R9, R6, 0x1, P5 ;  /* 0x00000006090c7211 */ /* 0x001fe200028f0eff */
[----:B------:R-:W2:Y:S01]  /*3530*/  LDL.LU R5, [R1+0x30] ;  /* 0x0000300001057983 */ /* 0x000ea20000300800 */
[----:B-1----:R-:W-:-:S03]  /*3540*/  IMAD.MOV.U32 R13, RZ, RZ, R7 ;  /* 0x000000ffff0d7224 */ /* 0x002fc600078e0007 */
[----:B------:R0:W-:Y:S02]  /*3550*/  STL [R1+0x4e4], R7 ;  /* 0x0004e40701007387 */ /* 0x0001e40000100800 */
[----:B------:R-:W-:Y:S02]  /*3560*/  @P0 LOP3.LUT R13, R13, R12, RZ, 0x3c, !PT ;  /* 0x0000000c0d0d0212 */ /* 0x000fe400078e3cff */
[----:B------:R-:W-:Y:S02]  /*3570*/  ISETP.LT.AND P2, PT, R20, UR13, P2 ;  /* 0x0000000d14007c0c */ /* 0x000fe40009741270 */
[----:B------:R-:W-:Y:S02]  /*3580*/  IADD3 R20, P3, PT, R28, R8, RZ ;  /* 0x000000081c147210 */ /* 0x000fe40007f7e0ff */
[----:B0-----:R-:W-:Y:S01]  /*3590*/  LEA.HI.X.SX32 R7, R3, R6, 0x1, P6 ;  /* 0x0000000603077211 */ /* 0x001fe200030f0eff */
[----:B----4-:R0:W-:Y:S04]  /*35a0*/  STL [R1+0x150], R16 ;  /* 0x0001501001007387 */ /* 0x0101e80000100800 */
[----:B0-----:R-:W3:Y:S04]  /*35b0*/  LDL.LU R16, [R1+0x34] ;  /* 0x0000340001107983 */ /* 0x001ee80000300800 */
[----:B------:R-:W-:Y:S04]  /*35c0*/  STL [R1+0x4fc], R29 ;  /* 0x0004fc1d01007387 */ /* 0x000fe80000100800 */
[----:B------:R0:W-:Y:S02]  /*35d0*/  STL [R1+0x4e0], R12 ;  /* 0x0004e00c01007387 */ /* 0x0001e40000100800 */
[----:B0-----:R-:W-:-:S04]  /*35e0*/  @P0 LOP3.LUT R12, R13, R12, RZ, 0x3c, !PT ;  /* 0x0000000c0d0c0212 */ /* 0x001fc800078e3cff */
[----:B------:R-:W-:Y:S02]  /*35f0*/  @P0 LOP3.LUT R13, R13, R12, RZ, 0x3c, !PT ;  /* 0x0000000c0d0d0212 */ /* 0x000fe400078e3cff */
[----:B------:R-:W-:-:S03]  /*3600*/  LEA.HI.X.SX32 R28, R28, R6, 0x1, P3 ;  /* 0x000000061c1c7211 */ /* 0x000fc600018f0eff */
[----:B------:R0:W4:Y:S02]  /*3610*/  @P0 LDG.E.U8 R0, desc[UR22][R12.64] ;  /* 0x000000160c000981 */ /* 0x000124000c1e1100 */
[----:B0-----:R-:W-:Y:S02]  /*3620*/  @P4 IMAD.MOV.U32 R12, RZ, RZ, R29 ;  /* 0x000000ffff0c4224 */ /* 0x001fe400078e001d */
[----:B------:R-:W-:-:S05]  /*3630*/  @P4 IMAD.MOV.U32 R13, RZ, RZ, R7 ;  /* 0x000000ffff0d4224 */ /* 0x000fca00078e0007 */
[----:B------:R0:W3:Y:S02]  /*3640*/  @P4 LDG.E.U8 R25, desc[UR22][R12.64] ;  /* 0x000000160c194981 */ /* 0x0000e4000c1e1100 */
[----:B0-----:R-:W-:Y:S02]  /*3650*/  @P2 IMAD.MOV.U32 R12, RZ, RZ, R20 ;  /* 0x000000ffff0c2224 */ /* 0x001fe400078e0014 */
[----:B------:R-:W-:-:S05]  /*3660*/  @P2 IMAD.MOV.U32 R13, RZ, RZ, R28 ;  /* 0x000000ffff0d2224 */ /* 0x000fca00078e001c */
[----:B------:R0:W3:Y:S04]  /*3670*/  @P2 LDG.E.U8 R11, desc[UR22][R12.64] ;  /* 0x000000160c0b2981 */ /* 0x0000e8000c1e1100 */
[----:B------:R-:W-:Y:S04]  /*3680*/  STL [R1+0x328], R20 ;  /* 0x0003281401007387 */ /* 0x000fe80000100800 */
[----:B------:R1:W-:Y:S02]  /*3690*/  STL [R1+0x4f8], R7 ;  /* 0x0004f80701007387 */ /* 0x0003e40000100800 */
[----:B-1----:R-:W1:Y:S02]  /*36a0*/  S2R R7, SR_TID.X ;  /* 0x0000000000077919 */ /* 0x002e640000002100 */
[----:B-1----:R-:W-:-:S04]  /*36b0*/  SHF.R.U32.HI R7, RZ, 0x6, R7 ;  /* 0x00000006ff077819 */ /* 0x002fc80000011607 */
[----:B------:R-:W-:-:S04]  /*36c0*/  SGXT.U32 R7, R7, 0x1 ;  /* 0x000000010707781a */ /* 0x000fc80000000000 */
[C---:B0-----:R-:W-:Y:S02]  /*36d0*/  LOP3.LUT R13, R7.reuse, 0x1c, RZ, 0xfc, !PT ;  /* 0x0000001c070d7812 */ /* 0x041fe400078efcff */
[----:B------:R-:W-:Y:S02]  /*36e0*/  LOP3.LUT R29, R7, 0xc, RZ, 0xfc, !PT ;  /* 0x0000000c071d7812 */ /* 0x000fe400078efcff */
[----:B------:R-:W-:Y:S02]  /*36f0*/  PLOP3.LUT P0, PT, PT, PT, UP1, 0x80, 0x8 ;  /* 0x000000000008781c */ /* 0x000fe40003f0f018 */
[----:B------:R-:W-:Y:S02]  /*3700*/  PLOP3.LUT P3, PT, PT, PT, UP1, 0x80, 0x8 ;  /* 0x000000000008781c */ /* 0x000fe40003f6f018 */
[----:B------:R-:W-:Y:S02]  /*3710*/  ISETP.LT.AND P2, PT, R29, UR13, P0 ;  /* 0x0000000d1d007c0c */ /* 0x000fe40008741270 */
[----:B------:R-:W-:-:S02]  /*3720*/  PRMT R22, RZ, 0x7610, R22 ;  /* 0x00007610ff167816 */ /* 0x000fc40000000016 */
[----:B------:R-:W-:Y:S02]  /*3730*/  PRMT R24, RZ, 0x7610, R24 ;  /* 0x00007610ff187816 */ /* 0x000fe40000000018 */
[----:B--2---:R-:W-:-:S04]  /*3740*/  IADD3 R12, P4, PT, R5, R8, RZ ;  /* 0x00000008050c7210 */ /* 0x004fc80007f9e0ff */
[----:B------:R-:W-:Y:S02]  /*3750*/  LEA.HI.X.SX32 R13, R5, R6, 0x1, P4 ;  /* 0x00000006050d7211 */ /* 0x000fe400020f0eff */
[----:B------:R-:W-:-:S03]  /*3760*/  LOP3.LUT R5, R7, 0x24, RZ, 0xfc, !PT ;  /* 0x0000002407057812 */ /* 0x000fc600078efcff */
[----:B------:R0:W2:Y:S04]  /*3770*/  @P2 LDG.E.U8 R22, desc[UR22][R12.64] ;  /* 0x000000160c162981 */ /* 0x0000a8000c1e1100 */
[----:B----4-:R1:W-:Y:S04]  /*3780*/  STL [R1+0x144], R0 ;  /* 0x0001440001007387 */ /* 0x0103e80000100800 */
[----:B-1----:R-:W4:Y:S04]  /*3790*/  LDL.LU R0, [R1+0x40] ;  /* 0x0000400001007983 */ /* 0x002f280000300800 */
[----:B---3--:R1:W-:Y:S04]  /*37a0*/  STL [R1+0x140], R25 ;  /* 0x0001401901007387 */ /* 0x0083e80000100800 */
[----:B-1----:R-:W3:Y:S04]  /*37b0*/  LDL.LU R25, [R1+0x44] ;  /* 0x0000440001197983 */ /* 0x002ee80000300800 */
[----:B------:R1:W-:Y:S04]  /*37c0*/  STL [R1+0x324], R28 ;  /* 0x0003241c01007387 */ /* 0x0003e80000100800 */
[----:B-1----:R-:W3:Y:S04]  /*37d0*/  LDL.LU R28, [R1+0x9b0] ;  /* 0x0009b000011c7983 */ /* 0x002ee80000300800 */
[----:B------:R-:W3:Y:S04]  /*37e0*/  LDL.LU R20, [R1+0x9ac] ;  /* 0x0009ac0001147983 */ /* 0x000ee80000300800 */
[----:B------:R1:W-:Y:S04]  /*37f0*/  STL [R1+0x148], R11 ;  /* 0x0001480b01007387 */ /* 0x0003e80000100800 */
[----:B------:R-:W3:Y:S01]  /*3800*/  LDL.LU R29, [R1+0x48] ;  /* 0x00004800011d7983 */ /* 0x000ee20000300800 */
[----:B-1----:R-:W-:-:S02]  /*3810*/  LOP3.LUT R11, R7, 0x14, RZ, 0xfc, !PT ;  /* 0x00000014070b7812 */ /* 0x002fc400078efcff */
[----:B------:R-:W1:Y:S02]  /*3820*/  S2R R7, SR_TID.X ;  /* 0x0000000000077919 */ /* 0x000e640000002100 */
[----:B------:R-:W-:Y:S02]  /*3830*/  ISETP.LT.AND P0, PT, R11, UR13, P3 ;  /* 0x0000000d0b007c0c */ /* 0x000fe40009f01270 */
[----:B------:R-:W-:Y:S02]  /*3840*/  PLOP3.LUT P3, PT, PT, PT, UP1, 0x80, 0x8 ;  /* 0x000000000008781c */ /* 0x000fe40003f6f018 */
[----:B------:R-:W-:Y:S01]  /*3850*/  IADD3 R11, P5, PT, R16, R8, RZ ;  /* 0x00000008100b7210 */ /* 0x000fe20007fbe0ff */
[----:B------:R0:W-:Y:S04]  /*3860*/  STL [R1+0x340], R12 ;  /* 0x0003400c01007387 */ /* 0x0001e80000100800 */
[----:B------:R-:W-:Y:S04]  /*3870*/  STL [R1+0x360], R11 ;  /* 0x0003600b01007387 */ /* 0x000fe80000100800 */
[----:B------:R0:W-:Y:S01]  /*3880*/  STL [R1+0x33c], R13 ;  /* 0x00033c0d01007387 */ /* 0x0001e20000100800 */
[----:B-1----:R-:W-:-:S04]  /*3890*/  SHF.R.U32.HI R7, RZ, 0x6, R7 ;  /* 0x00000006ff077819 */ /* 0x002fc80000011607 */
[----:B------:R-:W-:-:S04]  /*38a0*/  SGXT.U32 R7, R7, 0x1 ;  /* 0x000000010707781a */ /* 0x000fc80000000000 */
[----:B------:R-:W-:-:S04]  /*38b0*/  LOP3.LUT R7, R7, 0x1c, RZ, 0xfc, !PT ;  /* 0x0000001c07077812 */ /* 0x000fc800078efcff */
[----:B------:R-:W-:Y:S02]  /*38c0*/  ISETP.LT.AND P3, PT, R7, UR13, P3 ;  /* 0x0000000d07007c0c */ /* 0x000fe40009f61270 */
[----:B------:R-:W-:Y:S01]  /*38d0*/  LEA.HI.X.SX32 R7, R16, R6, 0x1, P5 ;  /* 0x0000000610077211 */ /* 0x000fe200028f0eff */
[----:B0-----:R-:W-:Y:S01]  /*38e0*/  @P0 IMAD.MOV.U32 R12, RZ, RZ, R11 ;  /* 0x000000ffff0c0224 */ /* 0x001fe200078e000b */
[----:B------:R-:W3:Y:S03]  /*38f0*/  LDL.LU R16, [R1+0x9a8] ;  /* 0x0009a80001107983 */ /* 0x000ee60000300800 */
[----:B------:R-:W-:-:S05]  /*3900*/  @P0 IMAD.MOV.U32 R13, RZ, RZ, R7 ;  /* 0x000000ffff0d0224 */ /* 0x000fca00078e0007 */
[----:B------:R0:W3:Y:S04]  /*3910*/  @P0 LDG.E.U8 R24, desc[UR22][R12.64] ;  /* 0x000000160c180981 */ /* 0x0000e8000c1e1100 */
[----:B------:R1:W-:Y:S02]  /*3920*/  STL [R1+0x35c], R7 ;  /* 0x00035c0701007387 */ /* 0x0003e40000100800 */
[----:B-1----:R-:W1:Y:S01]  /*3930*/  S2R R7, SR_TID.X ;  /* 0x0000000000077919 */ /* 0x002e620000002100 */
[----:B------:R-:W-:-:S04]  /*3940*/  PLOP3.LUT P4, PT, PT, PT, UP1, 0x80, 0x8 ;  /* 0x000000000008781c */ /* 0x000fc80003f8f018 */
[----:B------:R-:W-:Y:S02]  /*3950*/  ISETP.LT.AND P2, PT, R5, UR13, P4 ;  /* 0x0000000d05007c0c */ /* 0x000fe4000a741270 */
[----:B------:R-:W3:Y:S01]  /*3960*/  LDL.LU R5, [R1+0x3c] ;  /* 0x00003c0001057983 */ /* 0x000ee20000300800 */
[----:B0-----:R-:W-:Y:S02]  /*3970*/  PRMT R12, RZ, 0x7610, R12 ;  /* 0x00007610ff0c7816 */ /* 0x001fe4000000000c */
[----:B-1----:R-:W-:-:S04]  /*3980*/  SHF.R.U32.HI R7, RZ, 0x6, R7 ;  /* 0x00000006ff077819 */ /* 0x002fc80000011607 */
[----:B------:R-:W-:Y:S01]  /*3990*/  SGXT.U32 R7, R7, 0x1 ;  /* 0x000000010707781a */ /* 0x000fe20000000000 */
[----:B--2---:R4:W-:Y:S04]  /*39a0*/  STL [R1+0x13c], R22 ;  /* 0x00013c1601007387 */ /* 0x0049e80000100800 */
[----:B------:R-:W2:Y:S01]  /*39b0*/  LDL.LU R11, [R1+0x9a4] ;  /* 0x0009a400010b7983 */ /* 0x000ea20000300800 */
[----:B----4-:R-:W-:-:S05]  /*39c0*/  IADD3 R22, P4, PT, R0, R8, RZ ;  /* 0x0000000800167210 */ /* 0x010fca0007f9e0ff */
[----:B------:R0:W-:Y:S01]  /*39d0*/  STL [R1+0x3e4], R22 ;  /* 0x0003e41601007387 */ /* 0x0001e20000100800 */
[----:B------:R-:W-:-:S03]  /*39e0*/  IMAD.MOV.U32 R13, RZ, RZ, R22 ;  /* 0x000000ffff0d7224 */ /* 0x000fc600078e0016 */
[----:B0-----:R-:W4:Y:S04]  /*39f0*/  LDL.LU R22, [R1+0x38] ;  /* 0x0000380001167983 */ /* 0x001f280000300800 */
[----:B---3--:R0:W-:Y:S04]  /*3a00*/  STL [R1+0x138], R24 ;  /* 0x0001381801007387 */ /* 0x0081e80000100800 */
[----:B------:R1:W-:Y:S01]  /*3a10*/  STL.S16 [R1+0x130], R12 ;  /* 0x0001300c01007387 */ /* 0x0003e20000100600 */
[----:B0-----:R-:W-:Y:S02]  /*3a20*/  IADD3 R24, P0, PT, R25, R8, RZ ;  /* 0x0000000819187210 */ /* 0x001fe40007f1e0ff */
[----:B-1----:R-:W-:-:S03]  /*3a30*/  LEA.HI.X.SX32 R12, R0, R6, 0x1, P4 ;  /* 0x00000006000c7211 */ /* 0x002fc600020f0eff */
[----:B------:R-:W-:Y:S01]  /*3a40*/  STL [R1+0x3f4], R24 ;  /* 0x0003f41801007387 */ /* 0x000fe20000100800 */
[----:B------:R-:W-:-:S03]  /*3a50*/  LOP3.LUT R0, R7, 0x2c, RZ, 0xfc, !PT ;  /* 0x0000002c07007812 */ /* 0x000fc600078efcff */
[----:B------:R0:W-:Y:S04]  /*3a60*/  STL [R1+0x370], R12 ;  /* 0x0003700c01007387 */ /* 0x0001e80000100800 */
[----:B------:R-:W3:Y:S01]  /*3a70*/  LDL R7, [R1+0x130] ;  /* 0x0001300001077983 */ /* 0x000ee20000100800 */
[----:B------:R-:W-:-:S04]  /*3a80*/  @P3 LOP3.LUT R13, R13, R12, RZ, 0x3c, !PT ;  /* 0x0000000c0d0d3212 */ /* 0x000fc800078e3cff */
[----:B0-----:R-:W-:-:S04]  /*3a90*/  @P3 LOP3.LUT R12, R13, R12, RZ, 0x3c, !PT ;  /* 0x0000000c0d0c3212 */ /* 0x001fc800078e3cff */
[----:B------:R-:W-:Y:S02]  /*3aa0*/  @P3 LOP3.LUT R13, R13, R12, RZ, 0x3c, !PT ;  /* 0x0000000c0d0d3212 */ /* 0x000fe400078e3cff */
[----:B------:R-:W-:Y:S02]  /*3ab0*/  LEA.HI.X.SX32 R25, R25, R6, 0x1, P0 ;  /* 0x0000000619197211 */ /* 0x000fe400000f0eff */
[----:B------:R-:W-:Y:S01]  /*3ac0*/  PRMT R16, RZ, 0x7610, R16 ;  /* 0x00007610ff107816 */ /* 0x000fe20000000010 */
[----:B---3--:R0:W3:Y:S02]  /*3ad0*/  @P3 LDG.E.U8 R7, desc[UR22][R12.64] ;  /* 0x000000160c073981 */ /* 0x0080e4000c1e1100 */
[----:B0-----:R-:W-:Y:S02]  /*3ae0*/  @P2 IMAD.MOV.U32 R12, RZ, RZ, R24 ;  /* 0x000000ffff0c2224 */ /* 0x001fe400078e0018 */
[----:B------:R-:W-:-:S05]  /*3af0*/  @P2 IMAD.MOV.U32 R13, RZ, RZ, R25 ;  /* 0x000000ffff0d2224 */ /* 0x000fca00078e0019 */
[----:B------:R0:W4:Y:S04]  /*3b00*/  @P2 LDG.E.U8 R16, desc[UR22][R12.64] ;  /* 0x000000160c102981 */ /* 0x000128000c1e1100 */
[----:B------:R-:W-:Y:S01]  /*3b10*/  STL [R1+0x3f0], R25 ;  /* 0x0003f01901007387 */ /* 0x000fe20000100800 */
[----:B------:R-:W-:-:S04]  /*3b20*/  PLOP3.LUT P0, PT, PT, PT, UP1, 0x80, 0x8 ;  /* 0x000000000008781c */ /* 0x000fc80003f0f018 */
[----:B------:R-:W-:Y:S02]  /*3b30*/  ISETP.LT.AND P2, PT, R0, UR13, P0 ;  /* 0x0000000d00007c0c */ /* 0x000fe40008741270 */
[C---:B0-----:R-:W-:Y:S02]  /*3b40*/  IADD3 R12, P4, PT, R29.reuse, R8, RZ ;  /* 0x000000081d0c7210 */ /* 0x041fe40007f9e0ff */
[----:B------:R-:W-:Y:S02]  /*3b50*/  PLOP3.LUT P0, PT, PT, PT, UP1, 0x80, 0x8 ;  /* 0x000000000008781c */ /* 0x000fe40003f0f018 */
[----:B------:R-:W-:Y:S02]  /*3b60*/  PRMT R20, RZ, 0x7610, R20 ;  /* 0x00007610ff147816 */ /* 0x000fe40000000014 */
[----:B------:R-:W-:Y:S02]  /*3b70*/  LEA.HI.X.SX32 R13, R29, R6, 0x1, P4 ;  /* 0x000000061d0d7211 */ /* 0x000fe400020f0eff */
[----:B------:R-:W-:-:S03]  /*3b80*/  PLOP3.LUT P4, PT, PT, PT, UP1, 0x80, 0x8 ;  /* 0x000000000008781c */ /* 0x000fc60003f8f018 */
[----:B------:R0:W4:Y:S01]  /*3b90*/  @P2 LDG.E.U8 R20, desc[UR22][R12.64] ;  /* 0x000000160c142981 */ /* 0x000122000c1e1100 */
[----:B--2---:R-:W-:-:S03]  /*3ba0*/  PRMT R11, RZ, 0x7610, R11 ;  /* 0x00007610ff0b7816 */ /* 0x004fc6000000000b */
[----:B---3--:R1:W-:Y:S02]  /*3bb0*/  @P3 STL [R1+0x130], R7 ;  /* 0x0001300701003387 */ /* 0x0083e40000100800 */
[----:B-1----:R-:W1:Y:S01]  /*3bc0*/  S2R R7, SR_TID.X ;  /* 0x0000000000077919 */ /* 0x002e620000002100 */
[----:B------:R-:W-:Y:S01]  /*3bd0*/  PLOP3.LUT P3, PT, PT, PT, UP1, 0x80, 0x8 ;  /* 0x000000000008781c */ /* 0x000fe20003f6f018 */
[----:B------:R-:W2:Y:S04]  /*3be0*/  LDL.LU R25, [R1+0x9a0] ;  /* 0x0009a00001197983 */ /* 0x000ea80000300800 */
[----:B----4-:R3:W-:Y:S04]  /*3bf0*/  STL [R1+0x12c], R16 ;  /* 0x00012c1001007387 */ /* 0x0107e80000100800 */
[----:B------:R0:W-:Y:S04]  /*3c00*/  STL [R1+0x408], R12 ;  /* 0x0004080c01007387 */ /* 0x0001e80000100800 */
[----:B------:R-:W4:Y:S01]  /*3c10*/  LDL.LU R29, [R1+0x2c] ;  /* 0x00002c00011d7983 */ /* 0x000f220000300800 */
[----:B-1----:R-:W-:-:S04]  /*3c20*/  SHF.R.U32.HI R7, RZ, 0x6, R7 ;  /* 0x00000006ff077819 */ /* 0x002fc80000011607 */
[----:B------:R-:W-:-:S04]  /*3c30*/  SGXT.U32 R7, R7, 0x1 ;  /* 0x000000010707781a */ /* 0x000fc80000000000 */
[C---:B------:R-:W-:Y:S02]  /*3c40*/  LOP3.LUT R24, R7.reuse, 0x34, RZ, 0xfc, !PT ;  /* 0x0000003407187812 */ /* 0x040fe400078efcff */
[C---:B------:R-:W-:Y:S02]  /*3c50*/  LOP3.LUT R0, R7.reuse, 0x44, RZ, 0xfc, !PT ;  /* 0x0000004407007812 */ /* 0x040fe400078efcff */
[----:B------:R-:W-:Y:S02]  /*3c60*/  ISETP.LT.AND P0, PT, R24, UR13, P0 ;  /* 0x0000000d18007c0c */ /* 0x000fe40008701270 */
[----:B---3--:R-:W-:Y:S02]  /*3c70*/  LOP3.LUT R16, R7, 0x3c, RZ, 0xfc, !PT ;  /* 0x0000003c07107812 */ /* 0x008fe400078efcff */
[-C--:B------:R-:W-:Y:S02]  /*3c80*/  IADD3 R24, P5, PT, R5, R8.reuse, RZ ;  /* 0x0000000805187210 */ /* 0x080fe40007fbe0ff */
[----:B------:R-:W-:Y:S01]  /*3c90*/  ISETP.LT.AND P2, PT, R0, UR13, P4 ;  /* 0x0000000d00007c0c */ /* 0x000fe2000a741270 */
[----:B------:R1:W-:Y:S01]  /*3ca0*/  STL [R1+0x404], R13 ;  /* 0x0004040d01007387 */ /* 0x0003e20000100800 */
[----:B------:R-:W-:-:S02]  /*3cb0*/  IADD3 R0, P4, PT, R22, R8, RZ ;  /* 0x0000000816007210 */ /* 0x000fc40007f9e0ff */
[----:B------:R-:W-:Y:S02]  /*3cc0*/  ISETP.LT.AND P3, PT, R16, UR13, P3 ;  /* 0x0000000d10007c0c */ /* 0x000fe40009f61270 */
[----:B0-----:R-:W-:Y:S01]  /*3cd0*/  LEA.HI.X.SX32 R12, R5, R6, 0x1, P5 ;  /* 0x00000006050c7211 */ /* 0x001fe200028f0eff */
[----:B------:R-:W3:Y:S04]  /*3ce0*/  LDL.LU R16, [R1+0x24] ;  /* 0x0000240001107983 */ /* 0x000ee80000300800 */
[----:B------:R-:W-:Y:S01]  /*3cf0*/  STL [R1+0x418], R24 ;  /* 0x0004181801007387 */ /* 0x000fe20000100800 */
[----:B-1----:R-:W-:-:S03]  /*3d00*/  @P0 IMAD.MOV.U32 R13, RZ, RZ, R12 ;  /* 0x000000ffff0d0224 */ /* 0x002fc600078e000c */
[----:B------:R-:W3:Y:S04]  /*3d10*/  LDL.LU R5, [R1+0x20] ;  /* 0x0000200001057983 */ /* 0x000ee80000300800 */
[----:B------:R-:W-:Y:S04]  /*3d20*/  STL [R1+0x42c], R0 ;  /* 0x00042c0001007387 */ /* 0x000fe80000100800 */
[----:B------:R0:W-:Y:S02]  /*3d30*/  STL [R1+0x414], R12 ;  /* 0x0004140c01007387 */ /* 0x0001e40000100800 */
[----:B0-----:R-:W-:-:S05]  /*3d40*/  @P0 IMAD.MOV.U32 R12, RZ, RZ, R24 ;  /* 0x000000ffff0c0224 */ /* 0x001fca00078e0018 */
[----:B------:R0:W3:Y:S01]  /*3d50*/  @P0 LDG.E.U8 R11, desc[UR22][R12.64] ;  /* 0x000000160c0b0981 */ /* 0x0000e2000c1e1100 */
[----:B------:R-:W-:Y:S02]  /*3d60*/  LEA.HI.X.SX32 R22, R22, R6, 0x1, P4 ;  /* 0x0000000616167211 */ /* 0x000fe400020f0eff */
[----:B------:R-:W-:Y:S01]  /*3d70*/  PRMT R7, RZ, 0x7610, R7 ;  /* 0x00007610ff077816 */ /* 0x000fe20000000007 */
[----:B0-----:R-:W-:Y:S02]  /*3d80*/  @P3 IMAD.MOV.U32 R12, RZ, RZ, R0 ;  /* 0x000000ffff0c3224 */ /* 0x001fe400078e0000 */
[----:B------:R-:W-:-:S05]  /*3d90*/  @P3 IMAD.MOV.U32 R13, RZ, RZ, R22 ;  /* 0x000000ffff0d3224 */ /* 0x000fca00078e0016 */
[----:B------:R-:W4:Y:S04]  /*3da0*/  @P3 LDG.E.U8 R7, desc[UR22][R12.64] ;  /* 0x000000160c073981 */ /* 0x000f28000c1e1100 */
[----:B------:R2:W-:Y:S04]  /*3db0*/  STL [R1+0x120], R20 ;  /* 0x0001201401007387 */ /* 0x0005e80000100800 */
[----:B------:R-:W4:Y:S01]  /*3dc0*/  LDL.LU R24, [R1+0x99c] ;  /* 0x00099c0001187983 */ /* 0x000f220000300800 */
[----:B--2---:R-:W-:-:S03]  /*3dd0*/  IADD3 R20, P5, PT, R25, R8, RZ ;  /* 0x0000000819147210 */ /* 0x004fc60007fbe0ff */
[----:B---3--:R0:W-:Y:S04]  /*3de0*/  STL [R1+0x108], R11 ;  /* 0x0001080b01007387 */ /* 0x0081e80000100800 */
[----:B0-----:R-:W2:Y:S04]  /*3df0*/  LDL.LU R11, [R1+0x998] ;  /* 0x00099800010b7983 */ /* 0x001ea80000300800 */
[----:B------:R-:W-:Y:S04]  /*3e00*/  STL [R1+0x43c], R20 ;  /* 0x00043c1401007387 */ /* 0x000fe80000100800 */
[----:B------:R0:W-:Y:S04]  /*3e10*/  STL [R1+0x428], R22 ;  /* 0x0004281601007387 */ /* 0x0001e80000100800 */
[----:B0-----:R-:W3:Y:S04]  /*3e20*/  LDL.LU R22, [R1+0x994] ;  /* 0x0009940001167983 */ /* 0x001ee80000300800 */
[----:B------:R-:W3:Y:S04]  /*3e30*/  LDL.LU R0, [R1+0x990] ;  /* 0x0009900001007983 */ /* 0x000ee80000300800 */
[----:B----4-:R0:W-:Y:S02]  /*3e40*/  STL [R1+0x104], R7 ;  /* 0x0001040701007387 */ /* 0x0101e40000100800 */
[----:B0-----:R-:W0:Y:S01]  /*3e50*/  S2R R7, SR_TID.X ;  /* 0x0000000000077919 */ /* 0x001e220000002100 */
[----:B------:R-:W-:-:S05]  /*3e60*/  LEA.HI.X.SX32 R25, R25, R6, 0x1, P5 ;  /* 0x0000000619197211 */ /* 0x000fca00028f0eff */
[----:B------:R-:W-:Y:S01]  /*3e70*/  @P2 IMAD.MOV.U32 R13, RZ, RZ, R25 ;  /* 0x000000ffff0d2224 */ /* 0x000fe200078e0019 */
[----:B0-----:R-:W-:-:S04]  /*3e80*/  SHF.R.U32.HI R7, RZ, 0x6, R7 ;  /* 0x00000006ff077819 */ /* 0x001fc80000011607 */
[----:B------:R-:W-:-:S04]  /*3e90*/  SGXT.U32 R7, R7, 0x1 ;  /* 0x000000010707781a */ /* 0x000fc80000000000 */
[----:B------:R-:W-:Y:S01]  /*3ea0*/  LOP3.LUT R12, R7, 0x4c, RZ, 0xfc, !PT ;  /* 0x0000004c070c7812 */ /* 0x000fe200078efcff */
[----:B------:R-:W-:Y:S01]  /*3eb0*/  @P2 IMAD.MOV.U32 R12, RZ, RZ, R20 ;  /* 0x000000ffff0c2224 */ /* 0x000fe200078e0014 */
[----:B------:R-:W-:Y:S01]  /*3ec0*/  PLOP3.LUT P0, PT, PT, PT, UP1, 0x80, 0x8 ;  /* 0x000000000008781c */ /* 0x000fe20003f0f018 */
[----:B------:R0:W-:Y:S04]  /*3ed0*/  STL [R1+0x438], R25 ;  /* 0x0004381901007387 */ /* 0x0001e80000100800 */
[----:B0-----:R-:W4:Y:S04]  /*3ee0*/  LDL.LU R25, [R1+0x98c] ;  /* 0x00098c0001197983 */ /* 0x001f280000300800 */
[----:B------:R-:W4:Y:S01]  /*3ef0*/  LDL.LU R20, [R1+0x988] ;  /* 0x0009880001147983 */ /* 0x000f220000300800 */
[----:B--2---:R-:W-:-:S06]  /*3f00*/  PRMT R11, RZ, 0x7610, R11 ;  /* 0x00007610ff0b7816 */ /* 0x004fcc000000000b */
[----:B------:R0:W2:Y:S02]  /*3f10*/  @P2 LDG.E.U8 R11, desc[UR22][R12.64] ;  /* 0x000000160c0b2981 */ /* 0x0000a4000c1e1100 */
[----:B0-----:R-:W-:-:S04]  /*3f20*/  LOP3.LUT R13, R7, 0x4c, RZ, 0xfc, !PT ;  /* 0x0000004c070d7812 */ /* 0x001fc800078efcff */
[----:B------:R-:W-:Y:S02]  /*3f30*/  ISETP.LT.AND P2, PT, R13, UR13, P0 ;  /* 0x0000000d0d007c0c */ /* 0x000fe40008741270 */
[----:B------:R-:W-:Y:S02]  /*3f40*/  IADD3 R12, P4, PT, R29, R8, RZ ;  /* 0x000000081d0c7210 */ /* 0x000fe40007f9e0ff */
[----:B---3--:R-:W-:Y:S02]  /*3f50*/  PRMT R0, RZ, 0x7610, R0 ;  /* 0x00007610ff007816 */ /* 0x008fe40000000000 */
[----:B------:R-:W-:Y:S02]  /*3f60*/  LOP3.LUT R13, R7, 0x5c, RZ, 0xfc, !PT ;  /* 0x0000005c070d7812 */ /* 0x000fe400078efcff */
[----:B------:R-:W-:-:S05]  /*3f70*/  LEA.HI.X.SX32 R13, R29, R6, 0x1, P4 ;  /* 0x000000061d0d7211 */ /* 0x000fca00020f0eff */
[----:B------:R0:W3:Y:S01]  /*3f80*/  @P2 LDG.E.U8 R0, desc[UR22][R12.64] ;  /* 0x000000160c002981 */ /* 0x0000e2000c1e1100 */
[C---:B------:R-:W-:Y:S02]  /*3f90*/  LOP3.LUT R29, R7.reuse, 0x64, RZ, 0xfc, !PT ;  /* 0x00000064071d7812 */ /* 0x040fe400078efcff */
[----:B------:R-:W-:Y:S02]  /*3fa0*/  PLOP3.LUT P3, PT, PT, PT, UP1, 0x80, 0x8 ;  /* 0x000000000008781c */ /* 0x000fe40003f6f018 */
[----:B----4-:R-:W-:Y:S01]  /*3fb0*/  PRMT R25, RZ, 0x7610, R25 ;  /* 0x00007610ff197816 */ /* 0x010fe20000000019 */
[----:B--2---:R1:W-:Y:S02]  /*3fc0*/  STL [R1+0xf8], R11 ;  /* 0x0000f80b01007387 */ /* 0x0043e40000100800 */
[----:B-1----:R-:W-:Y:S02]  /*3fd0*/  LOP3.LUT R11, R7, 0x54, RZ, 0xfc, !PT ;  /* 0x00000054070b7812 */ /* 0x002fe400078efcff */
[----:B------:R-:W1:Y:S02]  /*3fe0*/  S2R R7, SR_TID.X ;  /* 0x0000000000077919 */ /* 0x000e640000002100 */
[----:B------:R-:W-:-:S02]  /*3ff0*/  ISETP.LT.AND P0, PT, R11, UR13, P3 ;  /* 0x0000000d0b007c0c */ /* 0x000fc40009f01270 */
        /* <DEDUP_REMOVED lines=11> */
[----:B------:R-:W4:Y:S03]  /*40b0*/  LDL.LU R16, [R1+0x984] ;  /* 0x0009840001107983 */ /* 0x000f260000300800 */
[----:B--2---:R-:W-:Y:S01]  /*40c0*/  @P0 IMAD.MOV.U32 R13, RZ, RZ, R7 ;  /* 0x000000ffff0d0224 */ /* 0x004fe200078e0007 */
[----:B---3--:R0:W-:Y:S04]  /*40d0*/  STL [R1+0xe8], R0 ;  /* 0x0000e80001007387 */ /* 0x0081e80000100800 */
[----:B------:R1:W2:Y:S04]  /*40e0*/  @P0 LDG.E.U8 R25, desc[UR22][R12.64] ;  /* 0x000000160c190981 */ /* 0x0002a8000c1e1100 */
[----:B0-----:R-:W3:Y:S04]  /*40f0*/  LDL.LU R0, [R1+0x980] ;  /* 0x0009800001007983 */ /* 0x001ee80000300800 */
[----:B------:R0:W-:Y:S01]  /*4100*/  STL [R1+0x458], R7 ;  /* 0x0004580701007387 */ /* 0x0001e20000100800 */
[----:B------:R-:W-:-:S02]  /*4110*/  PLOP3.LUT P4, PT, PT, PT, UP1, 0x80, 0x8 ;  /* 0x000000000008781c */ /* 0x000fc40003f8f018 */
[----:B-1----:R-:W-:Y:S01]  /*4120*/  PRMT R13, RZ, 0x7610, R13 ;  /* 0x00007610ff0d7816 */ /* 0x002fe2000000000d */
[----:B------:R-:W4:Y:S01]  /*4130*/  LDL.LU R11, [R1+0x97c] ;  /* 0x00097c00010b7983 */ /* 0x000f220000300800 */
[----:B0-----:R-:W0:Y:S01]  /*4140*/  S2R R7, SR_TID.X ;  /* 0x0000000000077919 */ /* 0x001e220000002100 */
[----:B------:R-:W-:Y:S02]  /*4150*/  ISETP.LT.AND P2, PT, R29, UR13, P4 ;  /* 0x0000000d1d007c0c */ /* 0x000fe4000a741270 */
[----:B------:R-:W-:-:S04]  /*4160*/  IADD3 R29, P4, PT, R5, R8, RZ ;  /* 0x00000008051d7210 */ /* 0x000fc80007f9e0ff */
[----:B------:R-:W-:Y:S02]  /*4170*/  LEA.HI.X.SX32 R12, R5, R6, 0x1, P4 ;  /* 0x00000006050c7211 */ /* 0x000fe400020f0eff */
[----:B0-----:R-:W-:-:S04]  /*4180*/  SHF.R.U32.HI R7, RZ, 0x6, R7 ;  /* 0x00000006ff077819 */ /* 0x001fc80000011607 */
[----:B------:R-:W-:Y:S01]  /*4190*/  SGXT.U32 R7, R7, 0x1 ;  /* 0x000000010707781a */ /* 0x000fe20000000000 */
[----:B--2---:R3:W-:Y:S04]  /*41a0*/  STL [R1+0xec], R25 ;  /* 0x0000ec1901007387 */ /* 0x0047e80000100800 */
[----:B------:R-:W-:Y:S01]  /*41b0*/  STL [R1+0x474], R29 ;  /* 0x0004741d01007387 */ /* 0x000fe20000100800 */
[----:B---3--:R-:W-:-:S03]  /*41c0*/  IADD3 R25, P0, PT, R0, R8, RZ ;  /* 0x0000000800197210 */ /* 0x008fc60007f1e0ff */
[----:B------:R0:W-:Y:S01]  /*41d0*/  STL.S16 [R1+0xe4], R13 ;  /* 0x0000e40d01007387 */ /* 0x0001e20000100600 */
[----:B------:R-:W-:-:S03]  /*41e0*/  LEA.HI.X.SX32 R5, R0, R6, 0x1, P0 ;  /* 0x0000000600057211 */ /* 0x000fc600000f0eff */
[----:B------:R-:W-:Y:S01]  /*41f0*/  STL [R1+0x48c], R25 ;  /* 0x00048c1901007387 */ /* 0x000fe20000100800 */
[----:B------:R-:W-:-:S03]  /*4200*/  LOP3.LUT R0, R7, 0x6c, RZ, 0xfc, !PT ;  /* 0x0000006c07007812 */ /* 0x000fc600078efcff */
[----:B------:R1:W-:Y:S04]  /*4210*/  STL [R1+0x470], R12 ;  /* 0x0004700c01007387 */ /* 0x0003e80000100800 */
[----:B------:R-:W2:Y:S01]  /*4220*/  LDL R7, [R1+0xe4] ;  /* 0x0000e40001077983 */ /* 0x000ea20000100800 */
[----:B0-----:R-:W-:Y:S02]  /*4230*/  @P3 IMAD.MOV.U32 R13, RZ, RZ, R12 ;  /* 0x000000ffff0d3224 */ /* 0x001fe400078e000c */
[----:B-1----:R-:W-:Y:S01]  /*4240*/  @P3 IMAD.MOV.U32 R12, RZ, RZ, R29 ;  /* 0x000000ffff0c3224 */ /* 0x002fe200078e001d */
[----:B------:R-:W-:Y:S01]  /*4250*/  PRMT R10, RZ, 0x7610, R10 ;  /* 0x00007610ff0a7816 */ /* 0x000fe2000000000a */
[----:B------:R-:W3:Y:S04]  /*4260*/  LDL.LU R29, [R1+0x978] ;  /* 0x00097800011d7983 */ /* 0x000ee80000300800 */
[----:B--2---:R0:W2:Y:S04]  /*4270*/  @P3 LDG.E.U8 R7, desc[UR22][R12.64] ;  /* 0x000000160c073981 */ /* 0x0040a8000c1e1100 */
[----:B------:R1:W-:Y:S01]  /*4280*/  STL [R1+0x488], R5 ;  /* 0x0004880501007387 */ /* 0x0003e20000100800 */
[----:B0-----:R-:W-:-:S02]  /*4290*/  @P2 IMAD.MOV.U32 R12, RZ, RZ, R25 ;  /* 0x000000ffff0c2224 */ /* 0x001fc400078e0019 */
[----:B------:R-:W-:-:S05]  /*42a0*/  @P2 IMAD.MOV.U32 R13, RZ, RZ, R5 ;  /* 0x000000ffff0d2224 */ /* 0x000fca00078e0005 */
[----:B------:R-:W3:Y:S04]  /*42b0*/  @P2 LDG.E.U8 R10, desc[UR22][R12.64] ;  /* 0x000000160c0a2981 */ /* 0x000ee8000c1e1100 */
[----:B--2---:R0:W-:Y:S04]  /*42c0*/  @P3 STL [R1+0xe4], R7 ;  /* 0x0000e40701003387 */ /* 0x0041e80000100800 */
[----:B-1----:R-:W2:Y:S04]  /*42d0*/  LDL.LU R5, [R1+0x974] ;  /* 0x0009740001057983 */ /* 0x002ea80000300800 */
[----:B------:R-:W2:Y:S01]  /*42e0*/  LDL.LU R13, [R1+0x18] ;  /* 0x00001800010d7983 */ /* 0x000ea20000300800 */
[----:B0-----:R-:W0:Y:S01]  /*42f0*/  S2R R7, SR_TID.X ;  /* 0x0000000000077919 */ /* 0x001e220000002100 */
[----:B------:R-:W-:-:S04]  /*4300*/  PLOP3.LUT P0, PT, PT, PT, UP1, 0x80, 0x8 ;  /* 0x000000000008781c */ /* 0x000fc80003f0f018 */
[----:B------:R-:W-:Y:S02]  /*4310*/  ISETP.LT.AND P2, PT, R0, UR13, P0 ;  /* 0x0000000d00007c0c */ /* 0x000fe40008741270 */
[----:B------:R-:W-:Y:S02]  /*4320*/  PLOP3.LUT P0, PT, PT, PT, UP1, 0x80, 0x8 ;  /* 0x000000000008781c */ /* 0x000fe40003f0f018 */
[----:B----4-:R-:W-:Y:S02]  /*4330*/  PRMT R16, RZ, 0x7610, R16 ;  /* 0x00007610ff107816 */ /* 0x010fe40000000010 */
[----:B------:R-:W-:Y:S01]  /*4340*/  PLOP3.LUT P3, PT, PT, PT, UP1, 0x80, 0x8 ;  /* 0x000000000008781c */ /* 0x000fe20003f6f018 */
[----:B---3--:R1:W-:Y:S01]  /*4350*/  STL [R1+0x200], R10 ;  /* 0x0002000a01007387 */ /* 0x0083e20000100800 */
[----:B0-----:R-:W-:-:S04]  /*4360*/  SHF.R.U32.HI R7, RZ, 0x6, R7 ;  /* 0x00000006ff077819 */ /* 0x001fc80000011607 */
[----:B------:R-:W-:-:S04]  /*4370*/  SGXT.U32 R7, R7, 0x1 ;  /* 0x000000010707781a */ /* 0x000fc80000000000 */
[C---:B------:R-:W-:Y:S02]  /*4380*/  LOP3.LUT R0, R7.reuse, 0x74, RZ, 0xfc, !PT ;  /* 0x0000007407007812 */ /* 0x040fe400078efcff */
[C---:B------:R-:W-:Y:S02]  /*4390*/  LOP3.LUT R25, R7.reuse, 0x7c, RZ, 0xfc, !PT ;  /* 0x0000007c07197812 */ /* 0x040fe400078efcff */
[----:B------:R-:W-:Y:S02]  /*43a0*/  ISETP.LT.AND P0, PT, R0, UR13, P0 ;  /* 0x0000000d00007c0c */ /* 0x000fe40008701270 */
[----:B-1----:R-:W-:Y:S02]  /*43b0*/  LOP3.LUT R10, R7, 0x84, RZ, 0xfc, !PT ;  /* 0x00000084070a7812 */ /* 0x002fe400078efcff */
[----:B------:R-:W-:Y:S02]  /*43c0*/  ISETP.LT.AND P3, PT, R25, UR13, P3 ;  /* 0x0000000d19007c0c */ /* 0x000fe40009f61270 */
[----:B------:R-:W-:-:S02]  /*43d0*/  PRMT R7, RZ, 0x7610, R7 ;  /* 0x00007610ff077816 */ /* 0x000fc40000000007 */
[----:B--2---:R-:W-:-:S04]  /*43e0*/  IADD3 R12, P4, PT, R13, R8, RZ ;  /* 0x000000080d0c7210 */ /* 0x004fc80007f9e0ff */
[----:B------:R-:W-:Y:S02]  /*43f0*/  LEA.HI.X.SX32 R13, R13, R6, 0x1, P4 ;  /* 0x000000060d0d7211 */ /* 0x000fe400020f0eff */
[----:B------:R-:W-:Y:S02]  /*4400*/  PLOP3.LUT P4, PT, PT, PT, UP1, 0x80, 0x8 ;  /* 0x000000000008781c */ /* 0x000fe40003f8f018 */
[-C--:B------:R-:W-:Y:S01]  /*4410*/  IADD3 R25, P5, PT, R5, R8.reuse, RZ ;  /* 0x0000000805197210 */ /* 0x080fe20007fbe0ff */
[----:B------:R0:W2:Y:S01]  /*4420*/  @P2 LDG.E.U8 R16, desc[UR22][R12.64] ;  /* 0x000000160c102981 */ /* 0x0000a2000c1e1100 */
[----:B------:R-:W-:Y:S02]  /*4430*/  ISETP.LT.AND P2, PT, R10, UR13, P4 ;  /* 0x0000000d0a007c0c */ /* 0x000fe4000a741270 */
[----:B------:R-:W-:Y:S01]  /*4440*/  IADD3 R10, P4, PT, R29, R8, RZ ;  /* 0x000000081d0a7210 */ /* 0x000fe20007f9e0ff */
[----:B------:R0:W-:Y:S04]  /*4450*/  STL [R1+0x4a4], R12 ;  /* 0x0004a40c01007387 */ /* 0x0001e80000100800 */
[----:B------:R-:W3:Y:S04]  /*4460*/  LDL.LU R0, [R1+0x970] ;  /* 0x0009700001007983 */ /* 0x000ee80000300800 */
[----:B------:R1:W-:Y:S01]  /*4470*/  STL [R1+0x4a0], R13 ;  /* 0x0004a00d01007387 */ /* 0x0003e20000100800 */
[----:B0-----:R-:W-:-:S03]  /*4480*/  LEA.HI.X.SX32 R12, R5, R6, 0x1, P5 ;  /* 0x00000006050c7211 */ /* 0x001fc600028f0eff */
[----:B------:R-:W-:Y:S04]  /*4490*/  STL [R1+0x4bc], R25 ;  /* 0x0004bc1901007387 */ /* 0x000fe80000100800 */
[----:B------:R-:W-:Y:S01]  /*44a0*/  STL [R1+0x4d4], R10 ;  /* 0x0004d40a01007387 */ /* 0x000fe20000100800 */
[----:B-1----:R-:W-:-:S03]  /*44b0*/  @P0 IMAD.MOV.U32 R13, RZ, RZ, R12 ;  /* 0x000000ffff0d0224 */ /* 0x002fc600078e000c */
[----:B------:R0:W-:Y:S02]  /*44c0*/  STL [R1+0x4b8], R12 ;  /* 0x0004b80c01007387 */ /* 0x0001e40000100800 */
[----:B0-----:R-:W-:-:S05]  /*44d0*/  @P0 IMAD.MOV.U32 R12, RZ, RZ, R25 ;  /* 0x000000ffff0c0224 */ /* 0x001fca00078e0019 */
[----:B------:R-:W4:Y:S01]  /*44e0*/  @P0 LDG.E.U8 R7, desc[UR22][R12.64] ;  /* 0x000000160c070981 */ /* 0x000f22000c1e1100 */
[----:B------:R-:W-:Y:S02]  /*44f0*/  LEA.HI.X.SX32 R5, R29, R6, 0x1, P4 ;  /* 0x000000061d057211 */ /* 0x000fe400020f0eff */
[----:B------:R-:W-:Y:S01]  /*4500*/  PRMT R9, RZ, 0x7610, R9 ;  /* 0x00007610ff097816 */ /* 0x000fe20000000009 */
[----:B--2---:R0:W-:Y:S02]  /*4510*/  STL [R1+0x1e8], R16 ;  /* 0x0001e81001007387 */ /* 0x0041e40000100800 */
[----:B0-----:R-:W-:Y:S02]  /*4520*/  IADD3 R16, P5, PT, R11, R8, RZ ;  /* 0x000000080b107210 */ /* 0x001fe40007fbe0ff */
[----:B---3--:R-:W-:-:S03]  /*4530*/  PRMT R0, RZ, 0x7610, R0 ;  /* 0x00007610ff007816 */ /* 0x008fc60000000000 */
[----:B------:R-:W-:Y:S04]  /*4540*/  STL [R1+0x4ec], R16 ;  /* 0x0004ec1001007387 */ /* 0x000fe80000100800 */
[----:B------:R-:W-:Y:S04]  /*4550*/  STL [R1+0x4d0], R5 ;  /* 0x0004d00501007387 */ /* 0x000fe80000100800 */
[----:B----4-:R0:W-:Y:S02]  /*4560*/  STL [R1+0x1d8], R7 ;  /* 0x0001d80701007387 */ /* 0x0101e40000100800 */
[----:B0-----:R-:W-:Y:S01]  /*4570*/  LEA.HI.X.SX32 R7, R11, R6, 0x1, P5 ;  /* 0x000000060b077211 */ /* 0x001fe200028f0eff */
[----:B------:R-:W-:-:S02]  /*4580*/  @P3 IMAD.MOV.U32 R11, RZ, RZ, R5 ;  /* 0x000000ffff0b3224 */ /* 0x000fc400078e0005 */
[----:B------:R-:W2:Y:S04]  /*4590*/  LDL.LU R5, [R1+0x96c] ;  /* 0x00096c0001057983 */ /* 0x000ea80000300800 */
[----:B------:R0:W3:Y:S02]  /*45a0*/  @P3 LDG.E.U8 R0, desc[UR22][R10.64] ;  /* 0x000000160a003981 */ /* 0x0000e4000c1e1100 */
[----:B0-----:R-:W-:Y:S02]  /*45b0*/  @P2 IMAD.MOV.U32 R10, RZ, RZ, R16 ;  /* 0x000000ffff0a2224 */ /* 0x001fe400078e0010 */
[----:B------:R-:W-:-:S05]  /*45c0*/  @P2 IMAD.MOV.U32 R11, RZ, RZ, R7 ;  /* 0x000000ffff0b2224 */ /* 0x000fca00078e0007 */
[----:B------:R0:W4:Y:S04]  /*45d0*/  @P2 LDG.E.U8 R9, desc[UR22][R10.64] ;  /* 0x000000160a092981 */ /* 0x000128000c1e1100 */
[----:B------:R1:W-:Y:S01]  /*45e0*/  STL [R1+0x4e8], R7 ;  /* 0x0004e80701007387 */ /* 0x0003e20000100800 */
[----:B------:R-:W-:Y:S01]  /*45f0*/  IMAD.MOV.U32 R25, RZ, RZ, R2 ;  /* 0x000000ffff197224 */ /* 0x000fe200078e0002 */
[----:B-1----:R-:W1:Y:S01]  /*4600*/  S2R R7, SR_TID.X ;  /* 0x0000000000077919 */ /* 0x002e620000002100 */
[----:B------:R-:W1:Y:S01]  /*4610*/  S2R R2, SR_TID.X ;  /* 0x0000000000027919 */ /* 0x000e620000002100 */
[----:B------:R-:W-:Y:S01]  /*4620*/  PLOP3.LUT P0, PT, PT, PT, UP1, 0x80, 0x8 ;  /* 0x000000000008781c */ /* 0x000fe20003f0f018 */
[----:B------:R-:W-:Y:S01]  /*4630*/  IMAD R3, R4, 0x2, R3 ;  /* 0x0000000204037824 */ /* 0x000fe200078e0203 */
[----:B------:R-:W-:-:S02]  /*4640*/  PLOP3.LUT P3, PT, PT, PT, UP1, 0x80, 0x8 ;  /* 0x000000000008781c */ /* 0x000fc40003f6f018 */
[----:B------:R-:W-:Y:S02]  /*4650*/  PLOP3.LUT P2, PT, PT, PT, UP1, 0x80, 0x8 ;  /* 0x000000000008781c */ /* 0x000fe40003f4f018 */
[----:B0-----:R-:W-:Y:S02]  /*4660*/  IADD3 R11, P5, PT, R3, R8, RZ ;  /* 0x00000008030b7210 */ /* 0x001fe40007fbe0ff */
[----:B-1----:R-:W-:-:S04]  /*4670*/  SHF.R.U32.HI R7, RZ, 0x6, R7 ;  /* 0x00000006ff077819 */ /* 0x002fc80000011607 */
[----:B------:R-:W-:Y:S02]  /*4680*/  SGXT.U32 R7, R7, 0x1 ;  /* 0x000000010707781a */ /* 0x000fe40000000000 */
[C---:B------:R-:W-:Y:S02]  /*4690*/  LEA.HI R12, R2.reuse, 0xfe, RZ, 0x1a ;  /* 0x000000fe020c7811 */ /* 0x040fe400078fd0ff */
[----:B------:R-:W-:Y:S02]  /*46a0*/  LOP3.LUT R7, R7, 0x8c, RZ, 0xfc, !PT ;  /* 0x0000008c07077812 */ /* 0x000fe400078efcff */
[----:B------:R-:W-:Y:S02]  /*46b0*/  LEA.HI R2, R2, 0xe, RZ, 0x1a ;  /* 0x0000000e02027811 */ /* 0x000fe400078fd0ff */
[----:B------:R-:W-:-:S03]  /*46c0*/  ISETP.LT.AND P0, PT, R7, UR13, P0 ;  /* 0x0000000d07007c0c */ /* 0x000fc60008701270 */
[C---:B------:R-:W-:Y:S01]  /*46d0*/  IMAD R10, R2.reuse, R4, RZ ;  /* 0x00000004020a7224 */ /* 0x040fe200078e02ff */
[----:B------:R-:W-:Y:S02]  /*46e0*/  ISETP.LT.AND P3, PT, R2, UR13, P3 ;  /* 0x0000000d02007c0c */ /* 0x000fe40009f61270 */
[----:B------:R-:W-:Y:S02]  /*46f0*/  LEA.HI.X.SX32 R16, R3, R6, 0x1, P5 ;  /* 0x0000000603107211 */ /* 0x000fe400028f0eff */
[----:B------:R-:W-:Y:S02]  /*4700*/  IADD3 R2, P4, PT, R10, R8, RZ ;  /* 0x000000080a027210 */ /* 0x000fe40007f9e0ff */
[----:B------:R-:W-:Y:S01]  /*4710*/  ISETP.LT.AND P2, PT, R12, UR13, P2 ;  /* 0x0000000d0c007c0c */ /* 0x000fe20009741270 */
[----:B---3--:R0:W-:Y:S01]  /*4720*/  STL [R1+0x1ec], R0 ;  /* 0x0001ec0001007387 */ /* 0x0081e20000100800 */
[----:B--2---:R-:W-:-:S03]  /*4730*/  PRMT R5, RZ, 0x7610, R5 ;  /* 0x00007610ff057816 */ /* 0x004fc60000000005 */
[----:B0-----:R-:W2:Y:S04]  /*4740*/  LDL.LU R0, [R1+0x968] ;  /* 0x0009680001007983 */ /* 0x001ea80000300800 */
[----:B----4-:R0:W-:Y:S04]  /*4750*/  STL [R1+0x1e0], R9 ;  /* 0x0001e00901007387 */ /* 0x0101e80000100800 */
[----:B------:R1:W-:Y:S01]  /*4760*/  STL [R1+0x504], R11 ;  /* 0x0005040b01007387 */ /* 0x0003e20000100800 */
[----:B0-----:R-:W-:Y:S01]  /*4770*/  IMAD R9, R12, R4, RZ ;  /* 0x000000040c097224 */ /* 0x001fe200078e02ff */
[----:B------:R-:W-:Y:S01]  /*4780*/  LEA.HI.X.SX32 R12, R10, R6, 0x1, P4 ;  /* 0x000000060a0c7211 */ /* 0x000fe200020f0eff */
[----:B------:R-:W-:-:S02]  /*4790*/  @P0 IMAD.MOV.U32 R10, RZ, RZ, R11 ;  /* 0x000000ffff0a0224 */ /* 0x000fc400078e000b */
[----:B-1----:R-:W-:-:S05]  /*47a0*/  @P0 IMAD.MOV.U32 R11, RZ, RZ, R16 ;  /* 0x000000ffff0b0224 */ /* 0x002fca00078e0010 */
[----:B------:R0:W3:Y:S01]  /*47b0*/  @P0 LDG.E.U8 R5, desc[UR22][R10.64] ;  /* 0x000000160a050981 */ /* 0x0000e2000c1e1100 */
[----:B------:R-:W-:-:S04]  /*47c0*/  IADD3 R7, P6, PT, R9, R8, RZ ;  /* 0x0000000809077210 */ /* 0x000fc80007fde0ff */
[----:B------:R-:W-:Y:S02]  /*47d0*/  LEA.HI.X.SX32 R9, R9, R6, 0x1, P6 ;  /* 0x0000000609097211 */ /* 0x000fe400030f0eff */
[----:B------:R-:W-:Y:S01]  /*47e0*/  PRMT R13, RZ, 0x7610, R13 ;  /* 0x00007610ff0d7816 */ /* 0x000fe2000000000d */
[----:B0-----:R-:W-:Y:S02]  /*47f0*/  @P2 IMAD.MOV.U32 R10, RZ, RZ, R7 ;  /* 0x000000ffff0a2224 */ /* 0x001fe400078e0007 */
[----:B------:R-:W-:Y:S01]  /*4800*/  @P2 IMAD.MOV.U32 R11, RZ, RZ, R9 ;  /* 0x000000ffff0b2224 */ /* 0x000fe200078e0009 */
[----:B------:R-:W-:Y:S04]  /*4810*/  STL [R1+0x65c], R7 ;  /* 0x00065c0701007387 */ /* 0x000fe80000100800 */
[----:B------:R0:W4:Y:S04]  /*4820*/  @P2 LDG.E.U8 R13, desc[UR22][R10.64] ;  /* 0x000000160a0d2981 */ /* 0x000128000c1e1100 */
[----:B------:R1:W-:Y:S01]  /*4830*/  STL [R1+0x500], R16 ;  /* 0x0005001001007387 */ /* 0x0003e20000100800 */
[----:B0-----:R-:W-:-:S02]  /*4840*/  @P3 IMAD.MOV.U32 R10, RZ, RZ, R2 ;  /* 0x000000ffff0a3224 */ /* 0x001fc400078e0002 */
[----:B------:R-:W-:Y:S01]  /*4850*/  @P3 IMAD.MOV.U32 R11, RZ, RZ, R12 ;  /* 0x000000ffff0b3224 */ /* 0x000fe200078e000c */
[----:B------:R-:W-:Y:S04]  /*4860*/  STL [R1+0x348], R2 ;  /* 0x0003480201007387 */ /* 0x000fe80000100800 */
[----:B------:R-:W-:Y:S04]  /*4870*/  STL [R1+0x658], R9 ;  /* 0x0006580901007387 */ /* 0x000fe80000100800 */
[----:B-1----:R-:W4:Y:S01]  /*4880*/  LDL.LU R16, [R1+0x964] ;  /* 0x0009640001107983 */ /* 0x002f220000300800 */
[----:B--2---:R-:W-:-:S06]  /*4890*/  PRMT R0, RZ, 0x7610, R0 ;  /* 0x00007610ff007816 */ /* 0x004fcc0000000000 */
[----:B------:R-:W2:Y:S04]  /*48a0*/  @P3 LDG.E.U8 R0, desc[UR22][R10.64] ;  /* 0x000000160a003981 */ /* 0x000ea8000c1e1100 */
[----:B---3--:R0:W-:Y:S04]  /*48b0*/  STL [R1+0x1cc], R5 ;  /* 0x0001cc0501007387 */ /* 0x0081e80000100800 */
[----:B0-----:R-:W3:Y:S01]  /*48c0*/  LDL.LU R5, [R1+0x960] ;  /* 0x0009600001057983 */ /* 0x001ee20000300800 */
[----:B------:R-:W0:Y:S01]  /*48d0*/  S2R R7, SR_TID.X ;  /* 0x0000000000077919 */ /* 0x000e220000002100 */
[----:B------:R-:W-:Y:S01]  /*48e0*/  PLOP3.LUT P0, PT, PT, PT, UP1, 0x80, 0x8 ;  /* 0x000000000008781c */ /* 0x000fe20003f0f018 */
[----:B------:R-:W-:Y:S01]  /*48f0*/  IMAD R3, R4, 0x4, R3 ;  /* 0x0000000404037824 */ /* 0x000fe200078e0203 */
[----:B------:R1:W-:Y:S04]  /*4900*/  STL [R1+0x344], R12 ;  /* 0x0003440c01007387 */ /* 0x0003e80000100800 */
[----:B-1----:R-:W-:-:S02]  /*4910*/  IADD3 R12, P4, PT, R3, R8, RZ ;  /* 0x00000008030c7210 */ /* 0x002fc40007f9e0ff */
[----:B0-----:R-:W-:-:S04]  /*4920*/  SHF.R.U32.HI R7, RZ, 0x6, R7 ;  /* 0x00000006ff077819 */ /* 0x001fc80000011607 */
[----:B------:R-:W-:-:S04]  /*4930*/  SGXT.U32 R7, R7, 0x1 ;  /* 0x000000010707781a */ /* 0x000fc80000000000 */
[----:B------:R-:W-:-:S04]  /*4940*/  LOP3.LUT R9, R7, 0x90, RZ, 0xfc, !PT ;  /* 0x0000009007097812 */ /* 0x000fc800078efcff */
[----:B------:R-:W-:Y:S01]  /*4950*/  ISETP.LT.AND P0, PT, R9, UR13, P0 ;  /* 0x0000000d09007c0c */ /* 0x000fe20008701270 */
[----:B--2---:R-:W-:Y:S04]  /*4960*/  STL [R1+0x208], R0 ;  /* 0x0002080001007387 */ /* 0x004fe80000100800 */
[----:B------:R-:W-:Y:S04]  /*4970*/  STL [R1+0x50c], R12 ;  /* 0x00050c0c01007387 */ /* 0x000fe80000100800 */
[----:B----4-:R0:W-:Y:S02]  /*4980*/  STL [R1+0x20c], R13 ;  /* 0x00020c0d01007387 */ /* 0x0101e40000100800 */
[----:B0-----:R-:W-:-:S02]  /*4990*/  LEA.HI.X.SX32 R13, R3, R6, 0x1, P4 ;  /* 0x00000006030d7211 */ /* 0x001fc400020f0eff */
[----:B---3--:R-:W-:-:S06]  /*49a0*/  PRMT R5, RZ, 0x7610, R5 ;  /* 0x00007610ff057816 */ /* 0x008fcc0000000005 */
[----:B------:R0:W2:Y:S01]  /*49b0*/  @P0 LDG.E.U8 R5, desc[UR22][R12.64] ;  /* 0x000000160c050981 */ /* 0x0000a2000c1e1100 */
[----:B------:R-:W-:Y:S02]  /*49c0*/  LOP3.LUT R2, R7, 0x92, RZ, 0xfc, !PT ;  /* 0x0000009207027812 */ /* 0x000fe400078efcff */
[----:B------:R-:W-:Y:S01]  /*49d0*/  PLOP3.LUT P2, PT, PT, PT, UP1, 0x80, 0x8 ;  /* 0x000000000008781c */ /* 0x000fe20003f4f018 */
[----:B------:R-:W-:-:S03]  /*49e0*/  IMAD R9, R4, 0x2, R3 ;  /* 0x0000000204097824 */ /* 0x000fc600078e0203 */
[----:B------:R-:W-:Y:S02]  /*49f0*/  ISETP.LT.AND P2, PT, R2, UR13, P2 ;  /* 0x0000000d02007c0c */ /* 0x000fe40009741270 */
[----:B------:R-:W-:Y:S02]  /*4a00*/  LOP3.LUT R0, R7, 0x94, RZ, 0xfc, !PT ;  /* 0x0000009407007812 */ /* 0x000fe400078efcff */
[----:B------:R-:W-:Y:S02]  /*4a10*/  PLOP3.LUT P3, PT, PT, PT, UP1, 0x80, 0x8 ;  /* 0x000000000008781c */ /* 0x000fe40003f6f018 */
[C---:B------:R-:W-:Y:S02]  /*4a20*/  IADD3 R2, P5, PT, R9.reuse, R8, RZ ;  /* 0x0000000809027210 */ /* 0x040fe40007fbe0ff */
[----:B------:R-:W-:Y:S02]  /*4a30*/  ISETP.LT.AND P3, PT, R0, UR13, P3 ;  /* 0x0000000d00007c0c */ /* 0x000fe40009f61270 */
[----:B------:R-:W-:Y:S01]  /*4a40*/  LEA.HI.X.SX32 R0, R9, R6, 0x1, P5 ;  /* 0x0000000609007211 */ /* 0x000fe200028f0eff */
[----:B------:R-:W-:Y:S01]  /*4a50*/  STL [R1+0x514], R2 ;  /* 0x0005140201007387 */ /* 0x000fe20000100800 */
[----:B------:R-:W-:Y:S01]  /*4a60*/  PRMT R7, RZ, 0x7610, R7 ;  /* 0x00007610ff077816 */ /* 0x000fe20000000007 */
[----:B0-----:R-:W-:-:S02]  /*4a70*/  @P2 IMAD.MOV.U32 R12, RZ, RZ, R2 ;  /* 0x000000ffff0c2224 */ /* 0x001fc400078e0002 */
[----:B------:R0:W-:Y:S02]  /*4a80*/  STL [R1+0x508], R13 ;  /* 0x0005080d01007387 */ /* 0x0001e40000100800 */
[----:B0-----:R-:W-:-:S05]  /*4a90*/  @P2 IMAD.MOV.U32 R13, RZ, RZ, R0 ;  /* 0x000000ffff0d2224 */ /* 0x001fca00078e0000 */
[----:B------:R0:W3:Y:S01]  /*4aa0*/  @P2 LDG.E.U8 R7, desc[UR22][R12.64] ;  /* 0x000000160c072981 */ /* 0x0000e2000c1e1100 */
[----:B------:R-:W-:-:S05]  /*4ab0*/  IMAD R10, R4, 0x2, R9 ;  /* 0x00000002040a7824 */ /* 0x000fca00078e0209 */
[----:B------:R-:W-:-:S04]  /*4ac0*/  IADD3 R3, P4, PT, R10, R8, RZ ;  /* 0x000000080a037210 */ /* 0x000fc80007f9e0ff */
[----:B------:R-:W-:Y:S01]  /*4ad0*/  LEA.HI.X.SX32 R9, R10, R6, 0x1, P4 ;  /* 0x000000060a097211 */ /* 0x000fe200020f0eff */
[----:B0-----:R-:W-:Y:S01]  /*4ae0*/  @P3 IMAD.MOV.U32 R12, RZ, RZ, R3 ;  /* 0x000000ffff0c3224 */ /* 0x001fe200078e0003 */
[----:B------:R-:W-:-:S03]  /*4af0*/  PRMT R27, RZ, 0x7610, R27 ;  /* 0x00007610ff1b7816 */ /* 0x000fc6000000001b */
[----:B------:R-:W-:-:S05]  /*4b00*/  @P3 IMAD.MOV.U32 R13, RZ, RZ, R9 ;  /* 0x000000ffff0d3224 */ /* 0x000fca00078e0009 */
[----:B------:R-:W4:Y:S04]  /*4b10*/  @P3 LDG.E.U8 R27, desc[UR22][R12.64] ;  /* 0x000000160c1b3981 */ /* 0x000f28000c1e1100 */
[----:B------:R-:W-:Y:S04]  /*4b20*/  STL [R1+0x51c], R3 ;  /* 0x00051c0301007387 */ /* 0x000fe80000100800 */
[----:B------:R-:W-:Y:S04]  /*4b30*/  STL [R1+0x510], R0 ;  /* 0x0005100001007387 */ /* 0x000fe80000100800 */
[----:B--2---:R0:W-:Y:S04]  /*4b40*/  STL [R1+0xbc], R5 ;  /* 0x0000bc0501007387 */ /* 0x0041e80000100800 */
[----:B0-----:R-:W2:Y:S04]  /*4b50*/  LDL.LU R5, [R1+0x95c] ;  /* 0x00095c0001057983 */ /* 0x001ea80000300800 */
[----:B------:R-:W2:Y:S04]  /*4b60*/  LDL.LU R0, [R1+0x958] ;  /* 0x0009580001007983 */ /* 0x000ea80000300800 */
[----:B------:R-:W2:Y:S04]  /*4b70*/  LDL.LU R2, [R1+0x954] ;  /* 0x0009540001027983 */ /* 0x000ea80000300800 */
[----:B------:R-:W-:Y:S04]  /*4b80*/  STL [R1+0x518], R9 ;  /* 0x0005180901007387 */ /* 0x000fe80000100800 */
[----:B---3--:R0:W-:Y:S02]  /*4b90*/  STL [R1+0xc4], R7 ;  /* 0x0000c40701007387 */ /* 0x0081e40000100800 */
[----:B0-----:R-:W0:Y:S01]  /*4ba0*/  S2R R7, SR_TID.X ;  /* 0x0000000000077919 */ /* 0x001e220000002100 */
[----:B------:R-:W-:Y:S01]  /*4bb0*/  IMAD R3, R4, 0x2, R10 ;  /* 0x0000000204037824 */ /* 0x000fe200078e020a */
[----:B------:R-:W-:-:S02]  /*4bc0*/  PLOP3.LUT P0, PT, PT, PT, UP1, 0x80, 0x8 ;  /* 0x000000000008781c */ /* 0x000fc40003f0f018 */
[----:B------:R-:W-:Y:S01]  /*4bd0*/  PLOP3.LUT P2, PT, PT, PT, UP1, 0x80, 0x8 ;  /* 0x000000000008781c */ /* 0x000fe20003f4f018 */
[----:B----4-:R-:W-:Y:S04]  /*4be0*/  STL [R1+0x1b0], R27 ;  /* 0x0001b01b01007387 */ /* 0x010fe80000100800 */
[----:B------:R1:W-:Y:S01]  /*4bf0*/  STL [R1+0x7c], R3 ;  /* 0x00007c0301007387 */ /* 0x0003e20000100800 */
[----:B0-----:R-:W-:-:S04]  /*4c00*/  SHF.R.U32.HI R7, RZ, 0x6, R7 ;  /* 0x00000006ff077819 */ /* 0x001fc80000011607 */
[----:B------:R-:W-:Y:S01]  /*4c10*/  SGXT.U32 R7, R7, 0x1 ;  /* 0x000000010707781a */ /* 0x000fe20000000000 */
[----:B-1----:R-:W-:-:S03]  /*4c20*/  IMAD R3, R4, 0x2, R3 ;  /* 0x0000000204037824 */ /* 0x002fc600078e0203 */
[----:B------:R-:W-:-:S04]  /*4c30*/  LOP3.LUT R9, R7, 0x98, RZ, 0xfc, !PT ;  /* 0x0000009807097812 */ /* 0x000fc800078efcff */
[----:B------:R-:W-:Y:S02]  /*4c40*/  ISETP.LT.AND P0, PT, R9, UR13, P0 ;  /* 0x0000000d09007c0c */ /* 0x000fe40008701270 */
[----:B------:R-:W-:Y:S02]  /*4c50*/  LOP3.LUT R13, R7, 0x9a, RZ, 0xfc, !PT ;  /* 0x0000009a070d7812 */ /* 0x000fe400078efcff */
[----:B------:R-:W-:Y:S02]  /*4c60*/  IADD3 R12, P4, PT, R3, R8, RZ ;  /* 0x00000008030c7210 */ /* 0x000fe40007f9e0ff */
[----:B------:R-:W-:Y:S02]  /*4c70*/  ISETP.LT.AND P2, PT, R13, UR13, P2 ;  /* 0x0000000d0d007c0c */ /* 0x000fe40009741270 */
[----:B------:R-:W-:Y:S02]  /*4c80*/  LEA.HI.X.SX32 R13, R3, R6, 0x1, P4 ;  /* 0x00000006030d7211 */ /* 0x000fe400020f0eff */
[----:B--2---:R-:W-:-:S06]  /*4c90*/  PRMT R0, RZ, 0x7610, R0 ;  /* 0x00007610ff007816 */ /* 0x004fcc0000000000 */
[----:B------:R0:W2:Y:S01]  /*4ca0*/  @P0 LDG.E.U8 R0, desc[UR22][R12.64] ;  /* 0x000000160c000981 */ /* 0x0000a2000c1e1100 */
[C---:B------:R-:W-:Y:S01]  /*4cb0*/  IMAD R9, R4.reuse, 0x2, R3 ;  /* 0x0000000204097824 */ /* 0x040fe200078e0203 */
[----:B------:R-:W-:Y:S02]  /*4cc0*/  LOP3.LUT R27, R7, 0x9c, RZ, 0xfc, !PT ;  /* 0x0000009c071b7812 */ /* 0x000fe400078efcff */
[----:B------:R-:W-:Y:S01]  /*4cd0*/  PLOP3.LUT P3, PT, PT, PT, UP1, 0x80, 0x8 ;  /* 0x000000000008781c */ /* 0x000fe20003f6f018 */
[----:B------:R-:W-:Y:S01]  /*4ce0*/  IMAD R10, R4, 0x2, R9 ;  /* 0x00000002040a7824 */ /* 0x000fe200078e0209 */
[----:B------:R-:W-:Y:S02]  /*4cf0*/  IADD3 R7, P5, PT, R9, R8, RZ ;  /* 0x0000000809077210 */ /* 0x000fe40007fbe0ff */
[----:B------:R-:W-:Y:S02]  /*4d00*/  ISETP.LT.AND P3, PT, R27, UR13, P3 ;  /* 0x0000000d1b007c0c */ /* 0x000fe40009f61270 */
[----:B------:R-:W-:Y:S01]  /*4d10*/  LEA.HI.X.SX32 R9, R9, R6, 0x1, P5 ;  /* 0x0000000609097211 */ /* 0x000fe200028f0eff */
[----:B------:R0:W-:Y:S01]  /*4d20*/  STL [R1+0x524], R12 ;  /* 0x0005240c01007387 */ /* 0x0001e20000100800 */
[----:B------:R-:W-:-:S02]  /*4d30*/  IADD3 R27, P4, PT, R10, R8, RZ ;  /* 0x000000080a1b7210 */ /* 0x000fc40007f9e0ff */
[----:B------:R-:W-:Y:S01]  /*4d40*/  PRMT R5, RZ, 0x7610, R5 ;  /* 0x00007610ff057816 */ /* 0x000fe20000000005 */
[----:B------:R-:W-:Y:S01]  /*4d50*/  STL [R1+0x52c], R7 ;  /* 0x00052c0701007387 */ /* 0x000fe20000100800 */
[----:B------:R-:W-:-:S03]  /*4d60*/  LEA.HI.X.SX32 R3, R10, R6, 0x1, P4 ;  /* 0x000000060a037211 */ /* 0x000fc600020f0eff */
[----:B------:R1:W-:Y:S01]  /*4d70*/  STL [R1+0x520], R13 ;  /* 0x0005200d01007387 */ /* 0x0003e20000100800 */
[----:B0-----:R-:W-:Y:S01]  /*4d80*/  @P2 IMAD.MOV.U32 R12, RZ, RZ, R7 ;  /* 0x000000ffff0c2224 */ /* 0x001fe200078e0007 */
[----:B------:R-:W-:Y:S01]  /*4d90*/  PRMT R2, RZ, 0x7610, R2 ;  /* 0x00007610ff027816 */ /* 0x000fe20000000002 */
[----:B-1----:R-:W-:-:S05]  /*4da0*/  @P2 IMAD.MOV.U32 R13, RZ, RZ, R9 ;  /* 0x000000ffff0d2224 */ /* 0x002fca00078e0009 */
[----:B------:R0:W3:Y:S02]  /*4db0*/  @P2 LDG.E.U8 R5, desc[UR22][R12.64] ;  /* 0x000000160c052981 */ /* 0x0000e4000c1e1100 */
[----:B0-----:R-:W-:Y:S02]  /*4dc0*/  @P3 IMAD.MOV.U32 R12, RZ, RZ, R27 ;  /* 0x000000ffff0c3224 */ /* 0x001fe400078e001b */
[----:B------:R-:W-:-:S05]  /*4dd0*/  @P3 IMAD.MOV.U32 R13, RZ, RZ, R3 ;  /* 0x000000ffff0d3224 */ /* 0x000fca00078e0003 */
[----:B------:R0:W4:Y:S01]  /*4de0*/  @P3 LDG.E.U8 R2, desc[UR22][R12.64] ;  /* 0x000000160c023981 */ /* 0x000122000c1e1100 */
[----:B------:R-:W1:Y:S01]  /*4df0*/  S2R R7, SR_TID.X ;  /* 0x0000000000077919 */ /* 0x000e620000002100 */
[----:B------:R-:W-:Y:S02]  /*4e00*/  PLOP3.LUT P0, PT, PT, PT, UP1, 0x80, 0x8 ;  /* 0x000000000008781c */ /* 0x000fe40003f0f018 */
[----:B------:R-:W-:Y:S04]  /*4e10*/  STL [R1+0x534], R27 ;  /* 0x0005341b01007387 */ /* 0x000fe80000100800 */
[----:B------:R0:W-:Y:S01]  /*4e20*/  STL [R1+0x528], R9 ;  /* 0x0005280901007387 */ /* 0x0001e20000100800 */
[----:B------:R-:W-:Y:S02]  /*4e30*/  PRMT R16, RZ, 0x7610, R16 ;  /* 0x00007610ff107816 */ /* 0x000fe40000000010 */
[----:B-1----:R-:W-:-:S04]  /*4e40*/  SHF.R.U32.HI R7, RZ, 0x6, R7 ;  /* 0x00000006ff077819 */ /* 0x002fc80000011607 */
[----:B------:R-:W-:-:S04]  /*4e50*/  SGXT.U32 R7, R7, 0x1 ;  /* 0x000000010707781a */ /* 0x000fc80000000000 */
[----:B0-----:R-:W-:-:S04]  /*4e60*/  LOP3.LUT R9, R7, 0xa0, RZ, 0xfc, !PT ;  /* 0x000000a007097812 */ /* 0x001fc800078efcff */
[----:B------:R-:W-:Y:S01]  /*4e70*/  ISETP.LT.AND P0, PT, R9, UR13, P0 ;  /* 0x0000000d09007c0c */ /* 0x000fe20008701270 */
[----:B--2---:R0:W-:Y:S04]  /*4e80*/  STL [R1+0xb4], R0 ;  /* 0x0000b40001007387 */ /* 0x0041e80000100800 */
[----:B0-----:R-:W2:Y:S04]  /*4e90*/  LDL.LU R0, [R1+0x950] ;  /* 0x0009500001007983 */ /* 0x001ea80000300800 */
[----:B------:R0:W-:Y:S02]  /*4ea0*/  STL [R1+0x530], R3 ;  /* 0x0005300301007387 */ /* 0x0001e40000100800 */
[----:B0-----:R-:W-:-:S05]  /*4eb0*/  IMAD R3, R4, 0x4, R10 ;  /* 0x0000000404037824 */ /* 0x001fca00078e020a */
[----:B------:R-:W-:-:S04]  /*4ec0*/  IADD3 R12, P4, PT, R3, R8, RZ ;  /* 0x00000008030c7210 */ /* 0x000fc80007f9e0ff */
[----:B------:R-:W-:-:S05]  /*4ed0*/  LEA.HI.X.SX32 R13, R3, R6, 0x1, P4 ;  /* 0x00000006030d7211 */ /* 0x000fca00020f0eff */
[----:B------:R0:W2:Y:S01]  /*4ee0*/  @P0 LDG.E.U8 R16, desc[UR22][R12.64] ;  /* 0x000000160c100981 */ /* 0x0000a2000c1e1100 */
[----:B------:R-:W-:Y:S02]  /*4ef0*/  LOP3.LUT R27, R7, 0xa2, RZ, 0xfc, !PT ;  /* 0x000000a2071b7812 */ /* 0x000fe400078efcff */
[----:B------:R-:W-:Y:S01]  /*4f00*/  PLOP3.LUT P2, PT, PT, PT, UP1, 0x80, 0x8 ;  /* 0x000000000008781c */ /* 0x000fe20003f4f018 */
[----:B---3--:R-:W-:Y:S01]  /*4f10*/  STL [R1+0x8ec], R5 ;  /* 0x0008ec0501007387 */ /* 0x008fe20000100800 */
[----:B------:R-:W-:Y:S01]  /*4f20*/  PLOP3.LUT P3, PT, PT, PT, UP1, 0x80, 0x8 ;  /* 0x000000000008781c */ /* 0x000fe20003f6f018 */
[C---:B------:R-:W-:Y:S01]  /*4f30*/  IMAD R9, R4.reuse, 0x2, R3 ;  /* 0x0000000204097824 */ /* 0x040fe200078e0203 */
[----:B------:R-:W-:Y:S01]  /*4f40*/  ISETP.LT.AND P2, PT, R27, UR13, P2 ;  /* 0x0000000d1b007c0c */ /* 0x000fe20009741270 */
[----:B----4-:R1:W-:Y:S02]  /*4f50*/  STL [R1+0x194], R2 ;  /* 0x0001940201007387 */ /* 0x0103e40000100800 */
[----:B------:R-:W-:Y:S01]  /*4f60*/  IMAD R10, R4, 0x2, R9 ;  /* 0x00000002040a7824 */ /* 0x000fe200078e0209 */
[----:B-1----:R-:W-:-:S04]  /*4f70*/  LOP3.LUT R2, R7, 0xa4, RZ, 0xfc, !PT ;  /* 0x000000a407027812 */ /* 0x002fc800078efcff */
[----:B------:R-:W-:Y:S02]  /*4f80*/  ISETP.LT.AND P3, PT, R2, UR13, P3 ;  /* 0x0000000d02007c0c */ /* 0x000fe40009f61270 */
[C---:B------:R-:W-:Y:S01]  /*4f90*/  IADD3 R2, P5, PT, R9.reuse, R8, RZ ;  /* 0x0000000809027210 */ /* 0x040fe20007fbe0ff */
[----:B------:R0:W-:Y:S03]  /*4fa0*/  STL [R1+0x53c], R12 ;  /* 0x00053c0c01007387 */ /* 0x0001e60000100800 */
[----:B------:R-:W-:Y:S01]  /*4fb0*/  LEA.HI.X.SX32 R9, R9, R6, 0x1, P5 ;  /* 0x0000000609097211 */ /* 0x000fe200028f0eff */
[----:B------:R-:W-:Y:S01]  /*4fc0*/  STL [R1+0x544], R2 ;  /* 0x0005440201007387 */ /* 0x000fe20000100800 */
[----:B------:R-:W-:-:S03]  /*4fd0*/  PRMT R7, RZ, 0x7610, R7 ;  /* 0x00007610ff077816 */ /* 0x000fc60000000007 */
[----:B------:R1:W-:Y:S01]  /*4fe0*/  STL [R1+0x538], R13 ;  /* 0x0005380d01007387 */ /* 0x0003e20000100800 */
[----:B0-----:R-:W-:Y:S02]  /*4ff0*/  @P2 IMAD.MOV.U32 R12, RZ, RZ, R2 ;  /* 0x000000ffff0c2224 */ /* 0x001fe400078e0002 */
[----:B-1----:R-:W-:-:S05]  /*5000*/  @P2 IMAD.MOV.U32 R13, RZ, RZ, R9 ;  /* 0x000000ffff0d2224 */ /* 0x002fca00078e0009 */
[----:B------:R0:W3:Y:S01]  /*5010*/  @P2 LDG.E.U8 R7, desc[UR22][R12.64] ;  /* 0x000000160c072981 */ /* 0x0000e2000c1e1100 */
[----:B------:R-:W-:-:S04]  /*5020*/  IADD3 R27, P4, PT, R10, R8, RZ ;  /* 0x000000080a1b7210 */ /* 0x000fc80007f9e0ff */
[----:B------:R-:W-:Y:S01]  /*5030*/  LEA.HI.X.SX32 R3, R10, R6, 0x1, P4 ;  /* 0x000000060a037211 */ /* 0x000fe200020f0eff */
[----:B0-----:R-:W-:-:S04]  /*5040*/  @P3 IMAD.MOV.U32 R12, RZ, RZ, R27 ;  /* 0x000000ffff0c3224 */ /* 0x001fc800078e001b */
[----:B------:R-:W-:Y:S01]  /*5050*/  @P3 IMAD.MOV.U32 R13, RZ, RZ, R3 ;  /* 0x000000ffff0d3224 */ /* 0x000fe200078e0003 */
[----:B------:R-:W-:Y:S04]  /*5060*/  STL [R1+0x54c], R27 ;  /* 0x00054c1b01007387 */ /* 0x000fe80000100800 */
[----:B------:R-:W-:Y:S01]  /*5070*/  STL [R1+0x540], R9 ;  /* 0x0005400901007387 */ /* 0x000fe20000100800 */
[----:B--2---:R-:W-:-:S06]  /*5080*/  PRMT R0, RZ, 0x7610, R0 ;  /* 0x00007610ff007816 */ /* 0x004fcc0000000000 */
[----:B------:R-:W2:Y:S04]  /*5090*/  @P3 LDG.E.U8 R0, desc[UR22][R12.64] ;  /* 0x000000160c003981 */ /* 0x000ea8000c1e1100 */
[----:B------:R0:W-:Y:S04]  /*50a0*/  STL [R1+0xac], R16 ;  /* 0x0000ac1001007387 */ /* 0x0001e80000100800 */
[----:B0-----:R-:W4:Y:S04]  /*50b0*/  LDL.LU R16, [R1+0x94c] ;  /* 0x00094c0001107983 */ /* 0x001f280000300800 */
[----:B------:R-:W4:Y:S04]  /*50c0*/  LDL.LU R2, [R1+0x948] ;  /* 0x0009480001027983 */ /* 0x000f280000300800 */
[----:B------:R-:W-:Y:S04]  /*50d0*/  STL [R1+0x548], R3 ;  /* 0x0005480301007387 */ /* 0x000fe80000100800 */
[----:B---3--:R0:W-:Y:S02]  /*50e0*/  STL [R1+0xb8], R7 ;  /* 0x0000b80701007387 */ /* 0x0081e40000100800 */
[----:B0-----:R-:W0:Y:S01]  /*50f0*/  S2R R7, SR_TID.X ;  /* 0x0000000000077919 */ /* 0x001e220000002100 */
[----:B------:R-:W-:Y:S01]  /*5100*/  IMAD R3, R4, 0x2, R10 ;  /* 0x0000000204037824 */ /* 0x000fe200078e020a */
[----:B------:R-:W-:-:S02]  /*5110*/  PLOP3.LUT P0, PT, PT, PT, UP1, 0x80, 0x8 ;  /* 0x000000000008781c */ /* 0x000fc40003f0f018 */
[----:B0-----:R-:W-:-:S04]  /*5120*/  SHF.R.U32.HI R7, RZ, 0x6, R7 ;  /* 0x00000006ff077819 */ /* 0x001fc80000011607 */
[----:B------:R-:W-:-:S04]  /*5130*/  SGXT.U32 R7, R7, 0x1 ;  /* 0x000000010707781a */ /* 0x000fc80000000000 */
[----:B------:R-:W-:-:S04]  /*5140*/  LOP3.LUT R9, R7, 0xa8, RZ, 0xfc, !PT ;  /* 0x000000a807097812 */ /* 0x000fc800078efcff */
[----:B------:R-:W-:Y:S01]  /*5150*/  ISETP.LT.AND P0, PT, R9, UR13, P0 ;  /* 0x0000000d09007c0c */ /* 0x000fe20008701270 */
[----:B--2---:R-:W-:Y:S04]  /*5160*/  STL [R1+0x180], R0 ;  /* 0x0001800001007387 */ /* 0x004fe80000100800 */
[----:B------:R0:W-:Y:S02]  /*5170*/  STL [R1+0x64], R3 ;  /* 0x0000640301007387 */ /* 0x0001e40000100800 */
[----:B0-----:R-:W-:-:S05]  /*5180*/  IMAD R3, R4, 0x2, R3 ;  /* 0x0000000204037824 */ /* 0x001fca00078e0203 */
[----:B------:R-:W-:-:S04]  /*5190*/  IADD3 R12, P4, PT, R3, R8, RZ ;  /* 0x00000008030c7210 */ /* 0x000fc80007f9e0ff */
[----:B------:R-:W-:Y:S02]  /*51a0*/  LEA.HI.X.SX32 R13, R3, R6, 0x1, P4 ;  /* 0x00000006030d7211 */ /* 0x000fe400020f0eff */
[----:B----4-:R-:W-:-:S06]  /*51b0*/  PRMT R16, RZ, 0x7610, R16 ;  /* 0x00007610ff107816 */ /* 0x010fcc0000000010 */
[----:B------:R0:W2:Y:S01]  /*51c0*/  @P0 LDG.E.U8 R16, desc[UR22][R12.64] ;  /* 0x000000160c100981 */ /* 0x0000a2000c1e1100 */
[C---:B------:R-:W-:Y:S02]  /*51d0*/  LOP3.LUT R27, R7.reuse, 0xaa, RZ, 0xfc, !PT ;  /* 0x000000aa071b7812 */ /* 0x040fe400078efcff */
[----:B------:R-:W-:Y:S01]  /*51e0*/  PLOP3.LUT P2, PT, PT, PT, UP1, 0x80, 0x8 ;  /* 0x000000000008781c */ /* 0x000fe20003f4f018 */
[----:B------:R-:W-:Y:S01]  /*51f0*/  IMAD R9, R4, 0x2, R3 ;  /* 0x0000000204097824 */ /* 0x000fe200078e0203 */
[----:B------:R-:W-:Y:S02]  /*5200*/  LOP3.LUT R0, R7, 0xac, RZ, 0xfc, !PT ;  /* 0x000000ac07007812 */ /* 0x000fe400078efcff */
[----:B------:R-:W-:Y:S02]  /*5210*/  PLOP3.LUT P3, PT, PT, PT, UP1, 0x80, 0x8 ;  /* 0x000000000008781c */ /* 0x000fe40003f6f018 */
[----:B------:R-:W-:Y:S02]  /*5220*/  ISETP.LT.AND P2, PT, R27, UR13, P2 ;  /* 0x0000000d1b007c0c */ /* 0x000fe40009741270 */
[----:B------:R-:W-:-:S02]  /*5230*/  ISETP.LT.AND P3, PT, R0, UR13, P3 ;  /* 0x0000000d00007c0c */ /* 0x000fc40009f61270 */
[C---:B------:R-:W-:Y:S01]  /*5240*/  IADD3 R0, P5, PT, R9.reuse, R8, RZ ;  /* 0x0000000809007210 */ /* 0x040fe20007fbe0ff */
[----:B------:R-:W-:Y:S01]  /*5250*/  IMAD R10, R4, 0x2, R9 ;  /* 0x00000002040a7824 */ /* 0x000fe200078e0209 */
[----:B------:R0:W-:Y:S02]  /*5260*/  STL [R1+0x554], R12 ;  /* 0x0005540c01007387 */ /* 0x0001e40000100800 */
[----:B------:R-:W-:Y:S02]  /*5270*/  LEA.HI.X.SX32 R9, R9, R6, 0x1, P5 ;  /* 0x0000000609097211 */ /* 0x000fe400028f0eff */
[----:B------:R-:W-:Y:S01]  /*5280*/  STL [R1+0x55c], R0 ;  /* 0x00055c0001007387 */ /* 0x000fe20000100800 */
[----:B------:R-:W-:-:S03]  /*5290*/  PRMT R7, RZ, 0x7610, R7 ;  /* 0x00007610ff077816 */ /* 0x000fc60000000007 */
[----:B------:R1:W-:Y:S01]  /*52a0*/  STL [R1+0x550], R13 ;  /* 0x0005500d01007387 */ /* 0x0003e20000100800 */
[----:B0-----:R-:W-:Y:S02]  /*52b0*/  @P2 IMAD.MOV.U32 R12, RZ, RZ, R0 ;  /* 0x000000ffff0c2224 */ /* 0x001fe400078e0000 */
[----:B-1----:R-:W-:-:S05]  /*52c0*/  @P2 IMAD.MOV.U32 R13, RZ, RZ, R9 ;  /* 0x000000ffff0d2224 */ /* 0x002fca00078e0009 */
[----:B------:R0:W3:Y:S01]  /*52d0*/  @P2 LDG.E.U8 R7, desc[UR22][R12.64] ;  /* 0x000000160c072981 */ /* 0x0000e2000c1e1100 */
[----:B------:R-:W-:-:S05]  /*52e0*/  IADD3 R27, P4, PT, R10, R8, RZ ;  /* 0x000000080a1b7210 */ /* 0x000fca0007f9e0ff */
[----:B------:R-:W-:Y:S04]  /*52f0*/  STL [R1+0x564], R27 ;  /* 0x0005641b01007387 */ /* 0x000fe80000100800 */
[----:B------:R-:W-:Y:S01]  /*5300*/  STL [R1+0x558], R9 ;  /* 0x0005580901007387 */ /* 0x000fe20000100800 */
[----:B------:R-:W-:Y:S01]  /*5310*/  LEA.HI.X.SX32 R3, R10, R6, 0x1, P4 ;  /* 0x000000060a037211 */ /* 0x000fe200020f0eff */
[----:B0-----:R-:W-:Y:S01]  /*5320*/  @P3 IMAD.MOV.U32 R12, RZ, RZ, R27 ;  /* 0x000000ffff0c3224 */ /* 0x001fe200078e001b */
[----:B------:R-:W-:-:S03]  /*5330*/  PRMT R2, RZ, 0x7610, R2 ;  /* 0x00007610ff027816 */ /* 0x000fc60000000002 */
[----:B------:R-:W-:-:S05]  /*5340*/  @P3 IMAD.MOV.U32 R13, RZ, RZ, R3 ;  /* 0x000000ffff0d3224 */ /* 0x000fca00078e0003 */
[----:B------:R0:W4:Y:S04]  /*5350*/  @P3 LDG.E.U8 R2, desc[UR22][R12.64] ;  /* 0x000000160c023981 */ /* 0x000128000c1e1100 */
[----:B--2---:R1:W-:Y:S04]  /*5360*/  STL [R1+0xa4], R16 ;  /* 0x0000a41001007387 */ /* 0x0043e80000100800 */
[----:B-1----:R-:W2:Y:S04]  /*5370*/  LDL.LU R16, [R1+0x944] ;  /* 0x0009440001107983 */ /* 0x002ea80000300800 */
[----:B------:R-:W-:Y:S04]  /*5380*/  STL [R1+0x560], R3 ;  /* 0x0005600301007387 */ /* 0x000fe80000100800 */
[----:B------:R-:W4:Y:S04]  /*5390*/  LDL.LU R0, [R1+0x940] ;  /* 0x0009400001007983 */ /* 0x000f280000300800 */
[----:B---3--:R1:W-:Y:S02]  /*53a0*/  STL [R1+0xb0], R7 ;  /* 0x0000b00701007387 */ /* 0x0083e40000100800 */
[----:B-1----:R-:W1:Y:S01]  /*53b0*/  S2R R7, SR_TID.X ;  /* 0x0000000000077919 */ /* 0x002e620000002100 */
[----:B------:R-:W-:Y:S01]  /*53c0*/  PLOP3.LUT P0, PT, PT, PT, UP1, 0x80, 0x8 ;  /* 0x000000000008781c */ /* 0x000fe20003f0f018 */
[----:B------:R-:W-:-:S05]  /*53d0*/  IMAD R3, R4, 0x4, R10 ;  /* 0x0000000404037824 */ /* 0x000fca00078e020a */
[----:B0-----:R-:W-:-:S04]  /*53e0*/  IADD3 R12, P4, PT, R3, R8, RZ ;  /* 0x00000008030c7210 */ /* 0x001fc80007f9e0ff */
[----:B------:R-:W-:Y:S02]  /*53f0*/  LEA.HI.X.SX32 R13, R3, R6, 0x1, P4 ;  /* 0x00000006030d7211 */ /* 0x000fe400020f0eff */
[----:B-1----:R-:W-:-:S04]  /*5400*/  SHF.R.U32.HI R7, RZ, 0x6, R7 ;  /* 0x00000006ff077819 */ /* 0x002fc80000011607 */
[----:B------:R-:W-:-:S04]  /*5410*/  SGXT.U32 R7, R7, 0x1 ;  /* 0x000000010707781a */ /* 0x000fc80000000000 */
[----:B------:R-:W-:-:S04]  /*5420*/  LOP3.LUT R9, R7, 0xb0, RZ, 0xfc, !PT ;  /* 0x000000b007097812 */ /* 0x000fc800078efcff */
[----:B------:R-:W-:Y:S02]  /*5430*/  ISETP.LT.AND P0, PT, R9, UR13, P0 ;  /* 0x0000000d09007c0c */ /* 0x000fe40008701270 */
[----:B--2---:R-:W-:-:S11]  /*5440*/  PRMT R16, RZ, 0x7610, R16 ;  /* 0x00007610ff107816 */ /* 0x004fd60000000010 */
[----:B------:R0:W2:Y:S01]  /*5450*/  @P0 LDG.E.U8 R16, desc[UR22][R12.64] ;  /* 0x000000160c100981 */ /* 0x0000a2000c1e1100 */
[----:B------:R-:W-:Y:S02]  /*5460*/  LOP3.LUT R27, R7, 0xb2, RZ, 0xfc, !PT ;  /* 0x000000b2071b7812 */ /* 0x000fe400078efcff */
[----:B------:R-:W-:Y:S01]  /*5470*/  PLOP3.LUT P2, PT, PT, PT, UP1, 0x80, 0x8 ;  /* 0x000000000008781c */ /* 0x000fe20003f4f018 */
[----:B----4-:R1:W-:Y:S01]  /*5480*/  STL [R1+0x174], R2 ;  /* 0x0001740201007387 */ /* 0x0103e20000100800 */
[----:B------:R-:W-:Y:S01]  /*5490*/  PLOP3.LUT P3, PT, PT, PT, UP1, 0x80, 0x8 ;  /* 0x000000000008781c */ /* 0x000fe20003f6f018 */
[----:B------:R-:W-:Y:S01]  /*54a0*/  IMAD R9, R4, 0x2, R3 ;  /* 0x0000000204097824 */ /* 0x000fe200078e0203 */
[----:B------:R-:W-:Y:S02]  /*54b0*/  ISETP.LT.AND P2, PT, R27, UR13, P2 ;  /* 0x0000000d1b007c0c */ /* 0x000fe40009741270 */
[----:B-1----:R-:W-:-:S04]  /*54c0*/  LOP3.LUT R2, R7, 0xb4, RZ, 0xfc, !PT ;  /* 0x000000b407027812 */ /* 0x002fc800078efcff */
[----:B------:R-:W-:Y:S02]  /*54d0*/  ISETP.LT.AND P3, PT, R2, UR13, P3 ;  /* 0x0000000d02007c0c */ /* 0x000fe40009f61270 */
        /* <DEDUP_REMOVED lines=10> */
[----:B------:R-:W-:-:S04]  /*5580*/  IADD3 R27, P4, PT, R10, R8, RZ ;  /* 0x000000080a1b7210 */ /* 0x000fc80007f9e0ff */
[----:B------:R-:W-:Y:S02]  /*5590*/  LEA.HI.X.SX32 R3, R10, R6, 0x1, P4 ;  /* 0x000000060a037211 */ /* 0x000fe400020f0eff */
[----:B------:R-:W-:Y:S01]  /*55a0*/  PRMT R0, RZ, 0x7610, R0 ;  /* 0x00007610ff007816 */ /* 0x000fe20000000000 */
[----:B0-----:R-:W-:Y:S02]  /*55b0*/  @P3 IMAD.MOV.U32 R12, RZ, RZ, R27 ;  /* 0x000000ffff0c3224 */ /* 0x001fe400078e001b */
[----:B------:R-:W-:-:S05]  /*55c0*/  @P3 IMAD.MOV.U32 R13, RZ, RZ, R3 ;  /* 0x000000ffff0d3224 */ /* 0x000fca00078e0003 */
[----:B------:R-:W4:Y:S04]  /*55d0*/  @P3 LDG.E.U8 R0, desc[UR22][R12.64] ;  /* 0x000000160c003981 */ /* 0x000f28000c1e1100 */
[----:B------:R-:W-:Y:S04]  /*55e0*/  STL [R1+0x57c], R27 ;  /* 0x00057c1b01007387 */ /* 0x000fe80000100800 */
[----:B------:R-:W-:Y:S04]  /*55f0*/  STL [R1+0x570], R9 ;  /* 0x0005700901007387 */ /* 0x000fe80000100800 */
[----:B--2---:R0:W-:Y:S04]  /*5600*/  STL [R1+0x9c], R16 ;  /* 0x00009c1001007387 */ /* 0x0041e80000100800 */
[----:B0-----:R-:W2:Y:S04]  /*5610*/  LDL.LU R16, [R1+0x93c] ;  /* 0x00093c0001107983 */ /* 0x001ea80000300800 */
[----:B------:R-:W2:Y:S04]  /*5620*/  LDL.LU R2, [R1+0x938] ;  /* 0x0009380001027983 */ /* 0x000ea80000300800 */
[----:B------:R-:W-:Y:S04]  /*5630*/  STL [R1+0x578], R3 ;  /* 0x0005780301007387 */ /* 0x000fe80000100800 */
[----:B---3--:R0:W-:Y:S02]  /*5640*/  STL [R1+0xa8], R7 ;  /* 0x0000a80701007387 */ /* 0x0081e40000100800 */
[----:B0-----:R-:W0:Y:S01]  /*5650*/  S2R R7, SR_TID.X ;  /* 0x0000000000077919 */ /* 0x001e220000002100 */
[C---:B------:R-:W-:Y:S01]  /*5660*/  IMAD R3, R4.reuse, 0x2, R10 ;  /* 0x0000000204037824 */ /* 0x040fe200078e020a */
[----:B------:R-:W-:Y:S01]  /*5670*/  PLOP3.LUT P0, PT, PT, PT, UP1, 0x80, 0x8 ;  /* 0x000000000008781c */ /* 0x000fe20003f0f018 */
[----:B----4-:R-:W-:Y:S04]  /*5680*/  STL [R1+0x164], R0 ;  /* 0x0001640001007387 */ /* 0x010fe80000100800 */
[----:B------:R1:W-:Y:S02]  /*5690*/  STL [R1+0x54], R3 ;  /* 0x0000540301007387 */ /* 0x0003e40000100800 */
[----:B-1----:R-:W-:Y:S01]  /*56a0*/  IMAD R3, R4, 0x2, R3 ;  /* 0x0000000204037824 */ /* 0x002fe200078e0203 */
[----:B0-----:R-:W-:-:S04]  /*56b0*/  SHF.R.U32.HI R7, RZ, 0x6, R7 ;  /* 0x00000006ff077819 */ /* 0x001fc80000011607 */
[----:B------:R-:W-:-:S04]  /*56c0*/  SGXT.U32 R7, R7, 0x1 ;  /* 0x000000010707781a */ /* 0x000fc80000000000 */
[----:B------:R-:W-:-:S04]  /*56d0*/  LOP3.LUT R9, R7, 0xb8, RZ, 0xfc, !PT ;  /* 0x000000b807097812 */ /* 0x000fc800078efcff */
[----:B------:R-:W-:Y:S02]  /*56e0*/  ISETP.LT.AND P0, PT, R9, UR13, P0 ;  /* 0x0000000d09007c0c */ /* 0x000fe40008701270 */
[----:B------:R-:W-:-:S04]  /*56f0*/  IADD3 R12, P4, PT, R3, R8, RZ ;  /* 0x00000008030c7210 */ /* 0x000fc80007f9e0ff */
[----:B------:R-:W-:Y:S02]  /*5700*/  LEA.HI.X.SX32 R13, R3, R6, 0x1, P4 ;  /* 0x00000006030d7211 */ /* 0x000fe400020f0eff */
[----:B--2---:R-:W-:-:S06]  /*5710*/  PRMT R16, RZ, 0x7610, R16 ;  /* 0x00007610ff107816 */ /* 0x004fcc0000000010 */
        /* <DEDUP_REMOVED lines=79> */
[----:B------:R-:W-:Y:S01]  /*5c10*/  PLOP3.LUT P3, PT, PT, PT, UP1, 0x80, 0x8 ;  /* 0x000000000008781c */ /* 0x000fe20003f6f018 */
[----:B-1----:R-:W-:Y:S01]  /*5c20*/  IMAD R3, R4, 0x2, R3 ;  /* 0x0000000204037824 */ /* 0x002fe200078e0203 */
[----:B0-----:R-:W-:-:S04]  /*5c30*/  SHF.R.U32.HI R7, RZ, 0x6, R7 ;  /* 0x00000006ff077819 */ /* 0x001fc80000011607 */
[----:B------:R-:W-:-:S04]  /*5c40*/  SGXT.U32 R7, R7, 0x1 ;  /* 0x000000010707781a */ /* 0x000fc80000000000 */
[C---:B------:R-:W-:Y:S02]  /*5c50*/  LOP3.LUT R9, R7.reuse, 0xc8, RZ, 0xfc, !PT ;  /* 0x000000c807097812 */ /* 0x040fe400078efcff */
[----:B------:R-:W-:Y:S02]  /*5c60*/  LOP3.LUT R27, R7, 0xca, RZ, 0xfc, !PT ;  /* 0x000000ca071b7812 */ /* 0x000fe400078efcff */
[----:B------:R-:W-:Y:S01]  /*5c70*/  ISETP.LT.AND P0, PT, R9, UR13, P0 ;  /* 0x0000000d09007c0c */ /* 0x000fe20008701270 */
[----:B------:R-:W-:Y:S01]  /*5c80*/  IMAD R9, R4, 0x2, R3 ;  /* 0x0000000204097824 */ /* 0x000fe200078e0203 */
[----:B------:R-:W-:Y:S02]  /*5c90*/  LOP3.LUT R0, R7, 0xcc, RZ, 0xfc, !PT ;  /* 0x000000cc07007812 */ /* 0x000fe400078efcff */
[----:B------:R-:W-:Y:S02]  /*5ca0*/  ISETP.LT.AND P2, PT, R27, UR13, P2 ;  /* 0x0000000d1b007c0c */ /* 0x000fe40009741270 */
[----:B------:R-:W-:-:S02]  /*5cb0*/  ISETP.LT.AND P3, PT, R0, UR13, P3 ;  /* 0x0000000d00007c0c */ /* 0x000fc40009f61270 */
[-C--:B------:R-:W-:Y:S02]  /*5cc0*/  IADD3 R12, P4, PT, R3, R8.reuse, RZ ;  /* 0x00000008030c7210 */ /* 0x080fe40007f9e0ff */
[----:B------:R-:W-:Y:S01]  /*5cd0*/  IADD3 R0, P5, PT, R9, R8, RZ ;  /* 0x0000000809007210 */ /* 0x000fe20007fbe0ff */
[----:B------:R-:W-:Y:S01]  /*5ce0*/  IMAD R10, R4, 0x2, R9 ;  /* 0x00000002040a7824 */ /* 0x000fe200078e0209 */
[-C--:B------:R-:W-:Y:S02]  /*5cf0*/  LEA.HI.X.SX32 R13, R3, R6.reuse, 0x1, P4 ;  /* 0x00000006030d7211 */ /* 0x080fe400020f0eff */
[----:B------:R-:W-:Y:S01]  /*5d00*/  LEA.HI.X.SX32 R9, R9, R6, 0x1, P5 ;  /* 0x0000000609097211 */ /* 0x000fe200028f0eff */
[----:B------:R0:W-:Y:S01]  /*5d10*/  STL [R1+0x5b4], R12 ;  /* 0x0005b40c01007387 */ /* 0x0001e20000100800 */
[----:B------:R-:W-:-:S03]  /*5d20*/  PRMT R7, RZ, 0x7610, R7 ;  /* 0x00007610ff077816 */ /* 0x000fc60000000007 */
[----:B------:R-:W-:Y:S04]  /*5d30*/  STL [R1+0x5bc], R0 ;  /* 0x0005bc0001007387 */ /* 0x000fe80000100800 */
[----:B------:R1:W-:Y:S01]  /*5d40*/  STL [R1+0x5b0], R13 ;  /* 0x0005b00d01007387 */ /* 0x0003e20000100800 */
[----:B------:R-:W-:-:S04]  /*5d50*/  IADD3 R27, P4, PT, R10, R8, RZ ;  /* 0x000000080a1b7210 */ /* 0x000fc80007f9e0ff */
[----:B------:R-:W-:Y:S02]  /*5d60*/  LEA.HI.X.SX32 R3, R10, R6, 0x1, P4 ;  /* 0x000000060a037211 */ /* 0x000fe400020f0eff */
[----:B------:R-:W-:Y:S02]  /*5d70*/  PRMT R23, RZ, 0x7610, R23 ;  /* 0x00007610ff177816 */ /* 0x000fe40000000017 */
[----:B--2---:R-:W-:-:S06]  /*5d80*/  PRMT R2, RZ, 0x7610, R2 ;  /* 0x00007610ff027816 */ /* 0x004fcc0000000002 */
[----:B------:R0:W2:Y:S02]  /*5d90*/  @P0 LDG.E.U8 R2, desc[UR22][R12.64] ;  /* 0x000000160c020981 */ /* 0x0000a4000c1e1100 */
[----:B0-----:R-:W-:Y:S02]  /*5da0*/  @P2 IMAD.MOV.U32 R12, RZ, RZ, R0 ;  /* 0x000000ffff0c2224 */ /* 0x001fe400078e0000 */
[----:B-1----:R-:W-:-:S05]  /*5db0*/  @P2 IMAD.MOV.U32 R13, RZ, RZ, R9 ;  /* 0x000000ffff0d2224 */ /* 0x002fca00078e0009 */
[----:B------:R0:W3:Y:S02]  /*5dc0*/  @P2 LDG.E.U8 R7, desc[UR22][R12.64] ;  /* 0x000000160c072981 */ /* 0x0000e4000c1e1100 */
[----:B0-----:R-:W-:Y:S02]  /*5dd0*/  @P3 IMAD.MOV.U32 R12, RZ, RZ, R27 ;  /* 0x000000ffff0c3224 */ /* 0x001fe400078e001b */
[----:B------:R-:W-:-:S05]  /*5de0*/  @P3 IMAD.MOV.U32 R13, RZ, RZ, R3 ;  /* 0x000000ffff0d3224 */ /* 0x000fca00078e0003 */
[----:B------:R-:W4:Y:S04]  /*5df0*/  @P3 LDG.E.U8 R23, desc[UR22][R12.64] ;  /* 0x000000160c173981 */ /* 0x000f28000c1e1100 */
[----:B------:R-:W-:Y:S04]  /*5e00*/  STL [R1+0x5c4], R27 ;  /* 0x0005c41b01007387 */ /* 0x000fe80000100800 */
[----:B------:R-:W-:Y:S01]  /*5e10*/  STL [R1+0x5b8], R9 ;  /* 0x0005b80901007387 */ /* 0x000fe20000100800 */
[----:B------:R-:W-:Y:S02]  /*5e20*/  PLOP3.LUT P0, PT, PT, PT, UP1, 0x80, 0x8 ;  /* 0x000000000008781c */ /* 0x000fe40003f0f018 */
[----:B------:R-:W-:-:S02]  /*5e30*/  PLOP3.LUT P2, PT, PT, PT, UP1, 0x80, 0x8 ;  /* 0x000000000008781c */ /* 0x000fc40003f4f018 */
[----:B------:R-:W-:Y:S02]  /*5e40*/  PLOP3.LUT P3, PT, PT, PT, UP1, 0x80, 0x8 ;  /* 0x000000000008781c */ /* 0x000fe40003f6f018 */
[----:B------:R-:W-:Y:S02]  /*5e50*/  PRMT R28, RZ, 0x7610, R28 ;  /* 0x00007610ff1c7816 */ /* 0x000fe4000000001c */
[----:B------:R-:W-:Y:S01]  /*5e60*/  PRMT R20, RZ, 0x7610, R20 ;  /* 0x00007610ff147816 */ /* 0x000fe20000000014 */
[----:B--2---:R0:W-:Y:S04]  /*5e70*/  STL [R1+0x70], R2 ;  /* 0x0000700201007387 */ /* 0x0041e80000100800 */
[----:B0-----:R-:W2:Y:S04]  /*5e80*/  LDL.LU R2, [R1+0x924] ;  /* 0x0009240001027983 */ /* 0x001ea80000300800 */
[----:B------:R-:W-:Y:S04]  /*5e90*/  STL [R1+0x5c0], R3 ;  /* 0x0005c00301007387 */ /* 0x000fe80000100800 */
[----:B------:R-:W2:Y:S04]  /*5ea0*/  LDL.LU R0, [R1+0x920] ;  /* 0x0009200001007983 */ /* 0x000ea80000300800 */
[----:B---3--:R0:W-:Y:S02]  /*5eb0*/  STL [R1+0x74], R7 ;  /* 0x0000740701007387 */ /* 0x0081e40000100800 */
[----:B0-----:R-:W0:Y:S01]  /*5ec0*/  S2R R7, SR_TID.X ;  /* 0x0000000000077919 */ /* 0x001e220000002100 */
[----:B------:R-:W-:Y:S01]  /*5ed0*/  IMAD R3, R4, 0x4, R10 ;  /* 0x0000000404037824 */ /* 0x000fe200078e020a */
[----:B----4-:R1:W-:Y:S04]  /*5ee0*/  STL [R1+0x134], R23 ;  /* 0x0001341701007387 */ /* 0x0103e80000100800 */
[----:B------:R-:W-:-:S04]  /*5ef0*/  IADD3 R12, P4, PT, R3, R8, RZ ;  /* 0x00000008030c7210 */ /* 0x000fc80007f9e0ff */
[----:B------:R-:W-:Y:S02]  /*5f00*/  LEA.HI.X.SX32 R13, R3, R6, 0x1, P4 ;  /* 0x00000006030d7211 */ /* 0x000fe400020f0eff */
[----:B0-----:R-:W-:-:S04]  /*5f10*/  SHF.R.U32.HI R7, RZ, 0x6, R7 ;  /* 0x00000006ff077819 */ /* 0x001fc80000011607 */
[----:B------:R-:W-:-:S04]  /*5f20*/  SGXT.U32 R7, R7, 0x1 ;  /* 0x000000010707781a */ /* 0x000fc80000000000 */
[----:B------:R-:W-:-:S04]  /*5f30*/  LOP3.LUT R9, R7, 0xd0, RZ, 0xfc, !PT ;  /* 0x000000d007097812 */ /* 0x000fc800078efcff */
[----:B------:R-:W-:Y:S02]  /*5f40*/  ISETP.LT.AND P0, PT, R9, UR13, P0 ;  /* 0x0000000d09007c0c */ /* 0x000fe40008701270 */
[C---:B------:R-:W-:Y:S02]  /*5f50*/  LOP3.LUT R27, R7.reuse, 0xd2, RZ, 0xfc, !PT ;  /* 0x000000d2071b7812 */ /* 0x040fe400078efcff */
[----:B-1----:R-:W-:Y:S02]  /*5f60*/  LOP3.LUT R23, R7, 0xd4, RZ, 0xfc, !PT ;  /* 0x000000d407177812 */ /* 0x002fe400078efcff */
[----:B------:R-:W-:-:S07]  /*5f70*/  PRMT R7, RZ, 0x7610, R7 ;  /* 0x00007610ff077816 */ /* 0x000fce0000000007 */
[----:B------:R0:W3:Y:S01]  /*5f80*/  @P0 LDG.E.U8 R7, desc[UR22][R12.64] ;  /* 0x000000160c070981 */ /* 0x0000e2000c1e1100 */
[C---:B------:R-:W-:Y:S01]  /*5f90*/  IMAD R9, R4.reuse, 0x2, R3 ;  /* 0x0000000204097824 */ /* 0x040fe200078e0203 */
[----:B------:R-:W-:Y:S02]  /*5fa0*/  ISETP.LT.AND P2, PT, R27, UR13, P2 ;  /* 0x0000000d1b007c0c */ /* 0x000fe40009741270 */
[----:B------:R-:W-:Y:S01]  /*5fb0*/  ISETP.LT.AND P3, PT, R23, UR13, P3 ;  /* 0x0000000d17007c0c */ /* 0x000fe20009f61270 */
[----:B------:R-:W-:Y:S01]  /*5fc0*/  IMAD R10, R4, 0x2, R9 ;  /* 0x00000002040a7824 */ /* 0x000fe200078e0209 */
[C---:B------:R-:W-:Y:S01]  /*5fd0*/  IADD3 R23, P5, PT, R9.reuse, R8, RZ ;  /* 0x0000000809177210 */ /* 0x040fe20007fbe0ff */
[----:B------:R0:W-:Y:S03]  /*5fe0*/  STL [R1+0x5cc], R12 ;  /* 0x0005cc0c01007387 */ /* 0x0001e60000100800 */
[----:B------:R-:W-:Y:S01]  /*5ff0*/  LEA.HI.X.SX32 R9, R9, R6, 0x1, P5 ;  /* 0x0000000609097211 */ /* 0x000fe200028f0eff */
[----:B------:R1:W-:Y:S01]  /*6000*/  STL [R1+0x5d4], R23 ;  /* 0x0005d41701007387 */ /* 0x0003e20000100800 */
[----:B------:R-:W-:-:S03]  /*6010*/  IMAD.MOV.U32 R3, RZ, RZ, R23 ;  /* 0x000000ffff037224 */ /* 0x000fc600078e0017 */
[----:B------:R4:W-:Y:S01]  /*6020*/  STL [R1+0x5c8], R13 ;  /* 0x0005c80d01007387 */ /* 0x0009e20000100800 */
[----:B0-----:R-:W-:Y:S01]  /*6030*/  @P2 IMAD.MOV.U32 R12, RZ, RZ, R3 ;  /* 0x000000ffff0c2224 */ /* 0x001fe200078e0003 */
[----:B-1----:R-:W-:Y:S01]  /*6040*/  IADD3 R23, P4, PT, R10, R8, RZ ;  /* 0x000000080a177210 */ /* 0x002fe20007f9e0ff */
[----:B----4-:R-:W-:-:S03]  /*6050*/  @P2 IMAD.MOV.U32 R13, RZ, RZ, R9 ;  /* 0x000000ffff0d2224 */ /* 0x010fc600078e0009 */
[----:B------:R-:W-:Y:S02]  /*6060*/  LEA.HI.X.SX32 R27, R10, R6, 0x1, P4 ;  /* 0x000000060a1b7211 */ /* 0x000fe400020f0eff */
[----:B------:R0:W4:Y:S02]  /*6070*/  @P2 LDG.E.U8 R28, desc[UR22][R12.64] ;  /* 0x000000160c1c2981 */ /* 0x000124000c1e1100 */
[----:B0-----:R-:W-:Y:S02]  /*6080*/  @P3 IMAD.MOV.U32 R12, RZ, RZ, R23 ;  /* 0x000000ffff0c3224 */ /* 0x001fe400078e0017 */
[----:B------:R-:W-:-:S05]  /*6090*/  @P3 IMAD.MOV.U32 R13, RZ, RZ, R27 ;  /* 0x000000ffff0d3224 */ /* 0x000fca00078e001b */
[----:B------:R-:W2:Y:S04]  /*60a0*/  @P3 LDG.E.U8 R20, desc[UR22][R12.64] ;  /* 0x000000160c143981 */ /* 0x000ea8000c1e1100 */
[----:B------:R-:W-:Y:S04]  /*60b0*/  STL [R1+0x5dc], R23 ;  /* 0x0005dc1701007387 */ /* 0x000fe80000100800 */
[----:B------:R-:W-:Y:S01]  /*60c0*/  STL [R1+0x5d0], R9 ;  /* 0x0005d00901007387 */ /* 0x000fe20000100800 */
[----:B------:R-:W-:Y:S01]  /*60d0*/  IMAD R3, R4, 0x2, R10 ;  /* 0x0000000204037824 */ /* 0x000fe200078e020a */
[----:B------:R-:W-:-:S02]  /*60e0*/  PLOP3.LUT P0, PT, PT, PT, UP1, 0x80, 0x8 ;  /* 0x000000000008781c */ /* 0x000fc40003f0f018 */
[----:B------:R-:W-:Y:S02]  /*60f0*/  PLOP3.LUT P2, PT, PT, PT, UP1, 0x80, 0x8 ;  /* 0x000000000008781c */ /* 0x000fe40003f4f018 */
[----:B------:R-:W-:Y:S02]  /*6100*/  PLOP3.LUT P3, PT, PT, PT, UP1, 0x80, 0x8 ;  /* 0x000000000008781c */ /* 0x000fe40003f6f018 */
[----:B------:R-:W-:Y:S02]  /*6110*/  PRMT R29, RZ, 0x7610, R29 ;  /* 0x00007610ff1d7816 */ /* 0x000fe4000000001d */
[----:B------:R-:W-:Y:S02]  /*6120*/  PRMT R24, RZ, 0x7610, R24 ;  /* 0x00007610ff187816 */ /* 0x000fe40000000018 */
[----:B------:R-:W-:Y:S01]  /*6130*/  PRMT R17, RZ, 0x7610, R17 ;  /* 0x00007610ff117816 */ /* 0x000fe20000000011 */
[----:B---3--:R0:W-:Y:S02]  /*6140*/  STL [R1+0x5c], R7 ;  /* 0x00005c0701007387 */ /* 0x0081e40000100800 */
[----:B0-----:R-:W0:Y:S02]  /*6150*/  S2R R7, SR_TID.X ;  /* 0x0000000000077919 */ /* 0x001e240000002100 */
[----:B------:R-:W-:Y:S01]  /*6160*/  STL [R1+0x5d8], R27 ;  /* 0x0005d81b01007387 */ /* 0x000fe20000100800 */
[----:B0-----:R-:W-:-:S04]  /*6170*/  SHF.R.U32.HI R7, RZ, 0x6, R7 ;  /* 0x00000006ff077819 */ /* 0x001fc80000011607 */
[----:B------:R-:W-:Y:S01]  /*6180*/  SGXT.U32 R7, R7, 0x1 ;  /* 0x000000010707781a */ /* 0x000fe20000000000 */
[----:B--2---:R-:W-:Y:S03]  /*6190*/  STL [R1+0x128], R20 ;  /* 0x0001281401007387 */ /* 0x004fe60000100800 */
[C---:B------:R-:W-:Y:S01]  /*61a0*/  LOP3.LUT R9, R7.reuse, 0xd8, RZ, 0xfc, !PT ;  /* 0x000000d807097812 */ /* 0x040fe200078efcff */
[----:B------:R0:W-:Y:S01]  /*61b0*/  STL [R1+0x28], R3 ;  /* 0x0000280301007387 */ /* 0x0001e20000100800 */
[----:B------:R-:W-:Y:S02]  /*61c0*/  LOP3.LUT R23, R7, 0xda, RZ, 0xfc, !PT ;  /* 0x000000da07177812 */ /* 0x000fe400078efcff */
[----:B------:R-:W-:Y:S01]  /*61d0*/  ISETP.LT.AND P0, PT, R9, UR13, P0 ;  /* 0x0000000d09007c0c */ /* 0x000fe20008701270 */
[----:B0-----:R-:W-:-:S04]  /*61e0*/  IMAD R3, R4, 0x2, R3 ;  /* 0x0000000204037824 */ /* 0x001fc800078e0203 */
[C---:B------:R-:W-:Y:S01]  /*61f0*/  IMAD R9, R4.reuse, 0x2, R3 ;  /* 0x0000000204097824 */ /* 0x040fe200078e0203 */
[-C--:B------:R-:W-:Y:S02]  /*6200*/  IADD3 R12, P4, PT, R3, R8.reuse, RZ ;  /* 0x00000008030c7210 */ /* 0x080fe40007f9e0ff */
[----:B------:R-:W-:Y:S02]  /*6210*/  ISETP.LT.AND P2, PT, R23, UR13, P2 ;  /* 0x0000000d17007c0c */ /* 0x000fe40009741270 */
[----:B------:R-:W-:Y:S02]  /*6220*/  IADD3 R27, P5, PT, R9, R8, RZ ;  /* 0x00000008091b7210 */ /* 0x000fe40007fbe0ff */
[----:B------:R-:W-:Y:S02]  /*6230*/  LEA.HI.X.SX32 R13, R3, R6, 0x1, P4 ;  /* 0x00000006030d7211 */ /* 0x000fe400020f0eff */
[----:B------:R-:W-:Y:S01]  /*6240*/  LOP3.LUT R20, R7, 0xdc, RZ, 0xfc, !PT ;  /* 0x000000dc07147812 */ /* 0x000fe200078efcff */
[----:B------:R-:W-:Y:S01]  /*6250*/  STL [R1+0x5e4], R12 ;  /* 0x0005e40c01007387 */ /* 0x000fe20000100800 */
[----:B------:R-:W-:-:S02]  /*6260*/  IMAD R10, R4, 0x2, R9 ;  /* 0x00000002040a7824 */ /* 0x000fc400078e0209 */
[----:B------:R-:W-:Y:S01]  /*6270*/  ISETP.LT.AND P3, PT, R20, UR13, P3 ;  /* 0x0000000d14007c0c */ /* 0x000fe20009f61270 */
[----:B------:R-:W-:Y:S04]  /*6280*/  STL [R1+0x5ec], R27 ;  /* 0x0005ec1b01007387 */ /* 0x000fe80000100800 */
[----:B------:R-:W-:Y:S01]  /*6290*/  STL [R1+0x5e0], R13 ;  /* 0x0005e00d01007387 */ /* 0x000fe20000100800 */
[----:B------:R-:W-:-:S03]  /*62a0*/  IADD3 R20, P4, PT, R10, R8, RZ ;  /* 0x000000080a147210 */ /* 0x000fc60007f9e0ff */
[----:B----4-:R0:W-:Y:S01]  /*62b0*/  STL [R1+0x60], R28 ;  /* 0x0000601c01007387 */ /* 0x0101e20000100800 */
[----:B------:R-:W-:-:S03]  /*62c0*/  LEA.HI.X.SX32 R23, R10, R6, 0x1, P4 ;  /* 0x000000060a177211 */ /* 0x000fc600020f0eff */
[----:B------:R1:W2:Y:S01]  /*62d0*/  @P0 LDG.E.U8 R29, desc[UR22][R12.64] ;  /* 0x000000160c1d0981 */ /* 0x0002a2000c1e1100 */
[----:B0-----:R-:W-:Y:S01]  /*62e0*/  LEA.HI.X.SX32 R28, R9, R6, 0x1, P5 ;  /* 0x00000006091c7211 */ /* 0x001fe200028f0eff */
[----:B-1----:R-:W-:-:S04]  /*62f0*/  @P2 IMAD.MOV.U32 R12, RZ, RZ, R27 ;  /* 0x000000ffff0c2224 */ /* 0x002fc800078e001b */
[----:B------:R-:W-:-:S05]  /*6300*/  @P2 IMAD.MOV.U32 R13, RZ, RZ, R28 ;  /* 0x000000ffff0d2224 */ /* 0x000fca00078e001c */
[----:B------:R0:W3:Y:S02]  /*6310*/  @P2 LDG.E.U8 R24, desc[UR22][R12.64] ;  /* 0x000000160c182981 */ /* 0x0000e4000c1e1100 */
[----:B0-----:R-:W-:Y:S02]  /*6320*/  @P3 IMAD.MOV.U32 R12, RZ, RZ, R20 ;  /* 0x000000ffff0c3224 */ /* 0x001fe400078e0014 */
[----:B------:R-:W-:-:S05]  /*6330*/  @P3 IMAD.MOV.U32 R13, RZ, RZ, R23 ;  /* 0x000000ffff0d3224 */ /* 0x000fca00078e0017 */
[----:B------:R0:W4:Y:S01]  /*6340*/  @P3 LDG.E.U8 R17, desc[UR22][R12.64] ;  /* 0x000000160c113981 */ /* 0x000122000c1e1100 */
[----:B------:R-:W-:Y:S01]  /*6350*/  LOP3.LUT R9, R7, 0xe0, RZ, 0xfc, !PT ;  /* 0x000000e007097812 */ /* 0x000fe200078efcff */
[C---:B------:R-:W-:Y:S01]  /*6360*/  IMAD R3, R4.reuse, 0x4, R10 ;  /* 0x0000000404037824 */ /* 0x040fe200078e020a */
[----:B------:R-:W-:Y:S01]  /*6370*/  PLOP3.LUT P0, PT, PT, PT, UP1, 0x80, 0x8 ;  /* 0x000000000008781c */ /* 0x000fe20003f0f018 */
[----:B------:R1:W-:Y:S03]  /*6380*/  STL [R1+0x5f4], R20 ;  /* 0x0005f41401007387 */ /* 0x0003e60000100800 */
[----:B------:R-:W-:Y:S01]  /*6390*/  ISETP.LT.AND P0, PT, R9, UR13, P0 ;  /* 0x0000000d09007c0c */ /* 0x000fe20008701270 */
[----:B------:R-:W-:Y:S01]  /*63a0*/  IMAD R9, R4, 0x2, R3 ;  /* 0x0000000204097824 */ /* 0x000fe200078e0203 */
[----:B------:R-:W-:Y:S01]  /*63b0*/  PLOP3.LUT P2, PT, PT, PT, UP1, 0x80, 0x8 ;  /* 0x000000000008781c */ /* 0x000fe20003f4f018 */
[----:B------:R-:W-:Y:S01]  /*63c0*/  STL [R1+0x5e8], R28 ;  /* 0x0005e81c01007387 */ /* 0x000fe20000100800 */
[----:B0-----:R-:W-:-:S02]  /*63d0*/  IADD3 R12, P4, PT, R3, R8, RZ ;  /* 0x00000008030c7210 */ /* 0x001fc40007f9e0ff */
[----:B-1----:R-:W-:Y:S01]  /*63e0*/  LOP3.LUT R20, R7, 0xe2, RZ, 0xfc, !PT ;  /* 0x000000e207147812 */ /* 0x002fe200078efcff */
[----:B------:R0:W-:Y:S01]  /*63f0*/  STL [R1+0x5f0], R23 ;  /* 0x0005f01701007387 */ /* 0x0001e20000100800 */
[----:B------:R-:W-:Y:S02]  /*6400*/  LEA.HI.X.SX32 R13, R3, R6, 0x1, P4 ;  /* 0x00000006030d7211 */ /* 0x000fe400020f0eff */
[----:B------:R-:W-:Y:S02]  /*6410*/  ISETP.LT.AND P2, PT, R20, UR13, P2 ;  /* 0x0000000d14007c0c */ /* 0x000fe40009741270 */
[----:B------:R-:W-:Y:S02]  /*6420*/  PLOP3.LUT P3, PT, PT, PT, UP1, 0x80, 0x8 ;  /* 0x000000000008781c */ /* 0x000fe40003f6f018 */
[----:B0-----:R-:W-:Y:S01]  /*6430*/  IADD3 R23, P5, PT, R9, R8, RZ ;  /* 0x0000000809177210 */ /* 0x001fe20007fbe0ff */
[----:B------:R-:W-:Y:S01]  /*6440*/  IMAD R10, R4, 0x2, R9 ;  /* 0x00000002040a7824 */ /* 0x000fe200078e0209 */
[----:B------:R-:W-:-:S02]  /*6450*/  PRMT R26, RZ, 0x7610, R26 ;  /* 0x00007610ff1a7816 */ /* 0x000fc4000000001a */
[----:B------:R-:W-:-:S04]  /*6460*/  PRMT R21, RZ, 0x7610, R21 ;  /* 0x00007610ff157816 */ /* 0x000fc80000000015 */
[----:B------:R0:W3:Y:S01]  /*6470*/  @P0 LDG.E.U8 R26, desc[UR22][R12.64] ;  /* 0x000000160c1a0981 */ /* 0x0000e2000c1e1100 */
[----:B------:R-:W-:-:S03]  /*6480*/  PRMT R15, RZ, 0x7610, R15 ;  /* 0x00007610ff0f7816 */ /* 0x000fc6000000000f */
[----:B----4-:R1:W-:Y:S04]  /*6490*/  STL [R1+0x118], R17 ;  /* 0x0001181101007387 */ /* 0x0103e80000100800 */
[----:B------:R0:W-:Y:S04]  /*64a0*/  STL [R1+0x5fc], R12 ;  /* 0x0005fc0c01007387 */ /* 0x0001e80000100800 */
[----:B------:R-:W-:Y:S01]  /*64b0*/  STL [R1+0x604], R23 ;  /* 0x0006041701007387 */ /* 0x000fe20000100800 */
[----:B-1----:R-:W-:-:S03]  /*64c0*/  LOP3.LUT R17, R7, 0xe4, RZ, 0xfc, !PT ;  /* 0x000000e407117812 */ /* 0x002fc600078efcff */
[----:B------:R-:W-:Y:S01]  /*64d0*/  STL [R1+0x5f8], R13 ;  /* 0x0005f80d01007387 */ /* 0x000fe20000100800 */
[----:B------:R-:W-:-:S03]  /*64e0*/  ISETP.LT.AND P3, PT, R17, UR13, P3 ;  /* 0x0000000d11007c0c */ /* 0x000fc60009f61270 */
[----:B--2---:R-:W-:Y:S01]  /*64f0*/  STL [R1+0x50], R29 ;  /* 0x0000501d01007387 */ /* 0x004fe20000100800 */
[----:B------:R-:W-:-:S03]  /*6500*/  IADD3 R17, P4, PT, R10, R8, RZ ;  /* 0x000000080a117210 */ /* 0x000fc60007f9e0ff */
[----:B---3--:R1:W-:Y:S01]  /*6510*/  STL [R1+0x58], R24 ;  /* 0x0000581801007387 */ /* 0x0083e20000100800 */
[----:B0-----:R-:W-:Y:S01]  /*6520*/  @P2 IMAD.MOV.U32 R12, RZ, RZ, R23 ;  /* 0x000000ffff0c2224 */ /* 0x001fe200078e0017 */
[-C--:B------:R-:W-:Y:S02]  /*6530*/  LEA.HI.X.SX32 R20, R10, R6.reuse, 0x1, P4 ;  /* 0x000000060a147211 */ /* 0x080fe400020f0eff */
[----:B-1----:R-:W-:-:S05]  /*6540*/  LEA.HI.X.SX32 R24, R9, R6, 0x1, P5 ;  /* 0x0000000609187211 */ /* 0x002fca00028f0eff */
[----:B------:R-:W-:-:S05]  /*6550*/  @P2 IMAD.MOV.U32 R13, RZ, RZ, R24 ;  /* 0x000000ffff0d2224 */ /* 0x000fca00078e0018 */
[----:B------:R0:W2:Y:S02]  /*6560*/  @P2 LDG.E.U8 R21, desc[UR22][R12.64] ;  /* 0x000000160c152981 */ /* 0x0000a4000c1e1100 */
[----:B0-----:R-:W-:Y:S02]  /*6570*/  @P3 IMAD.MOV.U32 R12, RZ, RZ, R17 ;  /* 0x000000ffff0c3224 */ /* 0x001fe400078e0011 */
[----:B------:R-:W-:-:S05]  /*6580*/  @P3 IMAD.MOV.U32 R13, RZ, RZ, R20 ;  /* 0x000000ffff0d3224 */ /* 0x000fca00078e0014 */
[----:B------:R-:W3:Y:S01]  /*6590*/  @P3 LDG.E.U8 R15, desc[UR22][R12.64] ;  /* 0x000000160c0f3981 */ /* 0x000ee2000c1e1100 */
[----:B------:R-:W-:-:S03]  /*65a0*/  IMAD R3, R4, 0x2, R10 ;  /* 0x0000000204037824 */ /* 0x000fc600078e020a */
[----:B------:R0:W-:Y:S01]  /*65b0*/  STL [R1+0x60c], R17 ;  /* 0x00060c1101007387 */ /* 0x0001e20000100800 */
[----:B------:R-:W-:-:S03]  /*65c0*/  LOP3.LUT R9, R7, 0xe8, RZ, 0xfc, !PT ;  /* 0x000000e807097812 */ /* 0x000fc600078efcff */
[----:B------:R-:W-:Y:S01]  /*65d0*/  STL [R1+0x600], R24 ;  /* 0x0006001801007387 */ /* 0x000fe20000100800 */
[----:B------:R-:W-:-:S03]  /*65e0*/  PLOP3.LUT P0, PT, PT, PT, UP1, 0x80, 0x8 ;  /* 0x000000000008781c */ /* 0x000fc60003f0f018 */
[----:B------:R-:W-:Y:S01]  /*65f0*/  STL [R1+0x608], R20 ;  /* 0x0006081401007387 */ /* 0x000fe20000100800 */
[----:B------:R-:W-:Y:S02]  /*6600*/  ISETP.LT.AND P0, PT, R9, UR13, P0 ;  /* 0x0000000d09007c0c */ /* 0x000fe40008701270 */
[----:B0-----:R-:W-:Y:S02]  /*6610*/  LOP3.LUT R17, R7, 0xea, RZ, 0xfc, !PT ;  /* 0x000000ea07117812 */ /* 0x001fe400078efcff */
[----:B------:R-:W-:Y:S02]  /*6620*/  PLOP3.LUT P2, PT, PT, PT, UP1, 0x80, 0x8 ;  /* 0x000000000008781c */ /* 0x000fe40003f4f018 */
[----:B------:R-:W-:Y:S02]  /*6630*/  PLOP3.LUT P3, PT, PT, PT, UP1, 0x80, 0x8 ;  /* 0x000000000008781c */ /* 0x000fe40003f6f018 */
[----:B------:R-:W-:Y:S02]  /*6640*/  ISETP.LT.AND P2, PT, R17, UR13, P2 ;  /* 0x0000000d11007c0c */ /* 0x000fe40009741270 */
[----:B------:R-:W-:-:S02]  /*6650*/  PRMT R22, RZ, 0x7610, R22 ;  /* 0x00007610ff167816 */ /* 0x000fc40000000016 */
[----:B------:R-:W-:Y:S02]  /*6660*/  PRMT R18, RZ, 0x7610, R18 ;  /* 0x00007610ff127816 */ /* 0x000fe40000000012 */
[----:B------:R-:W-:Y:S01]  /*6670*/  PRMT R14, RZ, 0x7610, R14 ;  /* 0x00007610ff0e7816 */ /* 0x000fe2000000000e */
[----:B---3--:R-:W-:Y:S04]  /*6680*/  STL [R1+0xf0], R15 ;  /* 0x0000f00f01007387 */ /* 0x008fe80000100800 */
[----:B------:R0:W-:Y:S02]  /*6690*/  STL [R1+0x24], R3 ;  /* 0x0000240301007387 */ /* 0x0001e40000100800 */
[----:B0-----:R-:W-:-:S04]  /*66a0*/  IMAD R3, R4, 0x2, R3 ;  /* 0x0000000204037824 */ /* 0x001fc800078e0203 */
[C---:B------:R-:W-:Y:S01]  /*66b0*/  IMAD R9, R4.reuse, 0x2, R3 ;  /* 0x0000000204097824 */ /* 0x040fe200078e0203 */
[-C--:B------:R-:W-:Y:S02]  /*66c0*/  IADD3 R12, P4, PT, R3, R8.reuse, RZ ;  /* 0x00000008030c7210 */ /* 0x080fe40007f9e0ff */
[----:B------:R-:W-:Y:S02]  /*66d0*/  LOP3.LUT R15, R7, 0xec, RZ, 0xfc, !PT ;  /* 0x000000ec070f7812 */ /* 0x000fe400078efcff */
[----:B------:R-:W-:Y:S02]  /*66e0*/  IADD3 R20, P5, PT, R9, R8, RZ ;  /* 0x0000000809147210 */ /* 0x000fe40007fbe0ff */
[----:B------:R-:W-:Y:S01]  /*66f0*/  LEA.HI.X.SX32 R13, R3, R6, 0x1, P4 ;  /* 0x00000006030d7211 */ /* 0x000fe200020f0eff */
[----:B------:R-:W-:Y:S01]  /*6700*/  STL [R1+0x614], R12 ;  /* 0x0006140c01007387 */ /* 0x000fe20000100800 */
[----:B------:R-:W-:Y:S01]  /*6710*/  IMAD R10, R4, 0x2, R9 ;  /* 0x00000002040a7824 */ /* 0x000fe200078e0209 */
[----:B------:R-:W-:-:S02]  /*6720*/  ISETP.LT.AND P3, PT, R15, UR13, P3 ;  /* 0x0000000d0f007c0c */ /* 0x000fc40009f61270 */
[----:B------:R-:W-:Y:S04]  /*6730*/  STL [R1+0x44], R26 ;  /* 0x0000441a01007387 */ /* 0x000fe80000100800 */
[----:B------:R-:W-:Y:S04]  /*6740*/  STL [R1+0x61c], R20 ;  /* 0x00061c1401007387 */ /* 0x000fe80000100800 */
[----:B------:R-:W-:Y:S01]  /*6750*/  STL [R1+0x610], R13 ;  /* 0x0006100d01007387 */ /* 0x000fe20000100800 */
[----:B------:R-:W-:-:S03]  /*6760*/  IADD3 R15, P4, PT, R10, R8, RZ ;  /* 0x000000080a0f7210 */ /* 0x000fc60007f9e0ff */
[----:B--2---:R0:W-:Y:S01]  /*6770*/  STL [R1+0x4c], R21 ;  /* 0x00004c1501007387 */ /* 0x0041e20000100800 */
        /* <DEDUP_REMOVED lines=47> */
[----:B------:R-:W-:Y:S01]  /*6a70*/  STL [R1+0x63c], R14 ;  /* 0x00063c0e01007387 */ /* 0x000fe20000100800 */
[----:B------:R-:W-:-:S03]  /*6a80*/  PLOP3.LUT P0, PT, PT, PT, UP1, 0x80, 0x8 ;  /* 0x000000000008781c */ /* 0x000fc60003f0f018 */
[----:B------:R-:W-:Y:S04]  /*6a90*/  STL [R1+0x630], R18 ;  /* 0x0006301201007387 */ /* 0x000fe80000100800 */
[----:B------:R-:W-:Y:S01]  /*6aa0*/  STL [R1+0x638], R15 ;  /* 0x0006380f01007387 */ /* 0x000fe20000100800 */
[----:B------:R-:W-:-:S03]  /*6ab0*/  PRMT R5, RZ, 0x7610, R5 ;  /* 0x00007610ff057816 */ /* 0x000fc60000000005 */
[----:B---3--:R0:W-:Y:S04]  /*6ac0*/  STL [R1+0xdc], R11 ;  /* 0x0000dc0b01007387 */ /* 0x0081e80000100800 */
[----:B------:R1:W-:Y:S01]  /*6ad0*/  STL [R1+0x20], R3 ;  /* 0x0000200301007387 */ /* 0x0003e20000100800 */
[----:B0-----:R-:W-:Y:S01]  /*6ae0*/  LOP3.LUT R11, R7, 0xf8, RZ, 0xfc, !PT ;  /* 0x000000f8070b7812 */ /* 0x001fe200078efcff */
[----:B-1----:R-:W-:-:S03]  /*6af0*/  IMAD R3, R4, 0x2, R3 ;  /* 0x0000000204037824 */ /* 0x002fc600078e0203 */
[----:B------:R-:W-:Y:S02]  /*6b00*/  ISETP.LT.AND P0, PT, R11, UR13, P0 ;  /* 0x0000000d0b007c0c */ /* 0x000fe40008701270 */
[----:B------:R-:W-:-:S04]  /*6b10*/  IADD3 R10, P4, PT, R3, R8, RZ ;  /* 0x00000008030a7210 */ /* 0x000fc80007f9e0ff */
[----:B------:R-:W-:-:S07]  /*6b20*/  LEA.HI.X.SX32 R11, R3, R6, 0x1, P4 ;  /* 0x00000006030b7211 */ /* 0x000fce00020f0eff */
[----:B------:R0:W3:Y:S01]  /*6b30*/  @P0 LDG.E.U8 R5, desc[UR22][R10.64] ;  /* 0x000000160a050981 */ /* 0x0000e2000c1e1100 */
[----:B------:R-:W-:Y:S02]  /*6b40*/  LOP3.LUT R9, R7, 0xfa, RZ, 0xfc, !PT ;  /* 0x000000fa07097812 */ /* 0x000fe400078efcff */
[----:B------:R-:W-:-:S04]  /*6b50*/  PLOP3.LUT P2, PT, PT, PT, UP1, 0x80, 0x8 ;  /* 0x000000000008781c */ /* 0x000fc80003f4f018 */
[----:B------:R-:W-:Y:S01]  /*6b60*/  ISETP.LT.AND P2, PT, R9, UR13, P2 ;  /* 0x0000000d09007c0c */ /* 0x000fe20009741270 */
[C---:B------:R-:W-:Y:S01]  /*6b70*/  IMAD R9, R4.reuse, 0x2, R3 ;  /* 0x0000000204097824 */ /* 0x040fe200078e0203 */
[----:B------:R-:W-:Y:S02]  /*6b80*/  LOP3.LUT R7, R7, 0xfc, RZ, 0xfc, !PT ;  /* 0x000000fc07077812 */ /* 0x000fe400078efcff */
[----:B------:R-:W-:Y:S01]  /*6b90*/  PLOP3.LUT P3, PT, PT, PT, UP1, 0x80, 0x8 ;  /* 0x000000000008781c */ /* 0x000fe20003f6f018 */
[----:B------:R-:W-:Y:S01]  /*6ba0*/  IMAD R3, R4, 0x2, R9 ;  /* 0x0000000204037824 */ /* 0x000fe200078e0209 */
[-C--:B------:R-:W-:Y:S02]  /*6bb0*/  IADD3 R13, P5, PT, R9, R8.reuse, RZ ;  /* 0x00000008090d7210 */ /* 0x080fe40007fbe0ff */
[----:B------:R-:W-:Y:S01]  /*6bc0*/  ISETP.LT.AND P3, PT, R7, UR13, P3 ;  /* 0x0000000d07007c0c */ /* 0x000fe20009f61270 */
[----:B------:R0:W-:Y:S01]  /*6bd0*/  STL [R1+0x644], R10 ;  /* 0x0006440a01007387 */ /* 0x0001e20000100800 */
[----:B------:R-:W-:-:S02]  /*6be0*/  IADD3 R7, P4, PT, R3, R8, RZ ;  /* 0x0000000803077210 */ /* 0x000fc40007f9e0ff */
[-C--:B------:R-:W-:Y:S01]  /*6bf0*/  LEA.HI.X.SX32 R9, R9, R6.reuse, 0x1, P5 ;  /* 0x0000000609097211 */ /* 0x080fe200028f0eff */
[----:B------:R-:W-:Y:S01]  /*6c00*/  STL [R1+0x64c], R13 ;  /* 0x00064c0d01007387 */ /* 0x000fe20000100800 */
[----:B------:R-:W-:Y:S01]  /*6c10*/  LEA.HI.X.SX32 R3, R3, R6, 0x1, P4 ;  /* 0x0000000603037211 */ /* 0x000fe200020f0eff */
[----:B------:R-:W-:Y:S02]  /*6c20*/  VIADD R22, R25, 0x5 ;  /* 0x0000000519167836 */ /* 0x000fe40000000000 */
[----:B------:R1:W-:Y:S01]  /*6c30*/  STL [R1+0x640], R11 ;  /* 0x0006400b01007387 */ /* 0x0003e20000100800 */
[----:B------:R-:W-:Y:S01]  /*6c40*/  PRMT R12, RZ, 0x7610, R12 ;  /* 0x00007610ff0c7816 */ /* 0x000fe2000000000c */
[----:B0-----:R-:W-:Y:S02]  /*6c50*/  @P2 IMAD.MOV.U32 R10, RZ, RZ, R13 ;  /* 0x000000ffff0a2224 */ /* 0x001fe400078e000d */
[----:B------:R-:W-:Y:S04]  /*6c60*/  STL [R1+0x34], R19 ;  /* 0x0000341301007387 */ /* 0x000fe80000100800 */
[----:B--2---:R-:W-:Y:S01]  /*6c70*/  STL [R1+0x40], R16 ;  /* 0x0000401001007387 */ /* 0x004fe20000100800 */
[----:B-1----:R-:W-:-:S03]  /*6c80*/  @P2 IMAD.MOV.U32 R11, RZ, RZ, R9 ;  /* 0x000000ffff0b2224 */ /* 0x002fc600078e0009 */
[----:B------:R0:W-:Y:S04]  /*6c90*/  STL [R1+0x648], R9 ;  /* 0x0006480901007387 */ /* 0x0001e80000100800 */
[----:B------:R1:W2:Y:S01]  /*6ca0*/  @P2 LDG.E.U8 R12, desc[UR22][R10.64] ;  /* 0x000000160a0c2981 */ /* 0x0002a2000c1e1100 */
[----:B0-----:R-:W-:Y:S01]  /*6cb0*/  IABS R9, R22 ;  /* 0x0000001600097213 */ /* 0x001fe20000000000 */
[----:B-1----:R-:W-:Y:S02]  /*6cc0*/  @P3 IMAD.MOV.U32 R10, RZ, RZ, R7 ;  /* 0x000000ffff0a3224 */ /* 0x002fe400078e0007 */
[----:B------:R-:W-:Y:S01]  /*6cd0*/  @P3 IMAD.MOV.U32 R11, RZ, RZ, R3 ;  /* 0x000000ffff0b3224 */ /* 0x000fe200078e0003 */
[----:B---3--:R0:W-:Y:S04]  /*6ce0*/  STL [R1+0x8f0], R5 ;  /* 0x0008f00501007387 */ /* 0x0081e80000100800 */
[----:B------:R-:W-:Y:S04]  /*6cf0*/  STL [R1+0x654], R7 ;  /* 0x0006540701007387 */ /* 0x000fe80000100800 */
[----:B------:R-:W-:Y:S01]  /*6d00*/  STL [R1+0x650], R3 ;  /* 0x0006500301007387 */ /* 0x000fe20000100800 */
[----:B0-----:R-:W-:-:S03]  /*6d10*/  PRMT R5, RZ, 0x7610, R5 ;  /* 0x00007610ff057816 */ /* 0x001fc60000000005 */
[----:B------:R0:W-:Y:S04]  /*6d20*/  STL [R1+0x918], R22 ;  /* 0x0009181601007387 */ /* 0x0001e80000100800 */
[----:B------:R1:W3:Y:S04]  /*6d30*/  @P3 LDG.E.U8 R5, desc[UR22][R10.64] ;  /* 0x000000160a053981 */ /* 0x0002e8000c1e1100 */
[----:B0-----:R-:W4:Y:S01]  /*6d40*/  LDL R22, [R1+0x6dc] ;  /* 0x0006dc0001167983 */ /* 0x001f220000100800 */
[----:B------:R-:W-:-:S05]  /*6d50*/  VIADD R27, R25, 0x6 ;  /* 0x00000006191b7836 */ /* 0x000fca0000000000 */
[----:B------:R-:W-:Y:S01]  /*6d60*/  IABS R13, R27 ;  /* 0x0000001b000d7213 */ /* 0x000fe20000000000 */
[----:B------:R-:W-:-:S04]  /*6d70*/  VIADD R29, R25, 0x7 ;  /* 0x00000007191d7836 */ /* 0x000fc80000000000 */
[----:B-1----:R-:W-:Y:S01]  /*6d80*/  IMAD.HI.U32 R10, R2, R13, RZ ;  /* 0x0000000d020a7227 */ /* 0x002fe200078e00ff */
[----:B------:R-:W-:Y:S03]  /*6d90*/  STL [R1+0x914], R27 ;  /* 0x0009141b01007387 */ /* 0x000fe60000100800 */
[----:B------:R-:W-:Y:S01]  /*6da0*/  IMAD.MOV R10, RZ, RZ, -R10 ;  /* 0x000000ffff0a7224 */ /* 0x000fe200078e0a0a */
[----:B--2---:R0:W-:Y:S03]  /*6db0*/  STL [R1+0x30], R12 ;  /* 0x0000300c01007387 */ /* 0x0041e60000100800 */
[----:B------:R-:W-:Y:S01]  /*6dc0*/  IMAD R13, R0, R10, R13 ;  /* 0x0000000a000d7224 */ /* 0x000fe200078e020d */
[----:B------:R-:W-:Y:S01]  /*6dd0*/  STL [R1+0x910], R29 ;  /* 0x0009101d01007387 */ /* 0x000fe20000100800 */
[----:B0-----:R-:W-:-:S03]  /*6de0*/  IABS R12, R29 ;  /* 0x0000001d000c7213 */ /* 0x001fc60000000000 */
[----:B---3--:R0:W-:Y:S01]  /*6df0*/  STL [R1+0xd8], R5 ;  /* 0x0000d80501007387 */ /* 0x0081e20000100800 */
[----:B----4-:R-:W-:-:S05]  /*6e00*/  VIADD R24, R22, 0x9 ;  /* 0x0000000916187836 */ /* 0x010fca0000000000 */
[----:B------:R-:W-:Y:S01]  /*6e10*/  IABS R10, R24 ;  /* 0x00000018000a7213 */ /* 0x000fe20000000000 */
[C---:B0-----:R-:W-:Y:S02]  /*6e20*/  VIADD R5, R22.reuse, 0xa ;  /* 0x0000000a16057836 */ /* 0x041fe40000000000 */
[----:B------:R-:W-:Y:S02]  /*6e30*/  VIADD R28, R22, 0xb ;  /* 0x0000000b161c7836 */ /* 0x000fe40000000000 */
[----:B------:R-:W-:Y:S01]  /*6e40*/  IMAD.HI.U32 R14, R2, R10, RZ ;  /* 0x0000000a020e7227 */ /* 0x000fe200078e00ff */
[----:B------:R-:W-:Y:S02]  /*6e50*/  IABS R17, R5 ;  /* 0x0000000500117213 */ /* 0x000fe40000000000 */
[----:B------:R-:W-:Y:S01]  /*6e60*/  IABS R16, R28 ;  /* 0x0000001c00107213 */ /* 0x000fe20000000000 */
[----:B------:R-:W-:Y:S02]  /*6e70*/  IMAD.MOV R14, RZ, RZ, -R14 ;  /* 0x000000ffff0e7224 */ /* 0x000fe400078e0a0e */
[----:B------:R-:W-:-:S02]  /*6e80*/  VIADD R26, R22, 0x8 ;  /* 0x00000008161a7836 */ /* 0x000fc40000000000 */
[----:B------:R-:W-:-:S04]  /*6e90*/  IMAD.HI.U32 R15, R2, R17, RZ ;  /* 0x00000011020f7227 */ /* 0x000fc800078e00ff */
[----:B------:R-:W-:Y:S02]  /*6ea0*/  IMAD R10, R0, R14, R10 ;  /* 0x0000000e000a7224 */ /* 0x000fe400078e020a */
[----:B------:R-:W-:Y:S01]  /*6eb0*/  IMAD.HI.U32 R14, R2, R16, RZ ;  /* 0x00000010020e7227 */ /* 0x000fe200078e00ff */
[----:B------:R-:W-:Y:S03]  /*6ec0*/  STL [R1+0x91c], R26 ;  /* 0x00091c1a01007387 */ /* 0x000fe60000100800 */
[----:B------:R-:W-:Y:S01]  /*6ed0*/  IMAD.MOV R15, RZ, RZ, -R15 ;  /* 0x000000ffff0f7224 */ /* 0x000fe200078e0a0f */
[----:B------:R-:W-:Y:S01]  /*6ee0*/  STL [R1+0x1c], R5 ;  /* 0x00001c0501007387 */ /* 0x000fe20000100800 */
[C---:B------:R-:W-:Y:S02]  /*6ef0*/  VIADD R25, R22.reuse, 0xc ;  /* 0x0000000c16197836 */ /* 0x040fe40000000000 */
[----:B------:R-:W-:Y:S01]  /*6f00*/  IMAD.MOV R14, RZ, RZ, -R14 ;  /* 0x000000ffff0e7224 */ /* 0x000fe200078e0a0e */
[----:B------:R-:W2:Y:S01]  /*6f10*/  LDL.LU R27, [R1+0x8] ;  /* 0x00000800011b7983 */ /* 0x000ea20000300800 */
[----:B------:R-:W-:-:S02]  /*6f20*/  VIADD R23, R22, 0xd ;  /* 0x0000000d16177836 */ /* 0x000fc40000000000 */
[C---:B------:R-:W-:Y:S01]  /*6f30*/  IMAD R17, R0.reuse, R15, R17 ;  /* 0x0000000f00117224 */ /* 0x040fe200078e0211 */
[----:B------:R-:W3:Y:S01]  /*6f40*/  LDL.LU R29, [R1+0x4] ;  /* 0x00000400011d7983 */ /* 0x000ee20000300800 */
[----:B------:R-:W-:Y:S01]  /*6f50*/  IABS R15, R25 ;  /* 0x00000019000f7213 */ /* 0x000fe20000000000 */
[----:B------:R-:W-:Y:S02]  /*6f60*/  IMAD R16, R0, R14, R16 ;  /* 0x0000000e00107224 */ /* 0x000fe400078e0210 */
[----:B------:R-:W-:Y:S01]  /*6f70*/  STL [R1+0x8f8], R28 ;  /* 0x0008f81c01007387 */ /* 0x000fe20000100800 */
[----:B------:R-:W-:-:S03]  /*6f80*/  IABS R14, R23 ;  /* 0x00000017000e7213 */ /* 0x000fc60000000000 */
[----:B------:R0:W-:Y:S04]  /*6f90*/  STL [R1+0x8fc], R25 ;  /* 0x0008fc1901007387 */ /* 0x0001e80000100800 */
[----:B0-----:R-:W4:Y:S04]  /*6fa0*/  LDL.LU R25, [R1+0xc] ;  /* 0x00000c0001197983 */ /* 0x001f280000300800 */
[----:B------:R0:W-:Y:S04]  /*6fb0*/  STL [R1+0x900], R23 ;  /* 0x0009001701007387 */ /* 0x0001e80000100800 */
[----:B0-----:R-:W2:Y:S01]  /*6fc0*/  LDL.LU R23, [R1+0x10] ;  /* 0x0000100001177983 */ /* 0x001ea20000300800 */
[----:B------:R-:W-:-:S04]  /*6fd0*/  IMAD.HI.U32 R11, R2, R12, RZ ;  /* 0x0000000c020b7227 */ /* 0x000fc800078e00ff */
[----:B------:R-:W-:Y:S02]  /*6fe0*/  IMAD.MOV R11, RZ, RZ, -R11 ;  /* 0x000000ffff0b7224 */ /* 0x000fe400078e0a0b */
[----:B------:R-:W-:Y:S01]  /*6ff0*/  IMAD.HI.U32 R3, R2, R9, RZ ;  /* 0x0000000902037227 */ /* 0x000fe200078e00ff */
[----:B------:R-:W0:Y:S03]  /*7000*/  S2R R7, SR_TID.X ;  /* 0x0000000000077919 */ /* 0x000e260000002100 */
[----:B------:R-:W-:Y:S01]  /*7010*/  IMAD R12, R0, R11, R12 ;  /* 0x0000000b000c7224 */ /* 0x000fe200078e020c */
[----:B------:R-:W-:Y:S01]  /*7020*/  IABS R11, R26 ;  /* 0x0000001a000b7213 */ /* 0x000fe20000000000 */
[----:B------:R-:W-:-:S04]  /*7030*/  IMAD.MOV R3, RZ, RZ, -R3 ;  /* 0x000000ffff037224 */ /* 0x000fc800078e0a03 */
[----:B------:R-:W-:Y:S02]  /*7040*/  IMAD R9, R0, R3, R9 ;  /* 0x0000000300097224 */ /* 0x000fe400078e0209 */
[----:B------:R-:W-:-:S04]  /*7050*/  IMAD.HI.U32 R3, R2, R11, RZ ;  /* 0x0000000b02037227 */ /* 0x000fc800078e00ff */
[----:B------:R-:W-:Y:S02]  /*7060*/  IMAD.MOV R3, RZ, RZ, -R3 ;  /* 0x000000ffff037224 */ /* 0x000fe400078e0a03 */
[----:B------:R-:W-:Y:S02]  /*7070*/  VIADD R19, R22, 0xf ;  /* 0x0000000f16137836 */ /* 0x000fe40000000000 */
[----:B------:R-:W-:Y:S02]  /*7080*/  IMAD R11, R0, R3, R11 ;  /* 0x00000003000b7224 */ /* 0x000fe400078e020b */
[----:B------:R-:W-:Y:S01]  /*7090*/  IMAD.HI.U32 R18, R2, R15, RZ ;  /* 0x0000000f02127227 */ /* 0x000fe200078e00ff */
[----:B------:R-:W-:-:S03]  /*70a0*/  IABS R3, R19 ;  /* 0x0000001300037213 */ /* 0x000fc60000000000 */
[----:B------:R-:W-:Y:S02]  /*70b0*/  IMAD.MOV R18, RZ, RZ, -R18 ;  /* 0x000000ffff127224 */ /* 0x000fe400078e0a12 */
[----:B------:R-:W-:-:S04]  /*70c0*/  IMAD.HI.U32 R20, R2, R3, RZ ;  /* 0x0000000302147227 */ /* 0x000fc800078e00ff */
[----:B------:R-:W-:Y:S02]  /*70d0*/  VIADD R5, R22, 0xe ;  /* 0x0000000e16057836 */ /* 0x000fe40000000000 */
[----:B------:R-:W-:Y:S02]  /*70e0*/  IMAD.MOV R20, RZ, RZ, -R20 ;  /* 0x000000ffff147224 */ /* 0x000fe400078e0a14 */
[C---:B------:R-:W-:Y:S01]  /*70f0*/  IMAD R15, R0.reuse, R18, R15 ;  /* 0x00000012000f7224 */ /* 0x040fe200078e020f */
[----:B------:R-:W-:Y:S01]  /*7100*/  IABS R18, R5 ;  /* 0x0000000500127213 */ /* 0x000fe20000000000 */
[----:B------:R-:W-:Y:S02]  /*7110*/  IMAD R3, R0, R20, R3 ;  /* 0x0000001400037224 */ /* 0x000fe400078e0203 */
[----:B------:R-:W-:-:S04]  /*7120*/  IMAD.HI.U32 R20, R2, R14, RZ ;  /* 0x0000000e02147227 */ /* 0x000fc800078e00ff */
[----:B------:R-:W-:Y:S01]  /*7130*/  IMAD.HI.U32 R2, R2, R18, RZ ;  /* 0x0000001202027227 */ /* 0x000fe200078e00ff */
[----:B0-----:R-:W-:-:S03]  /*7140*/  LEA.HI R21, R7, 0x1e, RZ, 0x1a ;  /* 0x0000001e07157811 */ /* 0x001fc600078fd0ff */
[----:B------:R-:W-:Y:S02]  /*7150*/  IMAD.MOV R2, RZ, RZ, -R2 ;  /* 0x000000ffff027224 */ /* 0x000fe400078e0a02 */
[----:B------:R-:W-:Y:S02]  /*7160*/  IMAD.MOV R20, RZ, RZ, -R20 ;  /* 0x000000ffff147224 */ /* 0x000fe400078e0a14 */
[C---:B------:R-:W-:Y:S02]  /*7170*/  IMAD R2, R0.reuse, R2, R18 ;  /* 0x0000000200027224 */ /* 0x040fe400078e0212 */
[----:B------:R-:W-:Y:S02]  /*7180*/  IMAD R18, R21, R4, RZ ;  /* 0x0000000415127224 */ /* 0x000fe400078e02ff */
[C---:B------:R-:W-:Y:S01]  /*7190*/  IMAD R14, R0.reuse, R20, R14 ;  /* 0x00000014000e7224 */ /* 0x040fe200078e020e */
[C---:B---3--:R-:W-:Y:S02]  /*71a0*/  ISETP.GT.U32.AND P0, PT, R0.reuse, R29, PT ;  /* 0x0000001d0000720c */ /* 0x048fe40003f04070 */
[----:B--2---:R-:W-:-:S11]  /*71b0*/  ISETP.GT.U32.AND P5, PT, R0, R23, PT ;  /* 0x000000170000720c */ /* 0x004fd60003fa4070 */
[--C-:B------:R-:W-:Y:S01]  /*71c0*/  @!P0 IMAD.IADD R29, R29, 0x1, -R0.reuse ;  /* 0x000000011d1d8824 */ /* 0x100fe200078e0a00 */
[----:B------:R-:W-:Y:S01]  /*71d0*/  PLOP3.LUT P0, PT, PT, PT, UP1, 0x80, 0x8 ;  /* 0x000000000008781c */ /* 0x000fe20003f0f018 */
[----:B------:R-:W-:Y:S01]  /*71e0*/  @!P5 IMAD.IADD R23, R23, 0x1, -R0 ;  /* 0x000000011717d824 */ /* 0x000fe200078e0a00 */
[----:B------:R-:W-:Y:S02]  /*71f0*/  ISETP.GT.U32.AND P5, PT, R0, R12, PT ;  /* 0x0000000c0000720c */ /* 0x000fe40003fa4070 */
[----:B------:R-:W-:-:S11]  /*7200*/  ISETP.LT.AND P0, PT, R21, UR13, P0 ;  /* 0x0000000d15007c0c */ /* 0x000fd60008701270 */
[----:B------:R-:W-:Y:S01]  /*7210*/  @!P5 IMAD.IADD R12, R12, 0x1, -R0 ;  /* 0x000000010c0cd824 */ /* 0x000fe200078e0a00 */
[----:B------:R-:W-:-:S04]  /*7220*/  IADD3 R20, P5, PT, R18, R8, RZ ;  /* 0x0000000812147210 */ /* 0x000fc80007fbe0ff */
[----:B------:R-:W-:Y:S02]  /*7230*/  LEA.HI.X.SX32 R21, R18, R6, 0x1, P5 ;  /* 0x0000000612157211 */ /* 0x000fe400028f0eff */
[----:B------:R-:W-:-:S06]  /*7240*/  PRMT R18, RZ, 0x7610, R18 ;  /* 0x00007610ff127816 */ /* 0x000fcc0000000012 */
[----:B------:R-:W2:Y:S04]  /*7250*/  @P0 LDG.E.U8 R18, desc[UR22][R20.64] ;  /* 0x0000001614120981 */ /* 0x000ea8000c1e1100 */
[----:B------:R0:W-:Y:S04]  /*7260*/  STL [R1+0x904], R5 ;  /* 0x0009040501007387 */ /* 0x0001e80000100800 */
[----:B0-----:R-:W3:Y:S01]  /*7270*/  LDL.LU R5, [R1+0x14] ;  /* 0x0000140001057983 */ /* 0x001ee20000300800 */
[C---:B------:R-:W-:Y:S02]  /*7280*/  ISETP.GT.U32.AND P4, PT, R0.reuse, R3, PT ;  /* 0x000000030000720c */ /* 0x040fe40003f84070 */
[----:B------:R-:W-:Y:S01]  /*7290*/  ISETP.GT.U32.AND P5, PT, R0, R15, PT ;  /* 0x0000000f0000720c */ /* 0x000fe20003fa4070 */
[----:B------:R-:W-:Y:S01]  /*72a0*/  STL [R1+0x3d0], R20 ;  /* 0x0003d01401007387 */ /* 0x000fe20000100800 */
[----:B------:R-:W-:-:S09]  /*72b0*/  PLOP3.LUT P0, PT, PT, PT, UP1, 0x80, 0x8 ;  /* 0x000000000008781c */ /* 0x000fd20003f0f018 */
[--C-:B------:R-:W-:Y:S02]  /*72c0*/  @!P4 IMAD.IADD R3, R3, 0x1, -R0.reuse ;  /* 0x000000010303c824 */ /* 0x100fe400078e0a00 */
[----:B------:R-:W-:Y:S01]  /*72d0*/  @!P5 IMAD.IADD R15, R15, 0x1, -R0 ;  /* 0x000000010f0fd824 */ /* 0x000fe200078e0a00 */
[----:B------:R-:W-:Y:S02]  /*72e0*/  STL [R1+0x374], R21 ;  /* 0x0003741501007387 */ /* 0x000fe40000100800 */
[----:B------:R-:W-:Y:S02]  /*72f0*/  ISETP.GT.U32.AND P5, PT, R0, R3, PT ;  /* 0x000000030000720c */ /* 0x000fe40003fa4070 */
[----:B------:R-:W-:-:S11]  /*7300*/  PRMT R28, RZ, 0x7610, R28 ;  /* 0x00007610ff1c7816 */ /* 0x000fd6000000001c */
[----:B------:R-:W-:Y:S01]  /*7310*/  @!P5 IMAD.IADD R3, R3, 0x1, -R0 ;  /* 0x000000010303d824 */ /* 0x000fe200078e0a00 */
[----:B--2---:R0:W-:Y:S02]  /*7320*/  STL [R1+0x94], R18 ;  /* 0x0000941201007387 */ /* 0x0041e40000100800 */
[----:B0-----:R-:W-:-:S04]  /*7330*/  LEA.HI R18, R7, 0x2e, RZ, 0x1a ;  /* 0x0000002e07127811 */ /* 0x001fc800078fd0ff */
[C---:B------:R-:W-:Y:S01]  /*7340*/  ISETP.LT.AND P0, PT, R18.reuse, UR13, P0 ;  /* 0x0000000d12007c0c */ /* 0x040fe20008701270 */
[----:B------:R-:W-:-:S05]  /*7350*/  IMAD R18, R18, R4, RZ ;  /* 0x0000000412127224 */ /* 0x000fca00078e02ff */
[----:B------:R-:W-:-:S04]  /*7360*/  IADD3 R20, P5, PT, R18, R8, RZ ;  /* 0x0000000812147210 */ /* 0x000fc80007fbe0ff */
[----:B------:R-:W-:-:S05]  /*7370*/  LEA.HI.X.SX32 R21, R18, R6, 0x1, P5 ;  /* 0x0000000612157211 */ /* 0x000fca00028f0eff */
[----:B------:R0:W2:Y:S01]  /*7380*/  @P0 LDG.E.U8 R28, desc[UR22][R20.64] ;  /* 0x00000016141c0981 */ /* 0x0000a2000c1e1100 */
[C---:B---3--:R-:W-:Y:S02]  /*7390*/  ISETP.GT.U32.AND P3, PT, R0.reuse, R5, PT ;  /* 0x000000050000720c */ /* 0x048fe40003f64070 */
[----:B------:R-:W-:-:S11]  /*73a0*/  ISETP.GT.U32.AND P2, PT, R0, R27, PT ;  /* 0x0000001b0000720c */ /* 0x000fd60003f44070 */
[--C-:B------:R-:W-:Y:S01]  /*73b0*/  @!P3 IMAD.IADD R5, R5, 0x1, -R0.reuse ;  /* 0x000000010505b824 */ /* 0x100fe200078e0a00 */
[C---:B------:R-:W-:Y:S01]  /*73c0*/  ISETP.GT.U32.AND P3, PT, R0.reuse, R13, PT ;  /* 0x0000000d0000720c */ /* 0x040fe20003f64070 */
[----:B------:R-:W-:Y:S01]  /*73d0*/  @!P2 IMAD.IADD R27, R27, 0x1, -R0 ;  /* 0x000000011b1ba824 */ /* 0x000fe200078e0a00 */
[----:B----4-:R-:W-:-:S11]  /*73e0*/  ISETP.GT.U32.AND P2, PT, R0, R25, PT ;  /* 0x000000190000720c */ /* 0x010fd60003f44070 */
[--C-:B------:R-:W-:Y:S01]  /*73f0*/  @!P3 IMAD.IADD R13, R13, 0x1, -R0.reuse ;  /* 0x000000010d0db824 */ /* 0x100fe200078e0a00 */
[C---:B------:R-:W-:Y:S02]  /*7400*/  ISETP.GT.U32.AND P3, PT, R0.reuse, R16, PT ;  /* 0x000000100000720c */ /* 0x040fe40003f64070 */
[----:B------:R-:W-:Y:S01]  /*7410*/  ISETP.GT.U32.AND P6, PT, R0, R17, PT ;  /* 0x000000110000720c */ /* 0x000fe20003fc4070 */
[----:B------:R-:W-:-:S10]  /*7420*/  @!P2 IMAD.IADD R25, R25, 0x1, -R0 ;  /* 0x000000011919a824 */ /* 0x000fd400078e0a00 */
[--C-:B------:R-:W-:Y:S01]  /*7430*/  @!P3 IMAD.IADD R16, R16, 0x1, -R0.reuse ;  /* 0x000000011010b824 */ /* 0x100fe200078e0a00 */
[C---:B------:R-:W-:Y:S01]  /*7440*/  ISETP.GT.U32.AND P3, PT, R0.reuse, R27, PT ;  /* 0x0000001b0000720c */ /* 0x040fe20003f64070 */
[----:B------:R-:W-:Y:S01]  /*7450*/  @!P6 IMAD.IADD R17, R17, 0x1, -R0 ;  /* 0x000000011111e824 */ /* 0x000fe200078e0a00 */
[----:B------:R-:W-:Y:S02]  /*7460*/  ISETP.GT.U32.AND P6, PT, R0, R23, PT ;  /* 0x000000170000720c */ /* 0x000fe40003fc4070 */
[----:B------:R-:W-:-:S09]  /*7470*/  PLOP3.LUT P0, PT, PT, PT, UP1, 0x80, 0x8 ;  /* 0x000000000008781c */ /* 0x000fd20003f0f018 */
[----:B------:R-:W-:Y:S01]  /*7480*/  @!P3 IMAD.IADD R27, R27, 0x1, -R0 ;  /* 0x000000011b1bb824 */ /* 0x000fe200078e0a00 */
[----:B------:R-:W-:Y:S02]  /*7490*/  ISETP.GT.U32.AND P3, PT, R0, R25, PT ;  /* 0x000000190000720c */ /* 0x000fe40003f64070 */
[----:B------:R-:W-:-:S04]  /*74a0*/  LEA.HI R18, R7, 0x3e, RZ, 0x1a ;  /* 0x0000003e07127811 */ /* 0x000fc800078fd0ff */
[C---:B------:R-:W-:Y:S01]  /*74b0*/  ISETP.LT.AND P0, PT, R18.reuse, UR13, P0 ;  /* 0x0000000d12007c0c */ /* 0x040fe20008701270 */
[----:B------:R-:W-:Y:S01]  /*74c0*/  IMAD R18, R18, R4, RZ ;  /* 0x0000000412127224 */ /* 0x000fe200078e02ff */
[----:B------:R0:W-:Y:S01]  /*74d0*/  STL [R1+0x3d8], R20 ;  /* 0x0003d81401007387 */ /* 0x0001e20000100800 */
[----:B------:R-:W-:-:S04]  /*74e0*/  @!P6 IMAD.IADD R23, R23, 0x1, -R0 ;  /* 0x000000011717e824 */ /* 0x000fc800078e0a00 */
[----:B------:R-:W-:Y:S01]  /*74f0*/  @!P3 IMAD.IADD R25, R25, 0x1, -R0 ;  /* 0x000000011919b824 */ /* 0x000fe200078e0a00 */
[----:B------:R1:W-:Y:S04]  /*7500*/  STL [R1+0x3d4], R21 ;  /* 0x0003d41501007387 */ /* 0x0003e80000100800 */
[----:B------:R3:W-:Y:S01]  /*7510*/  STL.64 [R1+0x908], R24 ;  /* 0x0009081801007387 */ /* 0x0007e20000100a00 */
[----:B0-----:R-:W-:-:S04]  /*7520*/  IADD3 R20, P6, PT, R18, R8, RZ ;  /* 0x0000000812147210 */ /* 0x001fc80007fde0ff */
[----:B-1----:R-:W-:Y:S01]  /*7530*/  LEA.HI.X.SX32 R21, R18, R6, 0x1, P6 ;  /* 0x0000000612157211 */ /* 0x002fe200030f0eff */
[----:B---3--:R-:W3:Y:S04]  /*7540*/  LDL.LU R24, [R1+0x68] ;  /* 0x0000680001187983 */ /* 0x008ee80000300800 */
[----:B------:R-:W4:Y:S01]  /*7550*/  LDL.LU R25, [R1+0x78] ;  /* 0x0000780001197983 */ /* 0x000f220000300800 */
[----:B------:R-:W-:-:S06]  /*7560*/  PRMT R26, RZ, 0x7610, R26 ;  /* 0x00007610ff1a7816 */ /* 0x000fcc000000001a */
[----:B------:R0:W3:Y:S04]  /*7570*/  @P0 LDG.E.U8 R26, desc[UR22][R20.64] ;  /* 0x00000016141a0981 */ /* 0x0000e8000c1e1100 */
[----:B--2---:R1:W-:Y:S04]  /*7580*/  STL [R1+0x90], R28 ;  /* 0x0000901c01007387 */ /* 0x0043e80000100800 */
[----:B-1----:R-:W2:Y:S04]  /*7590*/  LDL.LU R28, [R1+0xc8] ;  /* 0x0000c800011c7983 */ /* 0x002ea80000300800 */
[----:B------:R0:W-:Y:S04]  /*75a0*/  STL [R1+0x3e0], R20 ;  /* 0x0003e01401007387 */ /* 0x0001e80000100800 */
[----:B------:R-:W2:Y:S01]  /*75b0*/  LDL.LU R18, [R1+0x6c] ;  /* 0x00006c0001127983 */ /* 0x000ea20000300800 */
[----:B------:R-:W-:-:S02]  /*75c0*/  ISETP.GT.U32.AND P4, PT, R0, R9, PT ;  /* 0x000000090000720c */ /* 0x000fc40003f84070 */
[----:B------:R-:W-:-:S11]  /*75d0*/  ISETP.GT.U32.AND P2, PT, R0, R11, PT ;  /* 0x0000000b0000720c */ /* 0x000fd60003f44070 */
[--C-:B------:R-:W-:Y:S01]  /*75e0*/  @!P4 IMAD.IADD R9, R9, 0x1, -R0.reuse ;  /* 0x000000010909c824 */ /* 0x100fe200078e0a00 */
[C---:B------:R-:W-:Y:S01]  /*75f0*/  ISETP.GT.U32.AND P4, PT, R0.reuse, R10, PT ;  /* 0x0000000a0000720c */ /* 0x040fe20003f84070 */
[----:B------:R-:W-:Y:S01]  /*7600*/  @!P2 IMAD.IADD R11, R11, 0x1, -R0 ;  /* 0x000000010b0ba824 */ /* 0x000fe200078e0a00 */
[----:B------:R-:W-:-:S11]  /*7610*/  ISETP.GT.U32.AND P2, PT, R0, R14, PT ;  /* 0x0000000e0000720c */ /* 0x000fd60003f44070 */
[--C-:B------:R-:W-:Y:S01]  /*7620*/  @!P4 IMAD.IADD R10, R10, 0x1, -R0.reuse ;  /* 0x000000010a0ac824 */ /* 0x100fe200078e0a00 */
[----:B------:R-:W-:Y:S01]  /*7630*/  ISETP.GT.U32.AND P4, PT, R0, R2, PT ;  /* 0x000000020000720c */ /* 0x000fe20003f84070 */
[----:B------:R-:W-:Y:S01]  /*7640*/  @!P2 IMAD.IADD R14, R14, 0x1, -R0 ;  /* 0x000000010e0ea824 */ /* 0x000fe200078e0a00 */
[C---:B------:R-:W-:Y:S02]  /*7650*/  ISETP.GT.U32.AND P2, PT, R0.reuse, R29, PT ;  /* 0x0000001d0000720c */ /* 0x040fe40003f44070 */
[----:B------:R-:W-:-:S09]  /*7660*/  ISETP.GT.U32.AND P5, PT, R0, R9, PT ;  /* 0x000000090000720c */ /* 0x000fd20003fa4070 */
[--C-:B------:R-:W-:Y:S01]  /*7670*/  @!P4 IMAD.IADD R2, R2, 0x1, -R0.reuse ;  /* 0x000000010202c824 */ /* 0x100fe200078e0a00 */
[C---:B------:R-:W-:Y:S01]  /*7680*/  ISETP.GT.U32.AND P4, PT, R0.reuse, R5, PT ;  /* 0x000000050000720c */ /* 0x040fe20003f84070 */
[--C-:B------:R-:W-:Y:S01]  /*7690*/  @!P2 IMAD.IADD R29, R29, 0x1, -R0.reuse ;  /* 0x000000011d1da824 */ /* 0x100fe200078e0a00 */
[C---:B------:R-:W-:Y:S01]  /*76a0*/  ISETP.GT.U32.AND P2, PT, R0.reuse, R13, PT ;  /* 0x0000000d0000720c */ /* 0x040fe20003f44070 */
[----:B------:R-:W-:Y:S01]  /*76b0*/  @!P5 IMAD.IADD R9, R9, 0x1, -R0 ;  /* 0x000000010909d824 */ /* 0x000fe200078e0a00 */
[C---:B------:R-:W-:Y:S02]  /*76c0*/  ISETP.GT.U32.AND P3, PT, R0.reuse, R11, PT ;  /* 0x0000000b0000720c */ /* 0x040fe40003f64070 */
[----:B------:R-:W-:-:S07]  /*76d0*/  ISETP.GT.U32.AND P5, PT, R0, R10, PT ;  /* 0x0000000a0000720c */ /* 0x000fce0003fa4070 */
[--C-:B------:R-:W-:Y:S01]  /*76e0*/  @!P4 IMAD.IADD R5, R5, 0x1, -R0.reuse ;  /* 0x000000010505c824 */ /* 0x100fe200078e0a00 */
[C---:B------:R-:W-:Y:S01]  /*76f0*/  ISETP.GT.U32.AND P4, PT, R0.reuse, R12, PT ;  /* 0x0000000c0000720c */ /* 0x040fe20003f84070 */
[--C-:B------:R-:W-:Y:S01]  /*7700*/  @!P2 IMAD.IADD R13, R13, 0x1, -R0.reuse ;  /* 0x000000010d0da824 */ /* 0x100fe200078e0a00 */
[C---:B------:R-:W-:Y:S01]  /*7710*/  ISETP.GT.U32.AND P2, PT, R0.reuse, R17, PT ;  /* 0x000000110000720c */ /* 0x040fe20003f44070 */
[--C-:B------:R-:W-:Y:S01]  /*7720*/  @!P3 IMAD.IADD R11, R11, 0x1, -R0.reuse ;  /* 0x000000010b0bb824 */ /* 0x100fe200078e0a00 */
[----:B------:R-:W-:Y:S01]  /*7730*/  ISETP.GT.U32.AND P3, PT, R0, R15, PT ;  /* 0x0000000f0000720c */ /* 0x000fe20003f64070 */
[----:B------:R-:W-:Y:S01]  /*7740*/  @!P5 IMAD.IADD R10, R10, 0x1, -R0 ;  /* 0x000000010a0ad824 */ /* 0x000fe200078e0a00 */
[C---:B------:R-:W-:Y:S02]  /*7750*/  ISETP.GT.U32.AND P5, PT, R0.reuse, R14, PT ;  /* 0x0000000e0000720c */ /* 0x040fe40003fa4070 */
[----:B------:R-:W-:-:S05]  /*7760*/  ISETP.GT.U32.AND P6, PT, R0, R2, PT ;  /* 0x000000020000720c */ /* 0x000fca0003fc4070 */
[--C-:B------:R-:W-:Y:S01]  /*7770*/  @!P4 IMAD.IADD R12, R12, 0x1, -R0.reuse ;  /* 0x000000010c0cc824 */ /* 0x100fe200078e0a00 */
[----:B------:R-:W-:Y:S01]  /*7780*/  ISETP.GT.U32.AND P4, PT, R0, R16, PT ;  /* 0x000000100000720c */ /* 0x000fe20003f84070 */
[--C-:B------:R-:W-:Y:S01]  /*7790*/  @!P2 IMAD.IADD R17, R17, 0x1, -R0.reuse ;  /* 0x000000011111a824 */ /* 0x100fe200078e0a00 */
[----:B------:R-:W-:Y:S01]  /*77a0*/  PLOP3.LUT P0, PT, PT, PT, UP1, 0x80, 0x8 ;  /* 0x000000000008781c */ /* 0x000fe20003f0f018 */
[--C-:B------:R-:W-:Y:S02]  /*77b0*/  @!P3 IMAD.IADD R15, R15, 0x1, -R0.reuse ;  /* 0x000000010f0fb824 */ /* 0x100fe400078e0a00 */
[--C-:B------:R-:W-:Y:S02]  /*77c0*/  @!P5 IMAD.IADD R14, R14, 0x1, -R0.reuse ;  /* 0x000000010e0ed824 */ /* 0x100fe400078e0a00 */
[----:B------:R-:W-:-:S06]  /*77d0*/  @!P6 IMAD.IADD R2, R2, 0x1, -R0 ;  /* 0x000000010202e824 */ /* 0x000fcc00078e0a00 */
[----:B------:R-:W-:Y:S01]  /*77e0*/  @!P4 IMAD.IADD R16, R16, 0x1, -R0 ;  /* 0x000000011010c824 */ /* 0x000fe200078e0a00 */
[----:B------:R-:W-:Y:S02]  /*77f0*/  ISETP.GE.AND P3, PT, R19, RZ, PT ;  /* 0x000000ff1300720c */ /* 0x000fe40003f66270 */
[----:B0-----:R-:W-:Y:S01]  /*7800*/  PRMT R20, RZ, 0x7610, R20 ;  /* 0x00007610ff147816 */ /* 0x001fe20000000014 */
[----:B------:R-:W-:Y:S01]  /*7810*/  STL [R1+0x3dc], R21 ;  /* 0x0003dc1501007387 */ /* 0x000fe20000100800 */
[----:B------:R-:W-:-:S03]  /*7820*/  ISETP.GE.AND P6, PT, R22, RZ, PT ;  /* 0x000000ff1600720c */ /* 0x000fc60003fc6270 */
[----:B---3--:R0:W-:Y:S04]  /*7830*/  STL [R1+0x88], R26 ;  /* 0x0000881a01007387 */ /* 0x0081e80000100800 */
[----:B0-----:R-:W3:Y:S04]  /*7840*/  LDL.LU R26, [R1+0x91c] ;  /* 0x00091c00011a7983 */ /* 0x001ee80000300800 */
[----:B------:R-:W3:Y:S01]  /*7850*/  LDL.LU R22, [R1+0x918] ;  /* 0x0009180001167983 */ /* 0x000ee20000300800 */
[----:B--2---:R-:W-:Y:S02]  /*7860*/  ISETP.GE.AND P2, PT, R18, RZ, PT ;  /* 0x000000ff1200720c */ /* 0x004fe40003f46270 */
[----:B------:R-:W-:-:S04]  /*7870*/  LEA.HI R18, R7, 0x4e, RZ, 0x1a ;  /* 0x0000004e07127811 */ /* 0x000fc800078fd0ff */
[C---:B------:R-:W-:Y:S01]  /*7880*/  ISETP.LT.AND P0, PT, R18.reuse, UR13, P0 ;  /* 0x0000000d12007c0c */ /* 0x040fe20008701270 */
[----:B------:R-:W-:-:S05]  /*7890*/  IMAD R0, R18, R4, RZ ;  /* 0x0000000412007224 */ /* 0x000fca00078e02ff */
[----:B------:R-:W-:-:S04]  /*78a0*/  IADD3 R18, P5, PT, R0, R8, RZ ;  /* 0x0000000800127210 */ /* 0x000fc80007fbe0ff */
[----:B------:R-:W-:-:S05]  /*78b0*/  LEA.HI.X.SX32 R0, R0, R6, 0x1, P5 ;  /* 0x0000000600007211 */ /* 0x000fca00028f0eff */
[----:B------:R-:W-:-:S05]  /*78c0*/  @P0 IMAD.MOV.U32 R19, RZ, RZ, R0 ;  /* 0x000000ffff130224 */ /* 0x000fca00078e0000 */
[----:B------:R0:W2:Y:S01]  /*78d0*/  @P0 LDG.E.U8 R20, desc[UR22][R18.64] ;  /* 0x0000001612140981 */ /* 0x0000a2000c1e1100 */
[----:B------:R-:W-:-:S03]  /*78e0*/  PLOP3.LUT P0, PT, PT, PT, UP1, 0x80, 0x8 ;  /* 0x000000000008781c */ /* 0x000fc60003f0f018 */
[----:B------:R1:W-:Y:S01]  /*78f0*/  STL [R1+0x37c], R18 ;  /* 0x00037c1201007387 */ /* 0x0003e20000100800 */
[----:B------:R-:W-:-:S03]  /*7900*/  IMAD.MOV.U32 R21, RZ, RZ, R27 ;  /* 0x000000ffff157224 */ /* 0x000fc600078e001b */
[----:B------:R4:W-:Y:S01]  /*7910*/  STL [R1+0x378], R0 ;  /* 0x0003780001007387 */ /* 0x0009e20000100800 */
[----:B0-----:R-:W-:-:S03]  /*7920*/  IMAD.MOV.U32 R19, RZ, RZ, R29 ;  /* 0x000000ffff137224 */ /* 0x001fc600078e001d */
[----:B------:R-:W3:Y:S01]  /*7930*/  LDL.LU R27, [R1+0x914] ;  /* 0x00091400011b7983 */ /* 0x000ee20000300800 */
[----:B-1----:R-:W-:Y:S01]  /*7940*/  LEA.HI R18, R7, 0x5e, RZ, 0x1a ;  /* 0x0000005e07127811 */ /* 0x002fe200078fd0ff */
[----:B------:R-:W-:-:S03]  /*7950*/  @!P2 IMAD.MOV R19, RZ, RZ, -R19 ;  /* 0x000000ffff13a224 */ /* 0x000fc600078e0a13 */
[C---:B------:R-:W-:Y:S01]  /*7960*/  ISETP.LT.AND P0, PT, R18.reuse, UR13, P0 ;  /* 0x0000000d12007c0c */ /* 0x040fe20008701270 */
[----:B----4-:R-:W-:-:S05]  /*7970*/  IMAD R0, R18, R4, RZ ;  /* 0x0000000412007224 */ /* 0x010fca00078e02ff */
[----:B------:R-:W-:Y:S02]  /*7980*/  IADD3 R18, P2, PT, R0, R8, RZ ;  /* 0x0000000800127210 */ /* 0x000fe40007f5e0ff */
[----:B------:R-:W-:Y:S02]  /*7990*/  ISETP.GE.AND P4, PT, R24, RZ, PT ;  /* 0x000000ff1800720c */ /* 0x000fe40003f86270 */
[----:B------:R-:W-:-:S03]  /*79a0*/  ISETP.GE.AND P5, PT, R25, RZ, PT ;  /* 0x000000ff1900720c */ /* 0x000fc60003fa6270 */
[----:B------:R-:W-:Y:S02]  /*79b0*/  @P0 IMAD.MOV.U32 R24, RZ, RZ, R18 ;  /* 0x000000ffff180224 */ /* 0x000fe400078e0012 */
[----:B------:R-:W-:Y:S01]  /*79c0*/  @!P6 IMAD.MOV R21, RZ, RZ, -R21 ;  /* 0x000000ffff15e224 */ /* 0x000fe200078e0a15 */
[----:B------:R-:W-:Y:S01]  /*79d0*/  ISETP.GE.AND P6, PT, R28, RZ, PT ;  /* 0x000000ff1c00720c */ /* 0x000fe20003fc6270 */
[----:B--2---:R0:W-:Y:S04]  /*79e0*/  STL [R1+0x84], R20 ;  /* 0x0000841401007387 */ /* 0x0041e80000100800 */
[----:B------:R-:W2:Y:S04]  /*79f0*/  LDL.LU R28, [R1+0x1c] ;  /* 0x00001c00011c7983 */ /* 0x000ea80000300800 */
[----:B------:R-:W4:Y:S01]  /*7a00*/  LDL.LU R29, [R1+0x910] ;  /* 0x00091000011d7983 */ /* 0x000f220000300800 */
[----:B0-----:R-:W-:-:S04]  /*7a10*/  IMAD.MOV.U32 R20, RZ, RZ, R3 ;  /* 0x000000ffff147224 */ /* 0x001fc800078e0003 */
[----:B------:R-:W-:Y:S01]  /*7a20*/  @!P3 IMAD.MOV R20, RZ, RZ, -R20 ;  /* 0x000000ffff14b224 */ /* 0x000fe200078e0a14 */
[----:B---3--:R-:W-:Y:S02]  /*7a30*/  ISETP.GE.AND P3, PT, R22, RZ, PT ;  /* 0x000000ff1600720c */ /* 0x008fe40003f66270 */
[----:B------:R-:W-:Y:S02]  /*7a40*/  LEA.HI.X.SX32 R22, R0, R6, 0x1, P2 ;  /* 0x0000000600167211 */ /* 0x000fe400010f0eff */
[----:B------:R-:W-:-:S03]  /*7a50*/  PRMT R3, RZ, 0x7610, R3 ;  /* 0x00007610ff037816 */ /* 0x000fc60000000003 */
[----:B------:R-:W-:-:S05]  /*7a60*/  @P0 IMAD.MOV.U32 R25, RZ, RZ, R22 ;  /* 0x000000ffff190224 */ /* 0x000fca00078e0016 */
[----:B------:R-:W3:Y:S04]  /*7a70*/  @P0 LDG.E.U8 R3, desc[UR22][R24.64] ;  /* 0x0000001618030981 */ /* 0x000ee8000c1e1100 */
[----:B------:R0:W-:Y:S04]  /*7a80*/  STL [R1+0x384], R18 ;  /* 0x0003841201007387 */ /* 0x0001e80000100800 */
[----:B------:R1:W-:Y:S04]  /*7a90*/  STL [R1+0x380], R22 ;  /* 0x0003801601007387 */ /* 0x0003e80000100800 */
[----:B------:R-:W2:Y:S01]  /*7aa0*/  LDL.LU.64 R24, [R1+0x908] ;  /* 0x0009080001187983 */ /* 0x000ea20000300a00 */
[----:B------:R-:W-:Y:S01]  /*7ab0*/  ISETP.GE.AND P2, PT, R27, RZ, PT ;  /* 0x000000ff1b00720c */ /* 0x000fe20003f46270 */
[----:B0-----:R-:W-:Y:S01]  /*7ac0*/  IMAD.MOV.U32 R18, RZ, RZ, R5 ;  /* 0x000000ffff127224 */ /* 0x001fe200078e0005 */
[----:B------:R-:W-:Y:S01]  /*7ad0*/  LEA.HI R27, R7, 0x6e, RZ, 0x1a ;  /* 0x0000006e071b7811 */ /* 0x000fe200078fd0ff */
[----:B------:R-:W2:Y:S01]  /*7ae0*/  LDL.LU R5, [R1+0x904] ;  /* 0x0009040001057983 */ /* 0x000ea20000300800 */
[----:B------:R-:W-:-:S03]  /*7af0*/  PLOP3.LUT P0, PT, PT, PT, UP1, 0x80, 0x8 ;  /* 0x000000000008781c */ /* 0x000fc60003f0f018 */
[C---:B-1----:R-:W-:Y:S01]  /*7b00*/  IMAD R22, R27.reuse, R4, RZ ;  /* 0x000000041b167224 */ /* 0x042fe200078e02ff */
[----:B------:R-:W-:Y:S01]  /*7b10*/  ISETP.LT.AND P0, PT, R27, UR13, P0 ;  /* 0x0000000d1b007c0c */ /* 0x000fe20008701270 */
[----:B------:R-:W-:Y:S01]  /*7b20*/  @!P3 IMAD.MOV R9, RZ, RZ, -R9 ;  /* 0x000000ffff09b224 */ /* 0x000fe200078e0a09 */
[----:B---3--:R0:W-:Y:S02]  /*7b30*/  STL [R1+0x78], R3 ;  /* 0x0000780301007387 */ /* 0x0081e40000100800 */
[----:B0-----:R-:W-:Y:S02]  /*7b40*/  IMAD.MOV.U32 R3, RZ, RZ, R23 ;  /* 0x000000ffff037224 */ /* 0x001fe400078e0017 */
[----:B------:R-:W3:Y:S02]  /*7b50*/  LDL.LU R23, [R1+0x900] ;  /* 0x0009000001177983 */ /* 0x000ee40000300800 */
[----:B------:R-:W-:Y:S01]  /*7b60*/  @!P5 IMAD.MOV R3, RZ, RZ, -R3 ;  /* 0x000000ffff03d224 */ /* 0x000fe200078e0a03 */
[----:B------:R-:W-:-:S02]  /*7b70*/  ISETP.GE.AND P5, PT, R26, RZ, PT ;  /* 0x000000ff1a00720c */ /* 0x000fc40003fa6270 */
[----:B------:R-:W-:-:S04]  /*7b80*/  IADD3 R26, P3, PT, R22, R8, RZ ;  /* 0x00000008161a7210 */ /* 0x000fc80007f7e0ff */
[----:B------:R-:W-:Y:S02]  /*7b90*/  LEA.HI.X.SX32 R27, R22, R6, 0x1, P3 ;  /* 0x00000006161b7211 */ /* 0x000fe400018f0eff */
[----:B------:R-:W-:Y:S01]  /*7ba0*/  PRMT R22, RZ, 0x7610, R22 ;  /* 0x00007610ff167816 */ /* 0x000fe20000000016 */
[----:B--2---:R-:W-:Y:S02]  /*7bb0*/  IMAD.MOV.U32 R0, RZ, RZ, R25 ;  /* 0x000000ffff007224 */ /* 0x004fe400078e0019 */
[----:B------:R-:W2:Y:S04]  /*7bc0*/  LDL.LU R25, [R1+0x8fc] ;  /* 0x0008fc0001197983 */ /* 0x000ea80000300800 */
[----:B------:R-:W2:Y:S01]  /*7bd0*/  @P0 LDG.E.U8 R22, desc[UR22][R26.64] ;  /* 0x000000161a160981 */ /* 0x000ea2000c1e1100 */
[----:B------:R-:W-:Y:S01]  /*7be0*/  @!P4 IMAD.MOV R18, RZ, RZ, -R18 ;  /* 0x000000ffff12c224 */ /* 0x000fe200078e0a12 */
[----:B----4-:R-:W-:Y:S01]  /*7bf0*/  ISETP.GE.AND P4, PT, R29, RZ, PT ;  /* 0x000000ff1d00720c */ /* 0x010fe20003f86270 */
[----:B------:R-:W-:Y:S01]  /*7c00*/  @!P6 IMAD.MOV R0, RZ, RZ, -R0 ;  /* 0x000000ffff00e224 */ /* 0x000fe200078e0a00 */
[----:B------:R-:W-:-:S02]  /*7c10*/  ISETP.GE.AND P6, PT, R24, RZ, PT ;  /* 0x000000ff1800720c */ /* 0x000fc40003fc6270 */
[----:B------:R-:W-:Y:S02]  /*7c20*/  LEA.HI R7, R7, 0x7e, RZ, 0x1a ;  /* 0x0000007e07077811 */ /* 0x000fe400078fd0ff */
[----:B------:R-:W-:Y:S02]  /*7c30*/  PLOP3.LUT P0, PT, PT, PT, UP1, 0x80, 0x8 ;  /* 0x000000000008781c */ /* 0x000fe40003f0f018 */
[----:B------:R-:W-:Y:S02]  /*7c40*/  ISETP.GE.AND P3, PT, R28, RZ, PT ;  /* 0x000000ff1c00720c */ /* 0x000fe40003f66270 */
[----:B------:R-:W4:Y:S01]  /*7c50*/  LDL.LU R28, [R1+0x8f8] ;  /* 0x0008f800011c7983 */ /* 0x000f220000300800 */
[----:B------:R-:W-:Y:S02]  /*7c60*/  ISETP.LT.AND P0, PT, R7, UR13, P0 ;  /* 0x0000000d07007c0c */ /* 0x000fe40008701270 */
[----:B------:R-:W-:Y:S01]  /*7c70*/  @!P4 IMAD.MOV R12, RZ, RZ, -R12 ;  /* 0x000000ffff0cc224 */ /* 0x000fe200078e0a0c */
[----:B------:R-:W-:Y:S04]  /*7c80*/  STL [R1+0x38c], R26 ;  /* 0x00038c1a01007387 */ /* 0x000fe80000100800 */
[----:B------:R-:W-:Y:S01]  /*7c90*/  STL [R1+0x388], R27 ;  /* 0x0003881b01007387 */ /* 0x000fe20000100800 */
[----:B------:R-:W-:-:S02]  /*7ca0*/  @!P6 IMAD.MOV R10, RZ, RZ, -R10 ;  /* 0x000000ffff0ae224 */ /* 0x000fc400078e0a0a */
[----:B------:R-:W-:Y:S01]  /*7cb0*/  @!P5 IMAD.MOV R11, RZ, RZ, -R11 ;  /* 0x000000ffff0bd224 */ /* 0x000fe200078e0a0b */
[----:B------:R-:W-:Y:S02]  /*7cc0*/  PRMT R29, RZ, 0x7610, R29 ;  /* 0x00007610ff1d7816 */ /* 0x000fe4000000001d */
[----:B---3--:R-:W-:Y:S02]  /*7cd0*/  ISETP.GE.AND P5, PT, R23, RZ, PT ;  /* 0x000000ff1700720c */ /* 0x008fe40003fa6270 */
[----:B--2---:R-:W-:Y:S02]  /*7ce0*/  ISETP.GE.AND P4, PT, R25, RZ, PT ;  /* 0x000000ff1900720c */ /* 0x004fe40003f86270 */
[----:B------:R-:W2:Y:S04]  /*7cf0*/  LDL.LU R25, [R1+0x8f4] ;  /* 0x0008f40001197983 */ /* 0x000ea80000300800 */
[----:B------:R0:W-:Y:S02]  /*7d00*/  STL [R1+0x4], R22 ;  /* 0x0000041601007387 */ /* 0x0001e40000100800 */
[----:B0-----:R-:W-:-:S05]  /*7d10*/  IMAD R22, R7, R4, RZ ;  /* 0x0000000407167224 */ /* 0x001fca00078e02ff */
[----:B------:R-:W-:-:S04]  /*7d20*/  IADD3 R7, P6, PT, R22, R8, RZ ;  /* 0x0000000816077210 */ /* 0x000fc80007fde0ff */
[----:B------:R-:W-:Y:S01]  /*7d30*/  LEA.HI.X.SX32 R23, R22, R6, 0x1, P6 ;  /* 0x0000000616177211 */ /* 0x000fe200030f0eff */
[----:B------:R-:W-:-:S05]  /*7d40*/  @P0 IMAD.MOV.U32 R22, RZ, RZ, R7 ;  /* 0x000000ffff160224 */ /* 0x000fca00078e0007 */
[----:B------:R-:W3:Y:S01]  /*7d50*/  @P0 LDG.E.U8 R29, desc[UR22][R22.64] ;  /* 0x00000016161d0981 */ /* 0x000ee2000c1e1100 */
[----:B------:R-:W-:-:S03]  /*7d60*/  ISETP.GE.AND P6, PT, R5, RZ, PT ;  /* 0x000000ff0500720c */ /* 0x000fc60003fc6270 */
[----:B------:R-:W4:Y:S04]  /*7d70*/  LDL.LU R5, [R1+0x8f0] ;  /* 0x0008f00001057983 */ /* 0x000f280000300800 */
[----:B------:R0:W-:Y:S04]  /*7d80*/  STL [R1+0x394], R7 ;  /* 0x0003940701007387 */ /* 0x0001e80000100800 */
[----:B------:R-:W-:Y:S01]  /*7d90*/  STL [R1+0x390], R23 ;  /* 0x0003901701007387 */ /* 0x000fe20000100800 */
[----:B------:R-:W-:Y:S01]  /*7da0*/  @!P2 IMAD.MOV R13, RZ, RZ, -R13 ;  /* 0x000000ffff0da224 */ /* 0x000fe200078e0a0d */
[----:B--2---:R-:W-:-:S02]  /*7db0*/  ISETP.NE.AND P0, PT, R25, RZ, PT ;  /* 0x000000ff1900720c */ /* 0x004fc40003f05270 */
[----:B------:R-:W-:-:S04]  /*7dc0*/  LOP3.LUT R25, RZ, R25, RZ, 0x33, !PT ;  /* 0x00000019ff197212 */ /* 0x000fc800078e33ff */
[C---:B0-----:R-:W-:Y:S02]  /*7dd0*/  SEL R7, R25.reuse, R21, !P0 ;  /* 0x0000001519077207 */ /* 0x041fe40004000000 */
[C---:B------:R-:W-:Y:S02]  /*7de0*/  SEL R27, R25.reuse, R19, !P0 ;  /* 0x00000013191b7207 */ /* 0x040fe40004000000 */
[C---:B------:R-:W-:Y:S01]  /*7df0*/  SEL R26, R25.reuse, R18, !P0 ;  /* 0x00000012191a7207 */ /* 0x040fe20004000000 */
[----:B---3--:R-:W-:Y:S04]  /*7e00*/  STL [R1+0x8c0], R29 ;  /* 0x0008c01d01007387 */ /* 0x008fe80000100800 */
[----:B------:R0:W-:Y:S04]  /*7e10*/  STL [R1+0xd0], R7 ;  /* 0x0000d00701007387 */ /* 0x0001e80000100800 */
[----:B------:R-:W-:Y:S01]  /*7e20*/  STL [R1+0xcc], R27 ;  /* 0x0000cc1b01007387 */ /* 0x000fe20000100800 */
[----:B0-----:R-:W-:-:S03]  /*7e30*/  SEL R7, R25, R3, !P0 ;  /* 0x0000000319077207 */ /* 0x001fc60004000000 */
[----:B------:R-:W2:Y:S04]  /*7e40*/  LDL.LU R3, [R1+0x1f4] ;  /* 0x0001f40001037983 */ /* 0x000ea80000300800 */
[----:B------:R0:W-:Y:S04]  /*7e50*/  STL [R1+0xc8], R26 ;  /* 0x0000c81a01007387 */ /* 0x0001e80000100800 */
[----:B------:R1:W-:Y:S01]  /*7e60*/  STL [R1+0x6c], R7 ;  /* 0x00006c0701007387 */ /* 0x0003e20000100800 */
[----:B0-----:R-:W-:-:S03]  /*7e70*/  SEL R26, R25, R0, !P0 ;  /* 0x00000000191a7207 */ /* 0x001fc60004000000 */
[----:B------:R-:W3:Y:S01]  /*7e80*/  LDL.LU R0, [R1+0x1fc] ;  /* 0x0001fc0001007983 */ /* 0x000ee20000300800 */
[----:B-1----:R-:W-:-:S03]  /*7e90*/  SEL R7, R25, R9, !P0 ;  /* 0x0000000919077207 */ /* 0x002fc60004000000 */
[----:B------:R-:W-:Y:S01]  /*7ea0*/  STL [R1+0x68], R26 ;  /* 0x0000681a01007387 */ /* 0x000fe20000100800 */
[----:B------:R-:W-:-:S03]  /*7eb0*/  SEL R9, R25, R13, !P0 ;  /* 0x0000000d19097207 */ /* 0x000fc60004000000 */
[----:B------:R-:W2:Y:S04]  /*7ec0*/  LDL.LU R13, [R1+0x204] ;  /* 0x00020400010d7983 */ /* 0x000ea80000300800 */
[----:B------:R-:W-:Y:S04]  /*7ed0*/  STL [R1+0x1c], R7 ;  /* 0x00001c0701007387 */ /* 0x000fe80000100800 */
[----:B------:R0:W-:Y:S02]  /*7ee0*/  STL [R1+0x18], R9 ;  /* 0x0000180901007387 */ /* 0x0001e40000100800 */
[----:B0-----:R-:W0:Y:S01]  /*7ef0*/  S2R R9, SR_TID.X ;  /* 0x0000000000097919 */ /* 0x001e220000002100 */
[----:B----4-:R-:W-:Y:S01]  /*7f00*/  ISETP.GE.AND P2, PT, R28, RZ, PT ;  /* 0x000000ff1c00720c */ /* 0x010fe20003f46270 */
[----:B------:R-:W-:Y:S01]  /*7f10*/  @!P3 IMAD.MOV R17, RZ, RZ, -R17 ;  /* 0x000000ffff11b224 */ /* 0x000fe200078e0a11 */
[----:B------:R-:W-:-:S02]  /*7f20*/  SEL R7, R25, R12, !P0 ;  /* 0x0000000c19077207 */ /* 0x000fc40004000000 */
[C---:B------:R-:W-:Y:S02]  /*7f30*/  SEL R26, R25.reuse, R11, !P0 ;  /* 0x0000000b191a7207 */ /* 0x040fe40004000000 */
[----:B------:R-:W4:Y:S01]  /*7f40*/  LDL.LU R11, [R1+0x1dc] ;  /* 0x0001dc00010b7983 */ /* 0x000f220000300800 */
[C---:B------:R-:W-:Y:S02]  /*7f50*/  SEL R27, R25.reuse, R10, !P0 ;  /* 0x0000000a191b7207 */ /* 0x040fe40004000000 */
[----:B------:R-:W-:Y:S01]  /*7f60*/  SEL R28, R25, R17, !P0 ;  /* 0x00000011191c7207 */ /* 0x000fe20004000000 */
[----:B------:R1:W-:Y:S03]  /*7f70*/  STL [R1+0x14], R7 ;  /* 0x0000140701007387 */ /* 0x0003e60000100800 */
[----:B------:R-:W-:Y:S01]  /*7f80*/  @!P2 IMAD.MOV R16, RZ, RZ, -R16 ;  /* 0x000000ffff10a224 */ /* 0x000fe200078e0a10 */
[----:B------:R1:W-:Y:S01]  /*7f90*/  STL [R1+0x8dc], R26 ;  /* 0x0008dc1a01007387 */ /* 0x0003e20000100800 */
[----:B------:R-:W-:-:S02]  /*7fa0*/  @!P6 IMAD.MOV R2, RZ, RZ, -R2 ;  /* 0x000000ffff02e224 */ /* 0x000fc400078e0a02 */
[----:B------:R-:W-:Y:S01]  /*7fb0*/  @!P4 IMAD.MOV R15, RZ, RZ, -R15 ;  /* 0x000000ffff0fc224 */ /* 0x000fe200078e0a0f */
[----:B-1----:R-:W-:Y:S01]  /*7fc0*/  SEL R7, R25, R16, !P0 ;  /* 0x0000001019077207 */ /* 0x002fe20004000000 */
[----:B------:R-:W-:Y:S01]  /*7fd0*/  @!P5 IMAD.MOV R14, RZ, RZ, -R14 ;  /* 0x000000ffff0ed224 */ /* 0x000fe200078e0a0e */
[----:B------:R-:W4:Y:S04]  /*7fe0*/  LDL.LU R26, [R1+0x1e4] ;  /* 0x0001e400011a7983 */ /* 0x000f280000300800 */
[----:B------:R-:W4:Y:S01]  /*7ff0*/  LDL.LU R10, [R1+0x1f0] ;  /* 0x0001f000010a7983 */ /* 0x000f220000300800 */
[----:B0-----:R-:W-:-:S03]  /*8000*/  LOP3.LUT R17, R9, 0x7f, RZ, 0xc0, !PT ;  /* 0x0000007f09117812 */ /* 0x001fc600078ec0ff */
[----:B------:R0:W-:Y:S01]  /*8010*/  STL [R1+0x8e0], R27 ;  /* 0x0008e01b01007387 */ /* 0x0001e20000100800 */
[C---:B------:R-:W-:Y:S02]  /*8020*/  SEL R29, R25.reuse, R15, !P0 ;  /* 0x0000000f191d7207 */ /* 0x040fe40004000000 */
[C---:B------:R-:W-:Y:S01]  /*8030*/  SEL R12, R25.reuse, R14, !P0 ;  /* 0x0000000e190c7207 */ /* 0x040fe20004000000 */
[----:B0-----:R-:W4:Y:S04]  /*8040*/  LDL.LU R27, [R1+0x1f8] ;  /* 0x0001f800011b7983 */ /* 0x001f280000300800 */
[----:B------:R-:W-:Y:S04]  /*8050*/  STL [R1+0x8e4], R28 ;  /* 0x0008e41c01007387 */ /* 0x000fe80000100800 */
[----:B------:R0:W-:Y:S02]  /*8060*/  STL [R1], R7 ;  /* 0x0000000701007387 */ /* 0x0001e40000100800 */
[----:B0-----:R-:W-:-:S02]  /*8070*/  SEL R7, R25, R2, !P0 ;  /* 0x0000000219077207 */ /* 0x001fc40004000000 */
[----:B------:R-:W-:Y:S02]  /*8080*/  SEL R2, R25, R20, !P0 ;  /* 0x0000001419027207 */ /* 0x000fe40004000000 */
[----:B------:R-:W-:Y:S01]  /*8090*/  PLOP3.LUT P0, PT, PT, PT, UP1, 0x80, 0x8 ;  /* 0x000000000008781c */ /* 0x000fe20003f0f018 */
[----:B------:R0:W-:Y:S04]  /*80a0*/  STL [R1+0xc], R12 ;  /* 0x00000c0c01007387 */ /* 0x0001e80000100800 */
[----:B------:R-:W-:Y:S01]  /*80b0*/  STL [R1+0xd4], R2 ;  /* 0x0000d40201007387 */ /* 0x000fe20000100800 */
[----:B------:R-:W-:-:S03]  /*80c0*/  PRMT R18, RZ, 0x7610, R18 ;  /* 0x00007610ff127816 */ /* 0x000fc60000000012 */
[----:B------:R-:W4:Y:S04]  /*80d0*/  LDL.LU R16, [R1+0x1d4] ;  /* 0x0001d40001107983 */ /* 0x000f280000300800 */
[----:B------:R-:W4:Y:S04]  /*80e0*/  LDL.LU R28, [R1+0x1d0] ;  /* 0x0001d000011c7983 */ /* 0x000f280000300800 */
[----:B0-----:R-:W4:Y:S01]  /*80f0*/  LDL.LU R12, [R1+0x1c4] ;  /* 0x0001c400010c7983 */ /* 0x001f220000300800 */
[----:B------:R-:W-:-:S03]  /*8100*/  PRMT R19, RZ, 0x7610, R19 ;  /* 0x00007610ff137816 */ /* 0x000fc60000000013 */
[----:B--2---:R0:W-:Y:S04]  /*8110*/  STS.U8 [R17+UR14], R13 ;  /* 0x0000000d11007988 */ /* 0x0041e8000800000e */
[----:B---3--:R1:W-:Y:S04]  /*8120*/  STS.U8 [R17+UR14+0x200], R0 ;  /* 0x0002000011007988 */ /* 0x0083e8000800000e */
[----:B0-----:R-:W2:Y:S01]  /*8130*/  LDL.LU R13, [R1+0x1bc] ;  /* 0x0001bc00010d7983 */ /* 0x001ea20000300800 */
[----:B-1----:R-:W-:-:S04]  /*8140*/  LEA.HI R0, R9, 0x8e, RZ, 0x1a ;  /* 0x0000008e09007811 */ /* 0x002fc800078fd0ff */
[C---:B------:R-:W-:Y:S01]  /*8150*/  ISETP.LT.AND P0, PT, R0.reuse, UR13, P0 ;  /* 0x0000000d00007c0c */ /* 0x040fe20008701270 */
[----:B------:R-:W-:Y:S01]  /*8160*/  IMAD R0, R0, R4, RZ ;  /* 0x0000000400007224 */ /* 0x000fe200078e02ff */
[----:B------:R0:W-:Y:S04]  /*8170*/  STS.U8 [R17+UR14+0x400], R3 ;  /* 0x0004000311007988 */ /* 0x0001e8000800000e */
[----:B------:R-:W-:-:S04]  /*8180*/  IADD3 R2, P2, PT, R0, R8, RZ ;  /* 0x0000000800027210 */ /* 0x000fc80007f5e0ff */
[----:B0-----:R-:W-:Y:S02]  /*8190*/  LEA.HI.X.SX32 R3, R0, R6, 0x1, P2 ;  /* 0x0000000600037211 */ /* 0x001fe400010f0eff */
[----:B------:R-:W-:-:S03]  /*81a0*/  LEA.HI R0, R9, 0x9e, RZ, 0x1a ;  /* 0x0000009e09007811 */ /* 0x000fc600078fd0ff */
[----:B------:R0:W3:Y:S01]  /*81b0*/  @P0 LDG.E.U8 R18, desc[UR22][R2.64] ;  /* 0x0000001602120981 */ /* 0x0000e2000c1e1100 */
[----:B------:R-:W-:-:S04]  /*81c0*/  PLOP3.LUT P0, PT, PT, PT, UP1, 0x80, 0x8 ;  /* 0x000000000008781c */ /* 0x000fc80003f0f018 */
[C---:B------:R-:W-:Y:S01]  /*81d0*/  ISETP.LT.AND P0, PT, R0.reuse, UR13, P0 ;  /* 0x0000000d00007c0c */ /* 0x040fe20008701270 */
[----:B------:R-:W-:Y:S01]  /*81e0*/  IMAD R0, R0, R4, RZ ;  /* 0x0000000400007224 */ /* 0x000fe200078e02ff */
[----:B------:R0:W-:Y:S04]  /*81f0*/  STL [R1+0x39c], R2 ;  /* 0x00039c0201007387 */ /* 0x0001e80000100800 */
[----:B------:R1:W-:Y:S01]  /*8200*/  STL [R1+0x398], R3 ;  /* 0x0003980301007387 */ /* 0x0003e20000100800 */
[----:B0-----:R-:W-:-:S04]  /*8210*/  IADD3 R2, P2, PT, R0, R8, RZ ;  /* 0x0000000800027210 */ /* 0x001fc80007f5e0ff */
[----:B-1----:R-:W-:-:S05]  /*8220*/  LEA.HI.X.SX32 R3, R0, R6, 0x1, P2 ;  /* 0x0000000600037211 */ /* 0x002fca00010f0eff */
[----:B------:R0:W3:Y:S01]  /*8230*/  @P0 LDG.E.U8 R19, desc[UR22][R2.64] ;  /* 0x0000001602130981 */ /* 0x0000e2000c1e1100 */
[----:B------:R-:W-:Y:S02]  /*8240*/  PLOP3.LUT P0, PT, PT, PT, UP1, 0x80, 0x8 ;  /* 0x000000000008781c */ /* 0x000fe40003f0f018 */
[----:B------:R-:W-:Y:S01]  /*8250*/  LEA.HI R0, R9, 0xae, RZ, 0x1a ;  /* 0x000000ae09007811 */ /* 0x000fe200078fd0ff */
[----:B----4-:R1:W-:Y:S03]  /*8260*/  STS.U8 [R17+UR14+0x600], R27 ;  /* 0x0006001b11007988 */ /* 0x0103e6000800000e */
[C---:B------:R-:W-:Y:S01]  /*8270*/  ISETP.LT.AND P0, PT, R0.reuse, UR13, P0 ;  /* 0x0000000d00007c0c */ /* 0x040fe20008701270 */
[----:B------:R4:W-:Y:S01]  /*8280*/  STS.U8 [R17+UR14+0x800], R10 ;  /* 0x0008000a11007988 */ /* 0x0009e2000800000e */
[----:B------:R-:W-:-:S03]  /*8290*/  IMAD R0, R0, R4, RZ ;  /* 0x0000000400007224 */ /* 0x000fc600078e02ff */
[----:B------:R0:W-:Y:S04]  /*82a0*/  STS.U8 [R17+UR14+0xa00], R26 ;  /* 0x000a001a11007988 */ /* 0x0001e8000800000e */
[----:B------:R0:W-:Y:S01]  /*82b0*/  STS.U8 [R17+UR14+0xc00], R11 ;  /* 0x000c000b11007988 */ /* 0x0001e2000800000e */
[----:B------:R-:W-:Y:S02]  /*82c0*/  PRMT R22, RZ, 0x7610, R22 ;  /* 0x00007610ff167816 */ /* 0x000fe40000000016 */
[----:B------:R-:W-:Y:S01]  /*82d0*/  PRMT R21, RZ, 0x7610, R21 ;  /* 0x00007610ff157816 */ /* 0x000fe20000000015 */
[----:B------:R-:W-:Y:S04]  /*82e0*/  STS.U8 [R17+UR14+0xe00], R16 ;  /* 0x000e001011007988 */ /* 0x000fe8000800000e */
[----:B------:R-:W-:Y:S04]  /*82f0*/  STS.U8 [R17+UR14+0x1000], R28 ;  /* 0x0010001c11007988 */ /* 0x000fe8000800000e */
[----:B------:R-:W-:Y:S04]  /*8300*/  STS.U8 [R17+UR14+0x1200], R12 ;  /* 0x0012000c11007988 */ /* 0x000fe8000800000e */
[----:B--2---:R-:W-:Y:S04]  /*8310*/  STS.U8 [R17+UR14+0x1400], R13 ;  /* 0x0014000d11007988 */ /* 0x004fe8000800000e */
[----:B---3--:R-:W-:Y:S04]  /*8320*/  STL [R1+0x8c4], R18 ;  /* 0x0008c41201007387 */ /* 0x008fe80000100800 */
[----:B-1----:R-:W2:Y:S04]  /*8330*/  LDL.LU R27, [R1+0x1c0] ;  /* 0x0001c000011b7983 */ /* 0x002ea80000300800 */
[----:B----4-:R-:W3:Y:S04]  /*8340*/  LDL.LU R10, [R1+0x1b8] ;  /* 0x0001b800010a7983 */ /* 0x010ee80000300800 */
[----:B0-----:R-:W4:Y:S04]  /*8350*/  LDL.LU R26, [R1+0x1a8] ;  /* 0x0001a800011a7983 */ /* 0x001f280000300800 */
[----:B------:R-:W4:Y:S04]  /*8360*/  LDL.LU R11, [R1+0x198] ;  /* 0x00019800010b7983 */ /* 0x000f280000300800 */
[----:B------:R0:W-:Y:S04]  /*8370*/  STL [R1+0x3a4], R2 ;  /* 0x0003a40201007387 */ /* 0x0001e80000100800 */
[----:B------:R1:W-:Y:S01]  /*8380*/  STL [R1+0x3a0], R3 ;  /* 0x0003a00301007387 */ /* 0x0003e20000100800 */
[----:B0-----:R-:W-:-:S04]  /*8390*/  IADD3 R2, P2, PT, R0, R8, RZ ;  /* 0x0000000800027210 */ /* 0x001fc80007f5e0ff */
[----:B-1----:R-:W-:Y:S02]  /*83a0*/  LEA.HI.X.SX32 R3, R0, R6, 0x1, P2 ;  /* 0x0000000600037211 */ /* 0x002fe400010f0eff */
[----:B------:R-:W-:-:S03]  /*83b0*/  LEA.HI R0, R9, 0xbe, RZ, 0x1a ;  /* 0x000000be09007811 */ /* 0x000fc600078fd0ff */
[----:B------:R0:W4:Y:S01]  /*83c0*/  @P0 LDG.E.U8 R22, desc[UR22][R2.64] ;  /* 0x0000001602160981 */ /* 0x000122000c1e1100 */
[----:B------:R-:W-:-:S03]  /*83d0*/  PLOP3.LUT P0, PT, PT, PT, UP1, 0x80, 0x8 ;  /* 0x000000000008781c */ /* 0x000fc60003f0f018 */
[----:B------:R-:W-:Y:S01]  /*83e0*/  STL [R1+0x8c8], R19 ;  /* 0x0008c81301007387 */ /* 0x000fe20000100800 */
[C---:B------:R-:W-:Y:S01]  /*83f0*/  ISETP.LT.AND P0, PT, R0.reuse, UR13, P0 ;  /* 0x0000000d00007c0c */ /* 0x040fe20008701270 */
[----:B------:R-:W-:Y:S02]  /*8400*/  IMAD R0, R0, R4, RZ ;  /* 0x0000000400007224 */ /* 0x000fe400078e02ff */
[----:B------:R-:W4:Y:S04]  /*8410*/  LDL.LU R12, [R1+0x1a0] ;  /* 0x0001a000010c7983 */ /* 0x000f280000300800 */
[----:B------:R-:W4:Y:S04]  /*8420*/  LDL.LU R13, [R1+0x19c] ;  /* 0x00019c00010d7983 */ /* 0x000f280000300800 */
[----:B------:R-:W4:Y:S04]  /*8430*/  LDL.LU R14, [R1+0x188] ;  /* 0x00018800010e7983 */ /* 0x000f280000300800 */
[----:B------:R-:W4:Y:S04]  /*8440*/  LDL.LU R15, [R1+0xbc] ;  /* 0x0000bc00010f7983 */ /* 0x000f280000300800 */
[----:B------:R0:W-:Y:S04]  /*8450*/  STL [R1+0x3ac], R2 ;  /* 0x0003ac0201007387 */ /* 0x0001e80000100800 */
[----:B------:R1:W-:Y:S01]  /*8460*/  STL [R1+0x3a8], R3 ;  /* 0x0003a80301007387 */ /* 0x0003e20000100800 */
[----:B0-----:R-:W-:-:S04]  /*8470*/  IADD3 R2, P2, PT, R0, R8, RZ ;  /* 0x0000000800027210 */ /* 0x001fc80007f5e0ff */
[----:B-1----:R-:W-:-:S05]  /*8480*/  LEA.HI.X.SX32 R3, R0, R6, 0x1, P2 ;  /* 0x0000000600037211 */ /* 0x002fca00010f0eff */
[----:B------:R0:W4:Y:S01]  /*8490*/  @P0 LDG.E.U8 R21, desc[UR22][R2.64] ;  /* 0x0000001602150981 */ /* 0x000122000c1e1100 */
[----:B------:R-:W-:Y:S02]  /*84a0*/  PLOP3.LUT P0, PT, PT, PT, UP1, 0x80, 0x8 ;  /* 0x000000000008781c */ /* 0x000fe40003f0f018 */
[----:B------:R-:W-:-:S04]  /*84b0*/  LEA.HI R0, R9, 0xce, RZ, 0x1a ;  /* 0x000000ce09007811 */ /* 0x000fc800078fd0ff */
[C---:B------:R-:W-:Y:S01]  /*84c0*/  ISETP.LT.AND P0, PT, R0.reuse, UR13, P0 ;  /* 0x0000000d00007c0c */ /* 0x040fe20008701270 */
[----:B------:R-:W-:Y:S01]  /*84d0*/  IMAD R0, R0, R4, RZ ;  /* 0x0000000400007224 */ /* 0x000fe200078e02ff */
[----:B------:R-:W-:Y:S02]  /*84e0*/  PRMT R23, RZ, 0x7610, R23 ;  /* 0x00007610ff177816 */ /* 0x000fe40000000017 */
[----:B------:R-:W-:Y:S01]  /*84f0*/  PRMT R25, RZ, 0x7610, R25 ;  /* 0x00007610ff197816 */ /* 0x000fe20000000019 */
[----:B--2---:R1:W-:Y:S04]  /*8500*/  STS.U8 [R17+UR14+0x1600], R27 ;  /* 0x0016001b11007988 */ /* 0x0043e8000800000e */
[----:B---3--:R2:W-:Y:S04]  /*8510*/  STS.U8 [R17+UR14+0x1800], R10 ;  /* 0x0018000a11007988 */ /* 0x0085e8000800000e */
[----:B----4-:R-:W-:Y:S04]  /*8520*/  STS.U8 [R17+UR14+0x1a00], R26 ;  /* 0x001a001a11007988 */ /* 0x010fe8000800000e */
[----:B------:R-:W-:Y:S04]  /*8530*/  STS.U8 [R17+UR14+0x1c00], R11 ;  /* 0x001c000b11007988 */ /* 0x000fe8000800000e */
[----:B------:R-:W-:Y:S04]  /*8540*/  STL [R1+0x8cc], R22 ;  /* 0x0008cc1601007387 */ /* 0x000fe80000100800 */
[----:B------:R-:W3:Y:S04]  /*8550*/  LDL.LU R16, [R1+0xb4] ;  /* 0x0000b40001107983 */ /* 0x000ee80000300800 */
[----:B------:R-:W4:Y:S04]  /*8560*/  LDL.LU R28, [R1+0xac] ;  /* 0x0000ac00011c7983 */ /* 0x000f280000300800 */
[----:B-1----:R-:W4:Y:S04]  /*8570*/  LDL.LU R27, [R1+0xa4] ;  /* 0x0000a400011b7983 */ /* 0x002f280000300800 */
[----:B--2---:R-:W2:Y:S04]  /*8580*/  LDL.LU R10, [R1+0x9c] ;  /* 0x00009c00010a7983 */ /* 0x004ea80000300800 */
[----:B------:R0:W-:Y:S04]  /*8590*/  STL [R1+0x3b4], R2 ;  /* 0x0003b40201007387 */ /* 0x0001e80000100800 */
[----:B------:R1:W-:Y:S01]  /*85a0*/  STL [R1+0x3b0], R3 ;  /* 0x0003b00301007387 */ /* 0x0003e20000100800 */
[----:B0-----:R-:W-:-:S04]  /*85b0*/  IADD3 R2, P2, PT, R0, R8, RZ ;  /* 0x0000000800027210 */ /* 0x001fc80007f5e0ff */
[----:B-1----:R-:W-:Y:S02]  /*85c0*/  LEA.HI.X.SX32 R3, R0, R6, 0x1, P2 ;  /* 0x0000000600037211 */ /* 0x002fe400010f0eff */
[----:B------:R-:W-:-:S03]  /*85d0*/  LEA.HI R0, R9, 0xde, RZ, 0x1a ;  /* 0x000000de09007811 */ /* 0x000fc600078fd0ff */
[----:B------:R0:W2:Y:S01]  /*85e0*/  @P0 LDG.E.U8 R23, desc[UR22][R2.64] ;  /* 0x0000001602170981 */ /* 0x0000a2000c1e1100 */
[----:B------:R-:W-:-:S03]  /*85f0*/  PLOP3.LUT P0, PT, PT, PT, UP1, 0x80, 0x8 ;  /* 0x000000000008781c */ /* 0x000fc60003f0f018 */
[----:B------:R-:W-:Y:S01]  /*8600*/  STL [R1+0x8d0], R21 ;  /* 0x0008d01501007387 */ /* 0x000fe20000100800 */
[C---:B------:R-:W-:Y:S01]  /*8610*/  ISETP.LT.AND P0, PT, R0.reuse, UR13, P0 ;  /* 0x0000000d00007c0c */ /* 0x040fe20008701270 */
[----:B------:R-:W-:Y:S02]  /*8620*/  IMAD R0, R0, R4, RZ ;  /* 0x0000000400007224 */ /* 0x000fe400078e02ff */
[----:B------:R-:W2:Y:S04]  /*8630*/  LDL.LU R26, [R1+0x98] ;  /* 0x00009800011a7983 */ /* 0x000ea80000300800 */
[----:B------:R1:W-:Y:S04]  /*8640*/  STS.U8 [R17+UR14+0x1e00], R12 ;  /* 0x001e000c11007988 */ /* 0x0003e8000800000e */
[----:B------:R-:W2:Y:S04]  /*8650*/  LDL.LU R11, [R1+0x80] ;  /* 0x00008000010b7983 */ /* 0x000ea80000300800 */
[----:B------:R0:W-:Y:S04]  /*8660*/  STS.U8 [R17+UR14+0x2000], R13 ;  /* 0x0020000d11007988 */ /* 0x0001e8000800000e */
[----:B-1----:R-:W2:Y:S04]  /*8670*/  LDL.LU R12, [R1+0x70] ;  /* 0x00007000010c7983 */ /* 0x002ea80000300800 */
[----:B0-----:R-:W2:Y:S04]  /*8680*/  LDL.LU R13, [R1+0x5c] ;  /* 0x00005c00010d7983 */ /* 0x001ea80000300800 */
[----:B------:R0:W-:Y:S04]  /*8690*/  STL [R1+0x3bc], R2 ;  /* 0x0003bc0201007387 */ /* 0x0001e80000100800 */
[----:B------:R1:W-:Y:S01]  /*86a0*/  STL [R1+0x3b8], R3 ;  /* 0x0003b80301007387 */ /* 0x0003e20000100800 */
[----:B0-----:R-:W-:-:S04]  /*86b0*/  IADD3 R2, P2, PT, R0, R8, RZ ;  /* 0x0000000800027210 */ /* 0x001fc80007f5e0ff */
[----:B-1----:R-:W-:-:S05]  /*86c0*/  LEA.HI.X.SX32 R3, R0, R6, 0x1, P2 ;  /* 0x0000000600037211 */ /* 0x002fca00010f0eff */
[----:B------:R-:W2:Y:S04]  /*86d0*/  @P0 LDG.E.U8 R25, desc[UR22][R2.64] ;  /* 0x0000001602190981 */ /* 0x000ea8000c1e1100 */
[----:B------:R-:W-:Y:S04]  /*86e0*/  STS.U8 [R17+UR14+0x2200], R14 ;  /* 0x0022000e11007988 */ /* 0x000fe8000800000e */
[----:B------:R-:W-:Y:S01]  /*86f0*/  STS.U8 [R17+UR14+0x2400], R15 ;  /* 0x0024000f11007988 */ /* 0x000fe2000800000e */
[----:B------:R-:W-:Y:S02]  /*8700*/  PLOP3.LUT P0, PT, PT, PT, UP1, 0x80, 0x8 ;  /* 0x000000000008781c */ /* 0x000fe40003f0f018 */
[----:B------:R-:W-:-:S04]  /*8710*/  LEA.HI R0, R9, 0xee, RZ, 0x1a ;  /* 0x000000ee09007811 */ /* 0x000fc800078fd0ff */
[C---:B------:R-:W-:Y:S01]  /*8720*/  ISETP.LT.AND P0, PT, R0.reuse, UR13, P0 ;  /* 0x0000000d00007c0c */ /* 0x040fe20008701270 */
[----:B------:R-:W-:Y:S01]  /*8730*/  IMAD R0, R0, R4, RZ ;  /* 0x0000000400007224 */ /* 0x000fe200078e02ff */
[----:B---3--:R-:W-:Y:S04]  /*8740*/  STS.U8 [R17+UR14+0x2600], R16 ;  /* 0x0026001011007988 */ /* 0x008fe8000800000e */
[----:B----4-:R-:W-:Y:S04]  /*8750*/  STS.U8 [R17+UR14+0x2800], R28 ;  /* 0x0028001c11007988 */ /* 0x010fe8000800000e */
[----:B------:R0:W-:Y:S04]  /*8760*/  STS.U8 [R17+UR14+0x2a00], R27 ;  /* 0x002a001b11007988 */ /* 0x0001e8000800000e */
[----:B--2---:R-:W-:Y:S04]  /*8770*/  STS.U8 [R17+UR14+0x2c00], R10 ;  /* 0x002c000a11007988 */ /* 0x004fe8000800000e */
[----:B------:R-:W-:Y:S04]  /*8780*/  STL [R1+0x8d4], R23 ;  /* 0x0008d41701007387 */ /* 0x000fe80000100800 */
[----:B------:R-:W-:Y:S04]  /*8790*/  STL [R1+0x3c4], R2 ;  /* 0x0003c40201007387 */ /* 0x000fe80000100800 */
[----:B------:R-:W-:Y:S04]  /*87a0*/  STL [R1+0x3c0], R3 ;  /* 0x0003c00301007387 */ /* 0x000fe80000100800 */
[----:B------:R1:W-:Y:S04]  /*87b0*/  STS.U8 [R17+UR14+0x2e00], R26 ;  /* 0x002e001a11007988 */ /* 0x0003e8000800000e */
[----:B------:R-:W-:Y:S04]  /*87c0*/  STL [R1+0x8d8], R25 ;  /* 0x0008d81901007387 */ /* 0x000fe80000100800 */
[----:B0-----:R-:W2:Y:S04]  /*87d0*/  LDL.LU R27, [R1+0x50] ;  /* 0x00005000011b7983 */ /* 0x001ea80000300800 */
[----:B-1----:R-:W3:Y:S04]  /*87e0*/  LDL.LU R26, [R1+0x44] ;  /* 0x00004400011a7983 */ /* 0x002ee80000300800 */
[----:B------:R0:W-:Y:S04]  /*87f0*/  STS.U8 [R17+UR14+0x3000], R11 ;  /* 0x0030000b11007988 */ /* 0x0001e8000800000e */
[----:B------:R1:W-:Y:S04]  /*8800*/  STS.U8 [R17+UR14+0x3200], R12 ;  /* 0x0032000c11007988 */ /* 0x0003e8000800000e */
[----:B0-----:R-:W4:Y:S04]  /*8810*/  LDL.LU R11, [R1+0x34] ;  /* 0x00003400010b7983 */ /* 0x001f280000300800 */
[----:B------:R-:W4:Y:S04]  /*8820*/  LDL.LU R25, [R1+0x1b4] ;  /* 0x0001b40001197983 */ /* 0x000f280000300800 */
[----:B------:R-:W4:Y:S04]  /*8830*/  LDL.LU R16, [R1+0x1ac] ;  /* 0x0001ac0001107983 */ /* 0x000f280000300800 */
[----:B-1----:R-:W4:Y:S01]  /*8840*/  LDL.LU R12, [R1+0x1a4] ;  /* 0x0001a400010c7983 */ /* 0x002f220000300800 */
[----:B------:R-:W-:-:S03]  /*8850*/  IADD3 R2, P2, PT, R0, R8, RZ ;  /* 0x0000000800027210 */ /* 0x000fc60007f5e0ff */
[----:B------:R0:W-:Y:S04]  /*8860*/  STS.U8 [R17+UR14+0x3400], R13 ;  /* 0x0034000d11007988 */ /* 0x0001e8000800000e */
[----:B------:R-:W4:Y:S04]  /*8870*/  LDL.LU R23, [R1+0x190] ;  /* 0x0001900001177983 */ /* 0x000f280000300800 */
[----:B0-----:R-:W4:Y:S04]  /*8880*/  LDL.LU R13, [R1+0x18c] ;  /* 0x00018c00010d7983 */ /* 0x001f280000300800 */
[----:B------:R-:W4:Y:S04]  /*8890*/  LDL.LU R21, [R1+0x184] ;  /* 0x0001840001157983 */ /* 0x000f280000300800 */
[----:B------:R-:W4:Y:S01]  /*88a0*/  LDL.LU R28, [R1+0x17c] ;  /* 0x00017c00011c7983 */ /* 0x000f220000300800 */
[----:B------:R-:W-:-:S03]  /*88b0*/  LEA.HI.X.SX32 R3, R0, R6, 0x1, P2 ;  /* 0x0000000600037211 */ /* 0x000fc600010f0eff */
[----:B------:R-:W4:Y:S04]  /*88c0*/  LDL.LU R10, [R1+0x178] ;  /* 0x00017800010a7983 */ /* 0x000f280000300800 */
[----:B------:R-:W4:Y:S04]  /*88d0*/  LDL.LU R9, [R1+0x170] ;  /* 0x0001700001097983 */ /* 0x000f280000300800 */
[----:B------:R0:W-:Y:S04]  /*88e0*/  STL [R1+0x8b0], R4 ;  /* 0x0008b00401007387 */ /* 0x0001e80000100800 */
[----:B0-----:R-:W4:Y:S04]  /*88f0*/  LDL.LU R4, [R1+0x1c8] ;  /* 0x0001c80001047983 */ /* 0x001f280000300800 */
[----:B------:R-:W4:Y:S04]  /*8900*/  LDL.LU R0, [R1+0x38] ;  /* 0x0000380001007983 */ /* 0x000f280000300800 */
[----:B------:R-:W-:Y:S04]  /*8910*/  STL [R1+0x3cc], R2 ;  /* 0x0003cc0201007387 */ /* 0x000fe80000100800 */
[----:B------:R-:W-:Y:S04]  /*8920*/  STL [R1+0x3c8], R3 ;  /* 0x0003c80301007387 */ /* 0x000fe80000100800 */
[----:B------:R-:W4:Y:S04]  /*8930*/  LDL.LU R22, [R1+0x16c] ;  /* 0x00016c0001167983 */ /* 0x000f280000300800 */
[----:B------:R-:W4:Y:S04]  /*8940*/  LDL.LU R19, [R1+0x168] ;  /* 0x0001680001137983 */ /* 0x000f280000300800 */
[----:B------:R-:W4:Y:S04]  /*8950*/  LDL.LU R18, [R1+0x160] ;  /* 0x0001600001127983 */ /* 0x000f280000300800 */
[----:B------:R-:W4:Y:S04]  /*8960*/  LDL.LU R20, [R1+0x15c] ;  /* 0x00015c0001147983 */ /* 0x000f280000300800 */
[----:B------:R-:W4:Y:S04]  /*8970*/  LDL.LU R14, [R1+0x158] ;  /* 0x00015800010e7983 */ /* 0x000f280000300800 */
[----:B------:R-:W4:Y:S04]  /*8980*/  LDL.LU R15, [R1+0x150] ;  /* 0x00015000010f7983 */ /* 0x000f280000300800 */
[----:B--2---:R0:W-:Y:S04]  /*8990*/  STS.U8 [R17+UR14+0x3600], R27 ;  /* 0x0036001b11007988 */ /* 0x0041e8000800000e */
[----:B---3--:R1:W-:Y:S04]  /*89a0*/  STS.U8 [R17+UR14+0x3800], R26 ;  /* 0x0038001a11007988 */ /* 0x0083e8000800000e */
[----:B0-----:R-:W2:Y:S04]  /*89b0*/  LDL.LU R27, [R1+0x144] ;  /* 0x00014400011b7983 */ /* 0x001ea80000300800 */
[----:B-1----:R-:W3:Y:S04]  /*89c0*/  LDL.LU R26, [R1+0x140] ;  /* 0x00014000011a7983 */ /* 0x002ee80000300800 */
[----:B----4-:R0:W-:Y:S04]  /*89d0*/  STS.U8 [R17+UR14+0x3a00], R0 ;  /* 0x003a000011007988 */ /* 0x0101e8000800000e */
[----:B------:R-:W-:Y:S01]  /*89e0*/  STS.U8 [R17+UR14+0x3c00], R11 ;  /* 0x003c000b11007988 */ /* 0x000fe2000800000e */
[----:B0-----:R-:W-:-:S03]  /*89f0*/  LOP3.LUT R0, R17, 0x10, RZ, 0x3c, !PT ;  /* 0x0000001011007812 */ /* 0x001fc600078e3cff */
[----:B------:R0:W-:Y:S04]  /*8a00*/  STS.U8 [R17+UR14+0x3e00], R5 ;  /* 0x003e000511007988 */ /* 0x0001e8000800000e */
[----:B------:R1:W-:Y:S04]  /*8a10*/  STS.U8 [R0+UR14+0x480], R16 ;  /* 0x0004801000007988 */ /* 0x0003e8000800000e */
[----:B------:R4:W-:Y:S04]  /*8a20*/  STS.U8 [R0+UR14+0x680], R12 ;  /* 0x0006800c00007988 */ /* 0x0009e8000800000e */
[----:B0-----:R-:W3:Y:S04]  /*8a30*/  LDL.LU R5, [R1+0x8ec] ;  /* 0x0008ec0001057983 */ /* 0x001ee80000300800 */
[----:B------:R-:W3:Y:S04]  /*8a40*/  LDL.LU R11, [R1+0xc4] ;  /* 0x0000c400010b7983 */ /* 0x000ee80000300800 */
[----:B-1----:R-:W3:Y:S04]  /*8a50*/  LDL.LU R16, [R1+0xb8] ;  /* 0x0000b80001107983 */ /* 0x002ee80000300800 */
[----:B----4-:R-:W4:Y:S04]  /*8a60*/  LDL.LU R12, [R1+0xb0] ;  /* 0x0000b000010c7983 */ /* 0x010f280000300800 */
[----:B------:R0:W-:Y:S04]  /*8a70*/  STS.U8 [R0+UR14+0xa80], R13 ;  /* 0x000a800d00007988 */ /* 0x0001e8000800000e */
[----:B0-----:R-:W4:Y:S04]  /*8a80*/  LDL.LU R13, [R1+0xa8] ;  /* 0x0000a800010d7983 */ /* 0x001f280000300800 */
[----:B------:R0:W-:Y:S04]  /*8a90*/  STS.U8 [R0+UR14+0xe80], R28 ;  /* 0x000e801c00007988 */ /* 0x0001e8000800000e */
[----:B------:R1:W-:Y:S04]  /*8aa0*/  STS.U8 [R0+UR14+0x1080], R10 ;  /* 0x0010800a00007988 */ /* 0x0003e8000800000e */
[----:B------:R1:W-:Y:S04]  /*8ab0*/  STS.U8 [R0+UR14+0x1280], R9 ;  /* 0x0012800900007988 */ /* 0x0003e8000800000e */
[----:B0-----:R-:W4:Y:S04]  /*8ac0*/  LDL.LU R28, [R1+0xa0] ;  /* 0x0000a000011c7983 */ /* 0x001f280000300800 */
[----:B-1----:R-:W4:Y:S04]  /*8ad0*/  LDL.LU R10, [R1+0x8c] ;  /* 0x00008c00010a7983 */ /* 0x002f280000300800 */
[----:B------:R-:W4:Y:S04]  /*8ae0*/  LDL.LU R9, [R1+0x74] ;  /* 0x0000740001097983 */ /* 0x000f280000300800 */
[----:B--2---:R0:W-:Y:S04]  /*8af0*/  STS.U8 [R0+UR14+0x2080], R27 ;  /* 0x0020801b00007988 */ /* 0x0041e8000800000e */
[----:B---3--:R1:W-:Y:S04]  /*8b00*/  STS.U8 [R0+UR14+0x2280], R26 ;  /* 0x0022801a00007988 */ /* 0x0083e8000800000e */
[----:B0-----:R-:W2:Y:S04]  /*8b10*/  LDL.LU R27, [R1+0x60] ;  /* 0x00006000011b7983 */ /* 0x001ea80000300800 */
[----:B-1----:R-:W3:Y:S01]  /*8b20*/  LDL.LU R26, [R1+0x58] ;  /* 0x00005800011a7983 */ /* 0x002ee20000300800 */
[----:B------:R-:W-:-:S06]  /*8b30*/  PRMT R24, RZ, 0x7610, R24 ;  /* 0x00007610ff187816 */ /* 0x000fcc0000000018 */
[----:B------:R0:W3:Y:S04]  /*8b40*/  @P0 LDG.E.U8 R24, desc[UR22][R2.64] ;  /* 0x0000001602180981 */ /* 0x0000e8000c1e1100 */
[----:B------:R-:W-:Y:S04]  /*8b50*/  STS.U8 [R0+UR14+0x1880], R18 ;  /* 0x0018801200007988 */ /* 0x000fe8000800000e */
[----:B------:R-:W-:Y:S04]  /*8b60*/  STS.U8 [R0+UR14+0x1480], R22 ;  /* 0x0014801600007988 */ /* 0x000fe8000800000e */
[----:B------:R-:W-:Y:S04]  /*8b70*/  STS.U8 [R0+UR14+0x1680], R19 ;  /* 0x0016801300007988 */ /* 0x000fe8000800000e */
[----:B------:R1:W-:Y:S04]  /*8b80*/  STS.U8 [R0+UR14+0x2680], R5 ;  /* 0x0026800500007988 */ /* 0x0003e8000800000e */
[----:B------:R0:W-:Y:S04]  /*8b90*/  STS.U8 [R0+UR14+0x2480], R11 ;  /* 0x0024800b00007988 */ /* 0x0001e8000800000e */
[----:B-1----:R-:W3:Y:S04]  /*8ba0*/  LDL.LU R5, [R1+0x8e8] ;  /* 0x0008e80001057983 */ /* 0x002ee80000300800 */
[----:B0-----:R-:W3:Y:S04]  /*8bb0*/  LDL.LU R11, [R1+0x4c] ;  /* 0x00004c00010b7983 */ /* 0x001ee80000300800 */
[----:B----4-:R0:W-:Y:S04]  /*8bc0*/  STS.U8 [R0+UR14+0x2a80], R12 ;  /* 0x002a800c00007988 */ /* 0x0101e8000800000e */
[----:B------:R1:W-:Y:S04]  /*8bd0*/  STS.U8 [R0+UR14+0x2c80], R13 ;  /* 0x002c800d00007988 */ /* 0x0003e8000800000e */
[----:B0-----:R-:W4:Y:S04]  /*8be0*/  LDL.LU R12, [R1+0x48] ;  /* 0x00004800010c7983 */ /* 0x001f280000300800 */
[----:B-1----:R-:W4:Y:S04]  /*8bf0*/  LDL.LU R13, [R1+0x40] ;  /* 0x00004000010d7983 */ /* 0x002f280000300800 */
[----:B------:R-:W4:Y:S04]  /*8c00*/  LDL.LU R2, [R1+0x30] ;  /* 0x0000300001027983 */ /* 0x000f280000300800 */
[----:B------:R-:W4:Y:S04]  /*8c10*/  LDL.LU R18, [R1+0x148] ;  /* 0x0001480001127983 */ /* 0x000f280000300800 */
[----:B------:R-:W4:Y:S04]  /*8c20*/  LDL.LU R22, [R1+0x13c] ;  /* 0x00013c0001167983 */ /* 0x000f280000300800 */
[----:B------:R-:W4:Y:S04]  /*8c30*/  LDL.LU R19, [R1+0x138] ;  /* 0x0001380001137983 */ /* 0x000f280000300800 */
[----:B------:R0:W-:Y:S04]  /*8c40*/  STS.U8 [R0+UR14+0x2e80], R28 ;  /* 0x002e801c00007988 */ /* 0x0001e8000800000e */
[----:B0-----:R-:W4:Y:S04]  /*8c50*/  LDL.LU R28, [R1+0x130] ;  /* 0x00013000011c7983 */ /* 0x001f280000300800 */
[----:B--2---:R0:W-:Y:S04]  /*8c60*/  STS.U8 [R0+UR14+0x3480], R27 ;  /* 0x0034801b00007988 */ /* 0x0041e8000800000e */
[----:B---3--:R1:W-:Y:S04]  /*8c70*/  STS.U8 [R0+UR14+0x3680], R26 ;  /* 0x0036801a00007988 */ /* 0x0083e8000800000e */
[----:B0-----:R-:W2:Y:S04]  /*8c80*/  LDL.LU R27, [R1+0x12c] ;  /* 0x00012c00011b7983 */ /* 0x001ea80000300800 */
[----:B-1----:R-:W3:Y:S04]  /*8c90*/  LDL.LU R26, [R1+0x120] ;  /* 0x00012000011a7983 */ /* 0x002ee80000300800 */
[----:B------:R0:W-:Y:S04]  /*8ca0*/  STS.U8 [R0+UR14+0x3080], R10 ;  /* 0x0030800a00007988 */ /* 0x0001e8000800000e */
[----:B------:R-:W-:Y:S01]  /*8cb0*/  STS.U8 [R0+UR14+0x3280], R9 ;  /* 0x0032800900007988 */ /* 0x000fe2000800000e */
[----:B0-----:R-:W-:-:S03]  /*8cc0*/  IMAD.U32 R10, RZ, RZ, UR18 ;  /* 0x00000012ff0a7e24 */ /* 0x001fc6000f8e00ff */
[----:B------:R-:W-:Y:S04]  /*8cd0*/  STS.U8 [R0+UR14+0x80], R4 ;  /* 0x0000800400007988 */ /* 0x000fe8000800000e */
[----:B------:R-:W-:Y:S04]  /*8ce0*/  STS.U8 [R0+UR14+0x280], R25 ;  /* 0x0002801900007988 */ /* 0x000fe8000800000e */
[----:B------:R-:W-:Y:S04]  /*8cf0*/  STS.U8 [R0+UR14+0x880], R23 ;  /* 0x0008801700007988 */ /* 0x000fe8000800000e */
[----:B------:R-:W-:Y:S04]  /*8d00*/  STS.U8 [R0+UR14+0xc80], R21 ;  /* 0x000c801500007988 */ /* 0x000fe8000800000e */
[----:B------:R-:W-:Y:S04]  /*8d10*/  STS.U8 [R0+UR14+0x1c80], R14 ;  /* 0x001c800e00007988 */ /* 0x000fe8000800000e */
[----:B------:R-:W-:Y:S04]  /*8d20*/  STS.U8 [R0+UR14+0x1e80], R15 ;  /* 0x001e800f00007988 */ /* 0x000fe8000800000e */
[----:B------:R-:W-:Y:S04]  /*8d30*/  STS.U8 [R0+UR14+0x2880], R16 ;  /* 0x0028801000007988 */ /* 0x000fe8000800000e */
[----:B------:R-:W-:Y:S01]  /*8d40*/  STS.U8 [R0+UR14+0x1a80], R20 ;  /* 0x001a801400007988 */ /* 0x000fe2000800000e */
[----:B------:R-:W-:-:S05]  /*8d50*/  IMAD R5, R17, R5, RZ ;  /* 0x0000000511057224 */ /* 0x000fca00078e02ff */
[C---:B------:R-:W-:Y:S01]  /*8d60*/  IADD3 R3, P0, PT, R5.reuse, UR10, RZ ;  /* 0x0000000a05037c10 */ /* 0x040fe2000ff1e0ff */
[----:B------:R-:W-:Y:S01]  /*8d70*/  IMAD R10, R10, 0x80, R5 ;  /* 0x000000800a0a7824 */ /* 0x000fe200078e0205 */
[----:B------:R-:W-:Y:S01]  /*8d80*/  STS.U8 [R0+UR14+0x3880], R11 ;  /* 0x0038800b00007988 */ /* 0x000fe2000800000e */
[----:B------:R-:W0:Y:S03]  /*8d90*/  LDCU UR10, c[0x0][0x3b0] ;  /* 0x00007600ff0a77ac */ /* 0x000e260008000800 */
[----:B----4-:R1:W-:Y:S02]  /*8da0*/  STS.U8 [R0+UR14+0x3e80], R2 ;  /* 0x003e800200007988 */ /* 0x0103e4000800000e */
[----:B-1----:R-:W1:Y:S01]  /*8db0*/  S2R R2, SR_TID.X ;  /* 0x0000000000027919 */ /* 0x002e620000002100 */
[----:B------:R-:W-:Y:S01]  /*8dc0*/  LEA.HI.X.SX32 R9, R5, UR11, 0x1, P0 ;  /* 0x0000000b05097c11 */ /* 0x000fe200080f0eff */
[----:B------:R-:W4:Y:S01]  /*8dd0*/  LDCU UR11, c[0x0][0x3b0] ;  /* 0x00007600ff0b77ac */ /* 0x000f220008000800 */
[----:B------:R-:W4:Y:S04]  /*8de0*/  LDL.LU R5, [R1+0x104] ;  /* 0x0001040001057983 */ /* 0x000f280000300800 */
[----:B------:R-:W4:Y:S04]  /*8df0*/  LDL.LU R4, [R1+0xf8] ;  /* 0x0000f80001047983 */ /* 0x000f280000300800 */
[----:B------:R-:W4:Y:S04]  /*8e00*/  LDL.LU R25, [R1+0xe8] ;  /* 0x0000e80001197983 */ /* 0x000f280000300800 */
[----:B------:R-:W4:Y:S04]  /*8e10*/  LDL.LU R23, [R1+0xec] ;  /* 0x0000ec0001177983 */ /* 0x000f280000300800 */
[----:B------:R-:W4:Y:S04]  /*8e20*/  LDL.LU R21, [R1+0xe4] ;  /* 0x0000e40001157983 */ /* 0x000f280000300800 */
[----:B------:R0:W-:Y:S04]  /*8e30*/  STS.U8 [R0+UR14+0x3a80], R12 ;  /* 0x003a800c00007988 */ /* 0x0001e8000800000e */
[----:B------:R-:W4:Y:S01]  /*8e40*/  LDL.LU R11, [R1+0xd0] ;  /* 0x0000d000010b7983 */ /* 0x000f220000300800 */
[----:B-1----:R-:W-:-:S03]  /*8e50*/  LOP3.LUT R2, R2, 0x7f, RZ, 0xc0, !PT ;  /* 0x0000007f02027812 */ /* 0x002fc600078ec0ff */
[----:B------:R1:W-:Y:S04]  /*8e60*/  STS.U8 [R0+UR14+0x3c80], R13 ;  /* 0x003c800d00007988 */ /* 0x0003e8000800000e */
[----:B0-----:R-:W4:Y:S01]  /*8e70*/  LDL.LU R12, [R1+0xcc] ;  /* 0x0000cc00010c7983 */ /* 0x001f220000300800 */
[----:B------:R-:W-:-:S03]  /*8e80*/  LOP3.LUT R2, R2, 0x20, RZ, 0x3c, !PT ;  /* 0x0000002002027812 */ /* 0x000fc600078e3cff */
[----:B-1----:R-:W4:Y:S04]  /*8e90*/  LDL.LU R13, [R1+0xc8] ;  /* 0x0000c800010d7983 */ /* 0x002f280000300800 */
[----:B------:R-:W4:Y:S04]  /*8ea0*/  LDL.LU R14, [R1+0x6c] ;  /* 0x00006c00010e7983 */ /* 0x000f280000300800 */
[----:B------:R-:W4:Y:S04]  /*8eb0*/  LDL.LU R15, [R1+0x68] ;  /* 0x00006800010f7983 */ /* 0x000f280000300800 */
[----:B------:R-:W4:Y:S04]  /*8ec0*/  LDL.LU R16, [R1+0x1c] ;  /* 0x00001c0001107983 */ /* 0x000f280000300800 */
[----:B------:R-:W4:Y:S04]  /*8ed0*/  LDL.LU R17, [R1+0x18] ;  /* 0x0000180001117983 */ /* 0x000f280000300800 */
[----:B------:R-:W4:Y:S04]  /*8ee0*/  LDL.LU R20, [R1+0x14] ;  /* 0x0000140001147983 */ /* 0x000f280000300800 */
[----:B------:R-:W4:Y:S04]  /*8ef0*/  LDL.LU R0, [R1+0x108] ;  /* 0x0001080001007983 */ /* 0x000f280000300800 */
[----:B------:R0:W-:Y:S04]  /*8f00*/  STS.U8 [R2+UR14+0x100], R18 ;  /* 0x0001001202007988 */ /* 0x0001e8000800000e */
[----:B------:R1:W-:Y:S04]  /*8f10*/  STS.U8 [R2+UR14+0x300], R22 ;  /* 0x0003001602007988 */ /* 0x0003e8000800000e */
[----:B------:R1:W-:Y:S04]  /*8f20*/  STS.U8 [R2+UR14+0x500], R19 ;  /* 0x0005001302007988 */ /* 0x0003e8000800000e */
[----:B0-----:R-:W4:Y:S04]  /*8f30*/  LDL.LU R18, [R1] ;  /* 0x0000000001127983 */ /* 0x001f280000300800 */
[----:B-1----:R-:W4:Y:S04]  /*8f40*/  LDL.LU R22, [R1+0xc] ;  /* 0x00000c0001167983 */ /* 0x002f280000300800 */
[----:B------:R-:W4:Y:S04]  /*8f50*/  LDL.LU R19, [R1+0xd4] ;  /* 0x0000d40001137983 */ /* 0x000f280000300800 */
[----:B------:R0:W-:Y:S04]  /*8f60*/  STS.U8 [R2+UR14+0x700], R28 ;  /* 0x0007001c02007988 */ /* 0x0001e8000800000e */
[----:B0-----:R-:W4:Y:S04]  /*8f70*/  LDL.LU R28, [R1+0x8e4] ;  /* 0x0008e400011c7983 */ /* 0x001f280000300800 */
[----:B--2---:R0:W-:Y:S04]  /*8f80*/  STS.U8 [R2+UR14+0x900], R27 ;  /* 0x0009001b02007988 */ /* 0x0041e8000800000e */
[----:B---3--:R1:W-:Y:S04]  /*8f90*/  STS.U8 [R2+UR14+0xb00], R26 ;  /* 0x000b001a02007988 */ /* 0x0083e8000800000e */
[----:B0-----:R-:W2:Y:S04]  /*8fa0*/  LDL.LU R27, [R1+0x8e0] ;  /* 0x0008e000011b7983 */ /* 0x001ea80000300800 */
[----:B-1----:R-:W3:Y:S04]  /*8fb0*/  LDL.LU R26, [R1+0x8dc] ;  /* 0x0008dc00011a7983 */ /* 0x002ee80000300800 */
[----:B----4-:R0:W-:Y:S02]  /*8fc0*/  STS.U8 [R2+UR14+0xf00], R5 ;  /* 0x000f000502007988 */ /* 0x0101e4000800000e */
[C---:B0-----:R-:W-:Y:S01]  /*8fd0*/  IADD3 R5, P0, PT, R10.reuse, UR8, RZ ;  /* 0x000000080a057c10 */ /* 0x041fe2000ff1e0ff */
[----:B------:R-:W0:Y:S01]  /*8fe0*/  LDCU UR8, c[0x0][0x3b0] ;  /* 0x00007600ff0877ac */ /* 0x000e220008000800 */
[----:B------:R-:W-:Y:S02]  /*8ff0*/  STS.U8 [R2+UR14+0x1100], R4 ;  /* 0x0011000402007988 */ /* 0x000fe4000800000e */
[----:B------:R-:W-:-:S02]  /*9000*/  LEA.HI.X.SX32 R10, R10, UR9, 0x1, P0 ;  /* 0x000000090a0a7c11 */ /* 0x000fc400080f0eff */
[----:B------:R1:W-:Y:S01]  /*9010*/  STS.U8 [R2+UR14+0x1700], R21 ;  /* 0x0017001502007988 */ /* 0x0003e2000800000e */
[----:B------:R-:W-:-:S03]  /*9020*/  IMAD R11, R11, UR4, RZ ;  /* 0x000000040b0b7c24 */ /* 0x000fc6000f8e02ff */
[----:B------:R-:W-:Y:S02]  /*9030*/  STS.U8 [R2+UR14+0x1300], R25 ;  /* 0x0013001902007988 */ /* 0x000fe4000800000e */
[----:B-1----:R-:W-:Y:S01]  /*9040*/  IADD3 R21, P0, PT, R11, R3, RZ ;  /* 0x000000030b157210 */ /* 0x002fe20007f1e0ff */
[----:B------:R-:W-:-:S04]  /*9050*/  IMAD R12, R12, UR5, RZ ;  /* 0x000000050c0c7c24 */ /* 0x000fc8000f8e02ff */
[----:B------:R-:W-:Y:S01]  /*9060*/  STL [R1+0x220], R21 ;  /* 0x0002201501007387 */ /* 0x000fe20000100800 */
[----:B------:R-:W-:-:S03]  /*9070*/  IMAD R13, R13, UR6, RZ ;  /* 0x000000060d0d7c24 */ /* 0x000fc6000f8e02ff */
[----:B------:R-:W-:Y:S01]  /*9080*/  STS.U8 [R2+UR14+0x1500], R23 ;  /* 0x0015001702007988 */ /* 0x000fe2000800000e */
[----:B------:R-:W-:-:S03]  /*9090*/  IMAD R14, R14, UR12, RZ ;  /* 0x0000000c0e0e7c24 */ /* 0x000fc6000f8e02ff */
[----:B------:R1:W-:Y:S02]  /*90a0*/  STS.U8 [R2+UR14+0xd00], R0 ;  /* 0x000d000002007988 */ /* 0x0003e4000800000e */
[----:B-1----:R-:W-:-:S05]  /*90b0*/  SHF.R.S32.HI R0, RZ, 0x1f, R11 ;  /* 0x0000001fff007819 */ /* 0x002fca000001140b */
[----:B------:R-:W-:Y:S02]  /*90c0*/  IMAD.X R25, R0, 0x1, R9, P0 ;  /* 0x0000000100197824 */ /* 0x000fe400000e0609 */
[----:B0-----:R-:W-:Y:S01]  /*90d0*/  IMAD R4, R19, UR8, RZ ;  /* 0x0000000813047c24 */ /* 0x001fe2000f8e02ff */
[----:B------:R-:W-:-:S05]  /*90e0*/  IADD3 R19, P2, PT, R11, R5, RZ ;  /* 0x000000050b137210 */ /* 0x000fca0007f5e0ff */
[----:B------:R-:W-:Y:S01]  /*90f0*/  IMAD.X R0, R0, 0x1, R10, P2 ;  /* 0x0000000100007824 */ /* 0x000fe200010e060a */
[----:B------:R-:W-:Y:S01]  /*9100*/  STL [R1+0x228], R19 ;  /* 0x0002281301007387 */ /* 0x000fe20000100800 */
[----:B------:R-:W-:-:S03]  /*9110*/  SHF.R.S32.HI R11, RZ, 0x1f, R12 ;  /* 0x0000001fff0b7819 */ /* 0x000fc6000001140c */
[----:B------:R0:W-:Y:S04]  /*9120*/  STL [R1+0x21c], R25 ;  /* 0x00021c1901007387 */ /* 0x0001e80000100800 */
[----:B0-----:R-:W4:Y:S04]  /*9130*/  LDL.LU R25, [R1+0x8d8] ;  /* 0x0008d80001197983 */ /* 0x001f280000300800 */
[----:B------:R0:W-:Y:S02]  /*9140*/  STL [R1+0x224], R0 ;  /* 0x0002240001007387 */ /* 0x0001e40000100800 */
[----:B0-----:R-:W-:-:S02]  /*9150*/  IADD3 R0, P3, PT, R12, R3, RZ ;  /* 0x000000030c007210 */ /* 0x001fc40007f7e0ff */
[----:B------:R-:W-:-:S03]  /*9160*/  IADD3 R12, P4, PT, R12, R5, RZ ;  /* 0x000000050c0c7210 */ /* 0x000fc60007f9e0ff */
[----:B------:R0:W-:Y:S04]  /*9170*/  STL [R1+0x230], R0 ;  /* 0x0002300001007387 */ /* 0x0001e80000100800 */
[----:B------:R1:W-:Y:S01]  /*9180*/  STL [R1+0x238], R12 ;  /* 0x0002380c01007387 */ /* 0x0003e20000100800 */
[----:B------:R-:W-:Y:S01]  /*9190*/  SHF.R.S32.HI R23, RZ, 0x1f, R13 ;  /* 0x0000001fff177819 */ /* 0x000fe2000001140d */
[----:B------:R-:W-:Y:S01]  /*91a0*/  IMAD R15, R15, UR19, RZ ;  /* 0x000000130f0f7c24 */ /* 0x000fe2000f8e02ff */
[C---:B0-----:R-:W-:Y:S02]  /*91b0*/  IADD3 R0, P0, PT, R13.reuse, R3, RZ ;  /* 0x000000030d007210 */ /* 0x041fe40007f1e0ff */
[----:B-1----:R-:W-:Y:S02]  /*91c0*/  IADD3 R12, P2, PT, R13, R5, RZ ;  /* 0x000000050d0c7210 */ /* 0x002fe40007f5e0ff */
[----:B------:R-:W-:-:S03]  /*91d0*/  IADD3 R13, P5, PT, R14, R3, RZ ;  /* 0x000000030e0d7210 */ /* 0x000fc60007fbe0ff */
[----:B------:R0:W-:Y:S04]  /*91e0*/  STL [R1+0x248], R12 ;  /* 0x0002480c01007387 */ /* 0x0001e80000100800 */
[----:B------:R-:W-:Y:S01]  /*91f0*/  STL [R1+0x240], R0 ;  /* 0x0002400001007387 */ /* 0x000fe20000100800 */
[----:B0-----:R-:W-:-:S03]  /*9200*/  IADD3 R12, P6, PT, R14, R5, RZ ;  /* 0x000000050e0c7210 */ /* 0x001fc60007fde0ff */
[----:B------:R0:W-:Y:S04]  /*9210*/  STL [R1+0x250], R13 ;  /* 0x0002500d01007387 */ /* 0x0001e80000100800 */
[----:B------:R1:W-:Y:S04]  /*9220*/  STL [R1+0x8b8], R0 ;  /* 0x0008b80001007387 */ /* 0x0003e80000100800 */
[----:B------:R1:W-:Y:S01]  /*9230*/  STL [R1+0x258], R12 ;  /* 0x0002580c01007387 */ /* 0x0003e20000100800 */
[C---:B0-----:R-:W-:Y:S02]  /*9240*/  IMAD.X R13, R11.reuse, 0x1, R9, P3 ;  /* 0x000000010b0d7824 */ /* 0x041fe400018e0609 */
[----:B-1----:R-:W-:-:S03]  /*9250*/  IMAD.X R0, R11, 0x1, R10, P4 ;  /* 0x000000010b007824 */ /* 0x002fc600020e060a */
[----:B------:R0:W-:Y:S01]  /*9260*/  STL [R1+0x22c], R13 ;  /* 0x00022c0d01007387 */ /* 0x0001e20000100800 */
[----:B------:R-:W-:Y:S01]  /*9270*/  IADD3 R12, P3, PT, R15, R3, RZ ;  /* 0x000000030f0c7210 */ /* 0x000fe20007f7e0ff */
[----:B------:R-:W-:-:S04]  /*9280*/  IMAD R16, R16, UR20, RZ ;  /* 0x0000001410107c24 */ /* 0x000fc8000f8e02ff */
[----:B------:R1:W-:Y:S01]  /*9290*/  STL [R1+0x260], R12 ;  /* 0x0002600c01007387 */ /* 0x0003e20000100800 */
[----:B0-----:R-:W-:-:S05]  /*92a0*/  IADD3 R13, P4, PT, R15, R5, RZ ;  /* 0x000000050f0d7210 */ /* 0x001fca0007f9e0ff */
[----:B------:R-:W-:Y:S01]  /*92b0*/  STL [R1+0x268], R13 ;  /* 0x0002680d01007387 */ /* 0x000fe20000100800 */
[----:B-1----:R-:W-:-:S03]  /*92c0*/  IMAD.X R12, R23, 0x1, R9, P0 ;  /* 0x00000001170c7824 */ /* 0x002fc600000e0609 */
[----:B------:R-:W-:Y:S01]  /*92d0*/  STL [R1+0x234], R0 ;  /* 0x0002340001007387 */ /* 0x000fe20000100800 */
[----:B------:R-:W-:-:S03]  /*92e0*/  IADD3 R11, P0, PT, R16, R3, RZ ;  /* 0x00000003100b7210 */ /* 0x000fc60007f1e0ff */
[----:B------:R-:W-:Y:S01]  /*92f0*/  STL [R1+0x23c], R12 ;  /* 0x00023c0c01007387 */ /* 0x000fe20000100800 */
[----:B------:R-:W-:-:S03]  /*9300*/  SHF.R.S32.HI R21, RZ, 0x1f, R14 ;  /* 0x0000001fff157819 */ /* 0x000fc6000001140e */
[----:B------:R0:W-:Y:S01]  /*9310*/  STL [R1+0x8bc], R0 ;  /* 0x0008bc0001007387 */ /* 0x0001e20000100800 */
[----:B------:R-:W-:-:S03]  /*9320*/  IMAD R17, R17, UR24, RZ ;  /* 0x0000001811117c24 */ /* 0x000fc6000f8e02ff */
[----:B------:R1:W-:Y:S01]  /*9330*/  STL [R1+0x270], R11 ;  /* 0x0002700b01007387 */ /* 0x0003e20000100800 */
[--C-:B0-----:R-:W-:Y:S01]  /*9340*/  IMAD.X R0, R23, 0x1, R10.reuse, P2 ;  /* 0x0000000117007824 */ /* 0x101fe200010e060a */
[----:B------:R-:W-:Y:S02]  /*9350*/  IADD3 R12, P2, PT, R16, R5, RZ ;  /* 0x00000005100c7210 */ /* 0x000fe40007f5e0ff */
[----:B------:R-:W4:Y:S01]  /*9360*/  LDL.LU R23, [R1+0x8d4] ;  /* 0x0008d40001177983 */ /* 0x000f220000300800 */
[----:B------:R-:W-:Y:S02]  /*9370*/  IMAD R2, R22, UR29, RZ ;  /* 0x0000001d16027c24 */ /* 0x000fe4000f8e02ff */
[----:B-1----:R-:W-:Y:S01]  /*9380*/  IMAD.X R11, R21, 0x1, R9, P5 ;  /* 0x00000001150b7824 */ /* 0x002fe200028e0609 */
[----:B------:R0:W-:Y:S01]  /*9390*/  STL [R1+0x244], R0 ;  /* 0x0002440001007387 */ /* 0x0001e20000100800 */
[----:B------:R-:W-:Y:S02]  /*93a0*/  SHF.R.S32.HI R22, RZ, 0x1f, R15 ;  /* 0x0000001fff167819 */ /* 0x000fe4000001140f */
[----:B------:R-:W-:Y:S01]  /*93b0*/  IADD3 R13, P5, PT, R17, R3, RZ ;  /* 0x00000003110d7210 */ /* 0x000fe20007fbe0ff */
[----:B------:R1:W-:Y:S01]  /*93c0*/  STL [R1+0x278], R12 ;  /* 0x0002780c01007387 */ /* 0x0003e20000100800 */
[----:B0-----:R-:W-:-:S03]  /*93d0*/  IMAD.X R0, R21, 0x1, R10, P6 ;  /* 0x0000000115007824 */ /* 0x001fc600030e060a */
[----:B------:R-:W4:Y:S01]  /*93e0*/  LDL.LU R21, [R1+0x8d0] ;  /* 0x0008d00001157983 */ /* 0x000f220000300800 */
[----:B-1----:R-:W-:-:S03]  /*93f0*/  IADD3 R12, P6, PT, R17, R5, RZ ;  /* 0x00000005110c7210 */ /* 0x002fc60007fde0ff */
[----:B------:R-:W-:Y:S01]  /*9400*/  STL [R1+0x24c], R11 ;  /* 0x00024c0b01007387 */ /* 0x000fe20000100800 */
[----:B------:R-:W-:-:S03]  /*9410*/  IMAD R20, R20, UR25, RZ ;  /* 0x0000001914147c24 */ /* 0x000fc6000f8e02ff */
[----:B------:R0:W-:Y:S04]  /*9420*/  STL [R1+0x254], R0 ;  /* 0x0002540001007387 */ /* 0x0001e80000100800 */
[----:B------:R1:W-:Y:S01]  /*9430*/  STL [R1+0x280], R13 ;  /* 0x0002800d01007387 */ /* 0x0003e20000100800 */
[----:B0-----:R-:W-:-:S03]  /*9440*/  IMAD.X R0, R22, 0x1, R9, P3 ;  /* 0x0000000116007824 */ /* 0x001fc600018e0609 */
[----:B------:R-:W-:Y:S01]  /*9450*/  STL [R1+0x288], R12 ;  /* 0x0002880c01007387 */ /* 0x000fe20000100800 */
[----:B-1----:R-:W-:-:S03]  /*9460*/  IMAD.X R13, R22, 0x1, R10, P4 ;  /* 0x00000001160d7824 */ /* 0x002fc600020e060a */
[----:B------:R-:W4:Y:S01]  /*9470*/  LDL.LU R22, [R1+0x8cc] ;  /* 0x0008cc0001167983 */ /* 0x000f220000300800 */
[----:B------:R-:W-:-:S03]  /*9480*/  SHF.R.S32.HI R19, RZ, 0x1f, R16 ;  /* 0x0000001fff137819 */ /* 0x000fc60000011410 */
[----:B------:R0:W-:Y:S01]  /*9490*/  STL [R1+0x25c], R0 ;  /* 0x00025c0001007387 */ /* 0x0001e20000100800 */
[----:B------:R-:W-:Y:S01]  /*94a0*/  IADD3 R14, P4, PT, R20, R5, RZ ;  /* 0x00000005140e7210 */ /* 0x000fe20007f9e0ff */
[----:B---3--:R-:W-:Y:S02]  /*94b0*/  IMAD R26, R26, UR26, RZ ;  /* 0x0000001a1a1a7c24 */ /* 0x008fe4000f8e02ff */
[----:B------:R1:W-:Y:S01]  /*94c0*/  STL [R1+0x264], R13 ;  /* 0x0002640d01007387 */ /* 0x0003e20000100800 */
[----:B0-----:R-:W-:Y:S02]  /*94d0*/  IADD3 R0, P3, PT, R20, R3, RZ ;  /* 0x0000000314007210 */ /* 0x001fe40007f7e0ff */
[----:B------:R-:W-:Y:S01]  /*94e0*/  SHF.R.S32.HI R11, RZ, 0x1f, R17 ;  /* 0x0000001fff0b7819 */ /* 0x000fe20000011411 */
[--C-:B-1----:R-:W-:Y:S02]  /*94f0*/  IMAD.X R13, R19, 0x1, R9.reuse, P0 ;  /* 0x00000001130d7824 */ /* 0x102fe400000e0609 */
[----:B------:R0:W-:Y:S04]  /*9500*/  STL [R1+0x290], R0 ;  /* 0x0002900001007387 */ /* 0x0001e80000100800 */
[----:B------:R1:W-:Y:S01]  /*9510*/  STL [R1+0x298], R14 ;  /* 0x0002980e01007387 */ /* 0x0003e20000100800 */
[----:B------:R-:W-:-:S02]  /*9520*/  IMAD.X R15, R11, 0x1, R9, P5 ;  /* 0x000000010b0f7824 */ /* 0x000fc400028e0609 */
[----:B0-----:R-:W-:Y:S02]  /*9530*/  IMAD.X R0, R19, 0x1, R10, P2 ;  /* 0x0000000113007824 */ /* 0x001fe400010e060a */
[----:B------:R-:W3:Y:S01]  /*9540*/  LDL.LU R19, [R1+0x8c8] ;  /* 0x0008c80001137983 */ /* 0x000ee20000300800 */
[----:B-1----:R-:W-:-:S03]  /*9550*/  IADD3 R14, P2, PT, R26, R3, RZ ;  /* 0x000000031a0e7210 */ /* 0x002fc60007f5e0ff */
[----:B------:R-:W-:Y:S01]  /*9560*/  STL [R1+0x26c], R13 ;  /* 0x00026c0d01007387 */ /* 0x000fe20000100800 */
[----:B--2---:R-:W-:-:S03]  /*9570*/  IMAD R27, R27, UR10, RZ ;  /* 0x0000000a1b1b7c24 */ /* 0x004fc6000f8e02ff */
[----:B------:R0:W-:Y:S04]  /*9580*/  STL [R1+0x274], R0 ;  /* 0x0002740001007387 */ /* 0x0001e80000100800 */
[----:B------:R1:W-:Y:S01]  /*9590*/  STL [R1+0x2a0], R14 ;  /* 0x0002a00e01007387 */ /* 0x0003e20000100800 */
[----:B0-----:R-:W-:-:S03]  /*95a0*/  IADD3 R0, P0, PT, R26, R5, RZ ;  /* 0x000000051a007210 */ /* 0x001fc60007f1e0ff */
[----:B------:R0:W-:Y:S01]  /*95b0*/  STL [R1+0x27c], R15 ;  /* 0x00027c0f01007387 */ /* 0x0001e20000100800 */
[----:B-1----:R-:W-:-:S03]  /*95c0*/  IMAD.X R14, R11, 0x1, R10, P6 ;  /* 0x000000010b0e7824 */ /* 0x002fc600030e060a */
[----:B------:R-:W-:Y:S01]  /*95d0*/  STL [R1+0x2a8], R0 ;  /* 0x0002a80001007387 */ /* 0x000fe20000100800 */
[----:B------:R-:W-:-:S03]  /*95e0*/  SHF.R.S32.HI R12, RZ, 0x1f, R20 ;  /* 0x0000001fff0c7819 */ /* 0x000fc60000011414 */
[----:B------:R1:W-:Y:S01]  /*95f0*/  STL [R1+0x284], R14 ;  /* 0x0002840e01007387 */ /* 0x0003e20000100800 */
[C---:B------:R-:W-:Y:S01]  /*9600*/  IADD3 R16, P6, PT, R27.reuse, R5, RZ ;  /* 0x000000051b107210 */ /* 0x040fe20007fde0ff */
[----:B0-----:R-:W-:Y:S02]  /*9610*/  IMAD.X R15, R12, 0x1, R9, P3 ;  /* 0x000000010c0f7824 */ /* 0x001fe400018e0609 */
[----:B------:R-:W-:Y:S01]  /*9620*/  IMAD R28, R28, UR11, RZ ;  /* 0x0000000b1c1c7c24 */ /* 0x000fe2000f8e02ff */
[----:B-1----:R-:W-:Y:S02]  /*9630*/  IADD3 R14, P5, PT, R27, R3, RZ ;  /* 0x000000031b0e7210 */ /* 0x002fe40007fbe0ff */
[----:B------:R-:W-:-:S03]  /*9640*/  SHF.R.S32.HI R13, RZ, 0x1f, R26 ;  /* 0x0000001fff0d7819 */ /* 0x000fc6000001141a */
[----:B------:R0:W-:Y:S04]  /*9650*/  STL [R1+0x2b0], R14 ;  /* 0x0002b00e01007387 */ /* 0x0001e80000100800 */
[----:B------:R1:W-:Y:S01]  /*9660*/  STL [R1+0x2b8], R16 ;  /* 0x0002b81001007387 */ /* 0x0003e20000100800 */
[----:B0-----:R-:W-:-:S03]  /*9670*/  IMAD.X R14, R12, 0x1, R10, P4 ;  /* 0x000000010c0e7824 */ /* 0x001fc600020e060a */
[----:B------:R0:W-:Y:S01]  /*9680*/  STL [R1+0x28c], R15 ;  /* 0x00028c0f01007387 */ /* 0x0001e20000100800 */
[----:B------:R-:W-:Y:S01]  /*9690*/  IMAD R18, R18, UR27, RZ ;  /* 0x0000001b12127c24 */ /* 0x000fe2000f8e02ff */
[C---:B-1----:R-:W-:Y:S02]  /*96a0*/  IADD3 R16, P4, PT, R28.reuse, R5, RZ ;  /* 0x000000051c107210 */ /* 0x042fe40007f9e0ff */
[----:B------:R1:W-:Y:S01]  /*96b0*/  STL [R1+0x294], R14 ;  /* 0x0002940e01007387 */ /* 0x0003e20000100800 */
[----:B0-----:R-:W-:Y:S01]  /*96c0*/  IADD3 R15, P3, PT, R28, R3, RZ ;  /* 0x000000031c0f7210 */ /* 0x001fe20007f7e0ff */
[----:B-1----:R-:W-:-:S04]  /*96d0*/  IMAD.X R14, R13, 0x1, R9, P2 ;  /* 0x000000010d0e7824 */ /* 0x002fc800010e0609 */
[----:B------:R0:W-:Y:S01]  /*96e0*/  STL [R1+0x2c0], R15 ;  /* 0x0002c00f01007387 */ /* 0x0001e20000100800 */
[----:B------:R-:W-:-:S03]  /*96f0*/  SHF.R.S32.HI R11, RZ, 0x1f, R27 ;  /* 0x0000001fff0b7819 */ /* 0x000fc6000001141b */
[----:B------:R1:W-:Y:S04]  /*9700*/  STL [R1+0x2c8], R16 ;  /* 0x0002c81001007387 */ /* 0x0003e80000100800 */
[----:B------:R2:W-:Y:S01]  /*9710*/  STL [R1+0x29c], R14 ;  /* 0x00029c0e01007387 */ /* 0x0005e20000100800 */
[----:B0-----:R-:W-:Y:S01]  /*9720*/  IMAD.X R15, R13, 0x1, R10, P0 ;  /* 0x000000010d0f7824 */ /* 0x001fe200000e060a */
[----:B------:R-:W-:Y:S02]  /*9730*/  SHF.R.S32.HI R13, RZ, 0x1f, R18 ;  /* 0x0000001fff0d7819 */ /* 0x000fe40000011412 */
[C---:B-1----:R-:W-:Y:S02]  /*9740*/  IADD3 R16, P0, PT, R18.reuse, R5, RZ ;  /* 0x0000000512107210 */ /* 0x042fe40007f1e0ff */
[----:B------:R0:W-:Y:S01]  /*9750*/  STL [R1+0x2a4], R15 ;  /* 0x0002a40f01007387 */ /* 0x0001e20000100800 */
[----:B--2---:R-:W-:-:S03]  /*9760*/  IADD3 R14, P2, PT, R18, R3, RZ ;  /* 0x00000003120e7210 */ /* 0x004fc60007f5e0ff */
[----:B------:R-:W2:Y:S01]  /*9770*/  LDL.LU R18, [R1+0x8c4] ;  /* 0x0008c40001127983 */ /* 0x000ea20000300800 */
[----:B------:R-:W-:-:S03]  /*9780*/  IMAD R29, R29, UR28, RZ ;  /* 0x0000001c1d1d7c24 */ /* 0x000fc6000f8e02ff */
[----:B------:R1:W-:Y:S01]  /*9790*/  STL [R1+0x2d0], R14 ;  /* 0x0002d00e01007387 */ /* 0x0003e20000100800 */
[----:B0-----:R-:W-:-:S03]  /*97a0*/  IMAD.X R15, R11, 0x1, R10, P6 ;  /* 0x000000010b0f7824 */ /* 0x001fc600030e060a */
[----:B------:R-:W-:Y:S01]  /*97b0*/  STL [R1+0x2d8], R16 ;  /* 0x0002d81001007387 */ /* 0x000fe20000100800 */
[----:B-1----:R-:W-:Y:S01]  /*97c0*/  IMAD.X R14, R11, 0x1, R9, P5 ;  /* 0x000000010b0e7824 */ /* 0x002fe200028e0609 */
[----:B------:R-:W-:-:S04]  /*97d0*/  SHF.R.S32.HI R11, RZ, 0x1f, R29 ;  /* 0x0000001fff0b7819 */ /* 0x000fc8000001141d */
[----:B------:R0:W-:Y:S04]  /*97e0*/  STL [R1+0x2ac], R14 ;  /* 0x0002ac0e01007387 */ /* 0x0001e80000100800 */
[----:B------:R1:W-:Y:S01]  /*97f0*/  STL [R1+0x2b4], R15 ;  /* 0x0002b40f01007387 */ /* 0x0003e20000100800 */
[C---:B0-----:R-:W-:Y:S02]  /*9800*/  IADD3 R14, P6, PT, R29.reuse, R3, RZ ;  /* 0x000000031d0e7210 */ /* 0x041fe40007fde0ff */
[----:B-1----:R-:W-:Y:S02]  /*9810*/  IADD3 R15, P5, PT, R29, R5, RZ ;  /* 0x000000051d0f7210 */ /* 0x002fe40007fbe0ff */
[----:B------:R-:W2:Y:S04]  /*9820*/  LDL.LU R29, [R1+0x200] ;  /* 0x00020000011d7983 */ /* 0x000ea80000300800 */
[----:B------:R0:W-:Y:S04]  /*9830*/  STL [R1+0x2e0], R14 ;  /* 0x0002e00e01007387 */ /* 0x0001e80000100800 */
[----:B------:R1:W-:Y:S04]  /*9840*/  STL [R1+0x2e8], R15 ;  /* 0x0002e80f01007387 */ /* 0x0003e80000100800 */
[----:B------:R-:W3:Y:S01]  /*9850*/  LDL.LU R26, [R1+0x1e8] ;  /* 0x0001e800011a7983 */ /* 0x000ee20000300800 */
[----:B------:R-:W-:-:S05]  /*9860*/  SHF.R.S32.HI R12, RZ, 0x1f, R28 ;  /* 0x0000001fff0c7819 */ /* 0x000fca000001141c */
[C---:B0-----:R-:W-:Y:S02]  /*9870*/  IMAD.X R14, R12.reuse, 0x1, R9, P3 ;  /* 0x000000010c0e7824 */ /* 0x041fe400018e0609 */
[----:B------:R-:W-:Y:S01]  /*9880*/  IMAD.X R12, R12, 0x1, R10, P4 ;  /* 0x000000010c0c7824 */ /* 0x000fe200020e060a */
[----:B-1----:R-:W-:Y:S02]  /*9890*/  IADD3 R15, P3, PT, R2, R3, RZ ;  /* 0x00000003020f7210 */ /* 0x002fe40007f7e0ff */
[----:B------:R-:W-:Y:S01]  /*98a0*/  STL [R1+0x2bc], R14 ;  /* 0x0002bc0e01007387 */ /* 0x000fe20000100800 */
[----:B------:R-:W-:-:S03]  /*98b0*/  IMAD R7, R7, UR30, RZ ;  /* 0x0000001e07077c24 */ /* 0x000fc6000f8e02ff */
[----:B------:R0:W-:Y:S01]  /*98c0*/  STL [R1+0x2c4], R12 ;  /* 0x0002c40c01007387 */ /* 0x0001e20000100800 */
[----:B------:R-:W-:-:S03]  /*98d0*/  IMAD.X R16, R13, 0x1, R9, P2 ;  /* 0x000000010d107824 */ /* 0x000fc600010e0609 */
[----:B------:R1:W-:Y:S01]  /*98e0*/  STL [R1+0x2f0], R15 ;  /* 0x0002f00f01007387 */ /* 0x0003e20000100800 */
[----:B0-----:R-:W-:Y:S01]  /*98f0*/  IADD3 R12, P4, PT, R2, R5, RZ ;  /* 0x00000005020c7210 */ /* 0x001fe20007f9e0ff */
[----:B-1----:R-:W-:-:S04]  /*9900*/  IMAD.X R15, R13, 0x1, R10, P0 ;  /* 0x000000010d0f7824 */ /* 0x002fc800000e060a */
[----:B------:R-:W-:Y:S01]  /*9910*/  STL [R1+0x2f8], R12 ;  /* 0x0002f80c01007387 */ /* 0x000fe20000100800 */
[C---:B------:R-:W-:Y:S02]  /*9920*/  IADD3 R13, P2, PT, R7.reuse, R3, RZ ;  /* 0x00000003070d7210 */ /* 0x040fe40007f5e0ff */
[----:B------:R-:W-:Y:S01]  /*9930*/  SHF.R.S32.HI R14, RZ, 0x1f, R2 ;  /* 0x0000001fff0e7819 */ /* 0x000fe20000011402 */
[----:B------:R0:W-:Y:S04]  /*9940*/  STL [R1+0x2cc], R16 ;  /* 0x0002cc1001007387 */ /* 0x0001e80000100800 */
[----:B------:R1:W-:Y:S01]  /*9950*/  STL [R1+0x2d4], R15 ;  /* 0x0002d40f01007387 */ /* 0x0003e20000100800 */
[----:B------:R-:W1:Y:S01]  /*9960*/  S2R R2, SR_TID.X ;  /* 0x0000000000027919 */ /* 0x000e620000002100 */
[----:B0-----:R-:W-:Y:S01]  /*9970*/  IADD3 R16, P0, PT, R7, R5, RZ ;  /* 0x0000000507107210 */ /* 0x001fe20007f1e0ff */
[C---:B-1----:R-:W-:Y:S01]  /*9980*/  IMAD.X R15, R11.reuse, 0x1, R9, P6 ;  /* 0x000000010b0f7824 */ /* 0x042fe200030e0609 */
[----:B------:R0:W-:Y:S04]  /*9990*/  STL [R1+0x300], R13 ;  /* 0x0003000d01007387 */ /* 0x0001e80000100800 */
[----:B------:R-:W-:Y:S04]  /*99a0*/  STL [R1+0x308], R16 ;  /* 0x0003081001007387 */ /* 0x000fe80000100800 */
[----:B------:R1:W-:Y:S01]  /*99b0*/  STL [R1+0x2dc], R15 ;  /* 0x0002dc0f01007387 */ /* 0x0003e20000100800 */
[----:B0-----:R-:W-:Y:S01]  /*99c0*/  IADD3 R13, P6, PT, R4, R3, RZ ;  /* 0x00000003040d7210 */ /* 0x001fe20007fde0ff */
[----:B------:R-:W-:-:S02]  /*99d0*/  IMAD.X R3, R11, 0x1, R10, P5 ;  /* 0x000000010b037824 */ /* 0x000fc400028e060a */
[----:B------:R-:W4:Y:S01]  /*99e0*/  LDL.LU R11, [R1+0x210] ;  /* 0x00021000010b7983 */ /* 0x000f220000300800 */
[----:B------:R-:W-:-:S03]  /*99f0*/  IADD3 R28, P5, PT, R4, R5, RZ ;  /* 0x00000005041c7210 */ /* 0x000fc60007fbe0ff */
[----:B------:R0:W-:Y:S01]  /*9a00*/  STL [R1+0x310], R13 ;  /* 0x0003100d01007387 */ /* 0x0001e20000100800 */
[C---:B-1----:R-:W-:Y:S01]  /*9a10*/  IMAD.X R15, R14.reuse, 0x1, R9, P3 ;  /* 0x000000010e0f7824 */ /* 0x042fe200018e0609 */
[----:B------:R-:W-:Y:S02]  /*9a20*/  SHF.R.S32.HI R12, RZ, 0x1f, R7 ;  /* 0x0000001fff0c7819 */ /* 0x000fe40000011407 */
[----:B0-----:R-:W4:Y:S04]  /*9a30*/  LDL.LU R13, [R1+0x1ec] ;  /* 0x0001ec00010d7983 */ /* 0x001f280000300800 */
[----:B------:R0:W-:Y:S04]  /*9a40*/  STL [R1+0x2e4], R3 ;  /* 0x0002e40301007387 */ /* 0x0001e80000100800 */
[----:B------:R-:W4:Y:S01]  /*9a50*/  LDL.LU R20, [R1+0x1e0] ;  /* 0x0001e00001147983 */ /* 0x000f220000300800 */
[----:B0-----:R-:W-:Y:S01]  /*9a60*/  SHF.R.S32.HI R3, RZ, 0x1f, R4 ;  /* 0x0000001fff037819 */ /* 0x001fe20000011404 */
[----:B------:R-:W-:-:S02]  /*9a70*/  IMAD.X R4, R14, 0x1, R10, P4 ;  /* 0x000000010e047824 */ /* 0x000fc400020e060a */
[----:B------:R-:W4:Y:S04]  /*9a80*/  LDL.LU R14, [R1+0x1d8] ;  /* 0x0001d800010e7983 */ /* 0x000f280000300800 */
[----:B------:R-:W-:Y:S04]  /*9a90*/  STL [R1+0x2ec], R15 ;  /* 0x0002ec0f01007387 */ /* 0x000fe80000100800 */
[----:B------:R-:W4:Y:S01]  /*9aa0*/  LDL.LU R17, [R1+0x1cc] ;  /* 0x0001cc0001117983 */ /* 0x000f220000300800 */
[----:B------:R-:W-:-:S03]  /*9ab0*/  LOP3.LUT R2, R2, 0x7f, RZ, 0xc0, !PT ;  /* 0x0000007f02027812 */ /* 0x000fc600078ec0ff */
[----:B------:R0:W-:Y:S04]  /*9ac0*/  STL [R1+0x2f4], R4 ;  /* 0x0002f40401007387 */ /* 0x0001e80000100800 */
[----:B------:R-:W4:Y:S04]  /*9ad0*/  LDL.LU R16, [R1+0x114] ;  /* 0x0001140001107983 */ /* 0x000f280000300800 */
[----:B------:R-:W-:Y:S01]  /*9ae0*/  STL [R1+0x318], R28 ;  /* 0x0003181c01007387 */ /* 0x000fe20000100800 */
[----:B0-----:R-:W-:-:S03]  /*9af0*/  IMAD.X R4, R12, 0x1, R9, P2 ;  /* 0x000000010c047824 */ /* 0x001fc600010e0609 */
[----:B------:R0:W-:Y:S01]  /*9b00*/  STL [R1+0x8b4], R28 ;  /* 0x0008b41c01007387 */ /* 0x0001e20000100800 */
[----:B------:R-:W-:-:S03]  /*9b10*/  LOP3.LUT R2, R2, 0x20, RZ, 0x3c, !PT ;  /* 0x0000002002027812 */ /* 0x000fc600078e3cff */
[----:B------:R1:W-:Y:S01]  /*9b20*/  STL [R1+0x2fc], R4 ;  /* 0x0002fc0401007387 */ /* 0x0003e20000100800 */
[--C-:B0-----:R-:W-:Y:S02]  /*9b30*/  IMAD.X R28, R12, 0x1, R10.reuse, P0 ;  /* 0x000000010c1c7824 */ /* 0x101fe400000e060a */
[C---:B------:R-:W-:Y:S02]  /*9b40*/  IMAD.X R12, R3.reuse, 0x1, R9, P6 ;  /* 0x00000001030c7824 */ /* 0x040fe400030e0609 */
[----:B-1----:R-:W-:-:S03]  /*9b50*/  IMAD.X R4, R3, 0x1, R10, P5 ;  /* 0x0000000103047824 */ /* 0x002fc600028e060a */
[----:B------:R-:W-:Y:S04]  /*9b60*/  STL [R1+0x30c], R12 ;  /* 0x00030c0c01007387 */ /* 0x000fe80000100800 */
[----:B------:R-:W4:Y:S04]  /*9b70*/  LDL.LU R15, [R1+0x1b0] ;  /* 0x0001b000010f7983 */ /* 0x000f280000300800 */
[----:B--2---:R0:W-:Y:S04]  /*9b80*/  STS.U8 [R2+UR14+0x1900], R29 ;  /* 0x0019001d02007988 */ /* 0x0041e8000800000e */
[----:B0-----:R-:W2:Y:S04]  /*9b90*/  LDL.LU R29, [R1+0x194] ;  /* 0x00019400011d7983 */ /* 0x001ea80000300800 */
[----:B------:R-:W-:Y:S04]  /*9ba0*/  STL [R1+0x304], R28 ;  /* 0x0003041c01007387 */ /* 0x000fe80000100800 */
[----:B------:R-:W-:Y:S04]  /*9bb0*/  STL [R1+0x314], R4 ;  /* 0x0003140401007387 */ /* 0x000fe80000100800 */
[----:B---3--:R0:W-:Y:S04]  /*9bc0*/  STS.U8 [R2+UR14+0x1b00], R26 ;  /* 0x001b001a02007988 */ /* 0x0081e8000800000e */
[----:B------:R-:W3:Y:S04]  /*9bd0*/  LDL.LU R27, [R1+0x180] ;  /* 0x00018000011b7983 */ /* 0x000ee80000300800 */
[----:B0-----:R-:W3:Y:S01]  /*9be0*/  LDL.LU R26, [R1+0x124] ;  /* 0x00012400011a7983 */ /* 0x001ee20000300800 */
[----:B------:R-:W0:Y:S01]  /*9bf0*/  S2R R7, SR_TID.X ;  /* 0x0000000000077919 */ /* 0x000e220000002100 */
[----:B------:R-:W-:-:S02]  /*9c00*/  PLOP3.LUT P0, PT, PT, PT, UP1, 0x80, 0x8 ;  /* 0x000000000008781c */ /* 0x000fc40003f0f018 */
[----:B------:R-:W-:Y:S02]  /*9c10*/  PRMT R5, RZ, 0x7610, R5 ;  /* 0x00007610ff057816 */ /* 0x000fe40000000005 */
[----:B0-----:R-:W-:-:S04]  /*9c20*/  SHF.R.U32.HI R7, RZ, 0x6, R7 ;  /* 0x00000006ff077819 */ /* 0x001fc80000011607 */
[----:B------:R-:W-:-:S04]  /*9c30*/  SGXT.U32 R7, R7, 0x1 ;  /* 0x000000010707781a */ /* 0x000fc80000000000 */
[----:B------:R-:W-:-:S04]  /*9c40*/  LOP3.LUT R3, R7, 0x6, RZ, 0xfc, !PT ;  /* 0x0000000607037812 */ /* 0x000fc800078efcff */
[----:B------:R-:W-:Y:S02]  /*9c50*/  ISETP.LT.AND P0, PT, R3, UR13, P0 ;  /* 0x0000000d03007c0c */ /* 0x000fe40008701270 */
[----:B----4-:R-:W-:-:S04]  /*9c60*/  IADD3 R3, P2, PT, R11, R8, RZ ;  /* 0x000000080b037210 */ /* 0x010fc80007f5e0ff */
[----:B------:R-:W-:Y:S01]  /*9c70*/  LEA.HI.X.SX32 R10, R11, R6, 0x1, P2 ;  /* 0x000000060b0a7211 */ /* 0x000fe200010f0eff */
[----:B------:R-:W-:Y:S04]  /*9c80*/  STL [R1+0x170], R3 ;  /* 0x0001700301007387 */ /* 0x000fe80000100800 */
[----:B------:R0:W-:Y:S02]  /*9c90*/  STL [R1+0x160], R10 ;  /* 0x0001600a01007387 */ /* 0x0001e40000100800 */
[----:B------:R-:W-:Y:S01]  /*9ca0*/  @P0 IMAD.MOV.U32 R11, RZ, RZ, R10 ;  /* 0x000000ffff0b0224 */ /* 0x000fe200078e000a */
[----:B------:R-:W-:Y:S01]  /*9cb0*/  LOP3.LUT R12, R7, 0x16, RZ, 0xfc, !PT ;  /* 0x00000016070c7812 */ /* 0x000fe200078efcff */
[----:B0-----:R-:W-:Y:S01]  /*9cc0*/  @P0 IMAD.MOV.U32 R10, RZ, RZ, R3 ;  /* 0x000000ffff0a0224 */ /* 0x001fe200078e0003 */
[----:B------:R-:W-:Y:S04]  /*9cd0*/  STS.U8 [R2+UR14+0x1f00], R13 ;  /* 0x001f000d02007988 */ /* 0x000fe8000800000e */
[----:B------:R0:W4:Y:S01]  /*9ce0*/  @P0 LDG.E.U8 R5, desc[UR22][R10.64] ;  /* 0x000000160a050981 */ /* 0x000122000c1e1100 */
[----:B------:R-:W-:-:S03]  /*9cf0*/  PLOP3.LUT P0, PT, PT, PT, UP1, 0x80, 0x8 ;  /* 0x000000000008781c */ /* 0x000fc60003f0f018 */
[----:B------:R1:W-:Y:S01]  /*9d00*/  STS.U8 [R2+UR14+0x1d00], R14 ;  /* 0x001d000e02007988 */ /* 0x0003e2000800000e */
[----:B------:R-:W-:-:S03]  /*9d10*/  ISETP.LT.AND P0, PT, R12, UR13, P0 ;  /* 0x0000000d0c007c0c */ /* 0x000fc60008701270 */
[----:B------:R-:W4:Y:S01]  /*9d20*/  LDL.LU R3, [R1+0x164] ;  /* 0x0001640001037983 */ /* 0x000f220000300800 */
[----:B0-----:R-:W-:-:S03]  /*9d30*/  PRMT R10, RZ, 0x7610, R10 ;  /* 0x00007610ff0a7816 */ /* 0x001fc6000000000a */
[----:B------:R0:W-:Y:S01]  /*9d40*/  STS.U8 [R2+UR14+0x2100], R20 ;  /* 0x0021001402007988 */ /* 0x0001e2000800000e */
[----:B------:R-:W-:-:S03]  /*9d50*/  IADD3 R12, P2, PT, R16, R8, RZ ;  /* 0x00000008100c7210 */ /* 0x000fc60007f5e0ff */
[----:B-1----:R-:W4:Y:S01]  /*9d60*/  LDL.LU R14, [R1+0x154] ;  /* 0x00015400010e7983 */ /* 0x002f220000300800 */
[----:B------:R-:W-:-:S03]  /*9d70*/  LEA.HI.X.SX32 R13, R16, R6, 0x1, P2 ;  /* 0x00000006100d7211 */ /* 0x000fc600010f0eff */
[----:B------:R1:W-:Y:S04]  /*9d80*/  STS.U8 [R2+UR14+0x2300], R17 ;  /* 0x0023001102007988 */ /* 0x0003e8000800000e */
[----:B0-----:R-:W4:Y:S04]  /*9d90*/  LDL.LU R20, [R1+0x11c] ;  /* 0x00011c0001147983 */ /* 0x001f280000300800 */
[----:B------:R0:W4:Y:S01]  /*9da0*/  @P0 LDG.E.U8 R10, desc[UR22][R12.64] ;  /* 0x000000160c0a0981 */ /* 0x000122000c1e1100 */
[----:B------:R-:W-:-:S03]  /*9db0*/  PLOP3.LUT P0, PT, PT, PT, UP1, 0x80, 0x8 ;  /* 0x000000000008781c */ /* 0x000fc60003f0f018 */
[----:B-1----:R-:W4:Y:S04]  /*9dc0*/  LDL.LU R17, [R1+0x14c] ;  /* 0x00014c0001117983 */ /* 0x002f280000300800 */
[----:B------:R-:W4:Y:S04]  /*9dd0*/  LDL.LU R16, [R1+0x134] ;  /* 0x0001340001107983 */ /* 0x000f280000300800 */
[----:B------:R0:W-:Y:S02]  /*9de0*/  STL [R1+0x18c], R12 ;  /* 0x00018c0c01007387 */ /* 0x0001e40000100800 */
[----:B0-----:R-:W-:-:S04]  /*9df0*/  LOP3.LUT R12, R7, 0x26, RZ, 0xfc, !PT ;  /* 0x00000026070c7812 */ /* 0x001fc800078efcff */
[----:B------:R-:W-:Y:S01]  /*9e00*/  ISETP.LT.AND P0, PT, R12, UR13, P0 ;  /* 0x0000000d0c007c0c */ /* 0x000fe20008701270 */
[----:B------:R-:W-:Y:S01]  /*9e10*/  STL [R1+0x17c], R13 ;  /* 0x00017c0d01007387 */ /* 0x000fe20000100800 */
[----:B------:R-:W-:-:S03]  /*9e20*/  PRMT R9, RZ, 0x7610, R9 ;  /* 0x00007610ff097816 */ /* 0x000fc60000000009 */
[----:B------:R0:W-:Y:S04]  /*9e30*/  STS.U8 [R2+UR14+0x2500], R15 ;  /* 0x0025000f02007988 */ /* 0x0001e8000800000e */
[----:B0-----:R-:W4:Y:S04]  /*9e40*/  LDL.LU R15, [R1+0x128] ;  /* 0x00012800010f7983 */ /* 0x001f280000300800 */
[----:B--2---:R0:W-:Y:S04]  /*9e50*/  STS.U8 [R2+UR14+0x2700], R29 ;  /* 0x0027001d02007988 */ /* 0x0041e8000800000e */
[----:B0-----:R-:W2:Y:S01]  /*9e60*/  LDL.LU R29, [R1+0x110] ;  /* 0x00011000011d7983 */ /* 0x001ea20000300800 */
[----:B---3--:R-:W-:-:S04]  /*9e70*/  IADD3 R12, P2, PT, R26, R8, RZ ;  /* 0x000000081a0c7210 */ /* 0x008fc80007f5e0ff */
[----:B------:R-:W-:Y:S01]  /*9e80*/  LEA.HI.X.SX32 R13, R26, R6, 0x1, P2 ;  /* 0x000000061a0d7211 */ /* 0x000fe200010f0eff */
[----:B------:R-:W-:Y:S04]  /*9e90*/  STL [R1+0x1a8], R12 ;  /* 0x0001a80c01007387 */ /* 0x000fe80000100800 */
[----:B------:R0:W-:Y:S04]  /*9ea0*/  STS.U8 [R2+UR14+0x2900], R27 ;  /* 0x0029001b02007988 */ /* 0x0001e8000800000e */
[----:B------:R1:W-:Y:S04]  /*9eb0*/  STL [R1+0x19c], R13 ;  /* 0x00019c0d01007387 */ /* 0x0003e80000100800 */
[----:B------:R3:W2:Y:S04]  /*9ec0*/  @P0 LDG.E.U8 R9, desc[UR22][R12.64] ;  /* 0x000000160c090981 */ /* 0x0006a8000c1e1100 */
[----:B0-----:R-:W2:Y:S04]  /*9ed0*/  LDL.LU R27, [R1+0x118] ;  /* 0x00011800011b7983 */ /* 0x001ea80000300800 */
[----:B------:R-:W2:Y:S04]  /*9ee0*/  LDL.LU R26, [R1+0xf0] ;  /* 0x0000f000011a7983 */ /* 0x000ea80000300800 */
[----:B-1----:R-:W2:Y:S01]  /*9ef0*/  LDL.LU R13, [R1+0x174] ;  /* 0x00017400010d7983 */ /* 0x002ea20000300800 */
[----:B------:R-:W-:-:S02]  /*9f00*/  PLOP3.LUT P0, PT, PT, PT, UP1, 0x80, 0x8 ;  /* 0x000000000008781c */ /* 0x000fc40003f0f018 */
[----:B------:R-:W-:Y:S01]  /*9f10*/  PRMT R11, RZ, 0x7610, R11 ;  /* 0x00007610ff0b7816 */ /* 0x000fe2000000000b */
[----:B----4-:R0:W-:Y:S02]  /*9f20*/  STS.U8 [R2+UR14+0x2d00], R3 ;  /* 0x002d000302007988 */ /* 0x0101e4000800000e */
[----:B0-----:R-:W-:-:S04]  /*9f30*/  LOP3.LUT R3, R7, 0x36, RZ, 0xfc, !PT ;  /* 0x0000003607037812 */ /* 0x001fc800078efcff */
[----:B------:R-:W-:Y:S02]  /*9f40*/  ISETP.LT.AND P0, PT, R3, UR13, P0 ;  /* 0x0000000d03007c0c */ /* 0x000fe40008701270 */
[----:B------:R-:W-:-:S04]  /*9f50*/  IADD3 R3, P2, PT, R20, R8, RZ ;  /* 0x0000000814037210 */ /* 0x000fc80007f5e0ff */
[----:B---3--:R-:W-:Y:S01]  /*9f60*/  LEA.HI.X.SX32 R12, R20, R6, 0x1, P2 ;  /* 0x00000006140c7211 */ /* 0x008fe200010f0eff */
[----:B------:R-:W-:Y:S04]  /*9f70*/  STL [R1+0x1b8], R3 ;  /* 0x0001b80301007387 */ /* 0x000fe80000100800 */
[----:B------:R-:W-:Y:S04]  /*9f80*/  STL [R1+0x1b4], R12 ;  /* 0x0001b40c01007387 */ /* 0x000fe80000100800 */
[----:B------:R0:W-:Y:S02]  /*9f90*/  STS.U8 [R2+UR14+0x2f00], R14 ;  /* 0x002f000e02007988 */ /* 0x0001e4000800000e */
[----:B0-----:R-:W-:-:S02]  /*9fa0*/  LOP3.LUT R14, R7, 0x46, RZ, 0xfc, !PT ;  /* 0x00000046070e7812 */ /* 0x001fc400078efcff */
[----:B------:R-:W-:Y:S04]  /*9fb0*/  STS.U8 [R2+UR14+0x3300], R16 ;  /* 0x0033001002007988 */ /* 0x000fe8000800000e */
[----:B------:R-:W-:Y:S04]  /*9fc0*/  STS.U8 [R2+UR14+0x3100], R17 ;  /* 0x0031001102007988 */ /* 0x000fe8000800000e */
[----:B------:R-:W-:Y:S04]  /*9fd0*/  STS.U8 [R2+UR14+0x3500], R15 ;  /* 0x0035000f02007988 */ /* 0x000fe8000800000e */
[----:B--2---:R0:W-:Y:S02]  /*9fe0*/  STS.U8 [R2+UR14+0x2b00], R13 ;  /* 0x002b000d02007988 */ /* 0x0041e4000800000e */
[----:B0-----:R-:W-:-:S02]  /*9ff0*/  @P0 IMAD.MOV.U32 R13, RZ, RZ, R12 ;  /* 0x000000ffff0d0224 */ /* 0x001fc400078e000c */
[----:B------:R-:W-:Y:S02]  /*a000*/  @P0 IMAD.MOV.U32 R12, RZ, RZ, R3 ;  /* 0x000000ffff0c0224 */ /* 0x000fe400078e0003 */
[----:B------:R-:W2:Y:S04]  /*a010*/  LDL.LU R3, [R1+0xd8] ;  /* 0x0000d80001037983 */ /* 0x000ea80000300800 */
[----:B------:R0:W3:Y:S01]  /*a020*/  @P0 LDG.E.U8 R11, desc[UR22][R12.64] ;  /* 0x000000160c0b0981 */ /* 0x0000e2000c1e1100 */
[----:B------:R-:W-:-:S03]  /*a030*/  PLOP3.LUT P0, PT, PT, PT, UP1, 0x80, 0x8 ;  /* 0x000000000008781c */ /* 0x000fc60003f0f018 */
[----:B------:R-:W4:Y:S01]  /*a040*/  LDL.LU R20, [R1+0x20c] ;  /* 0x00020c0001147983 */ /* 0x000f220000300800 */
[----:B------:R-:W-:Y:S02]  /*a050*/  ISETP.LT.AND P0, PT, R14, UR13, P0 ;  /* 0x0000000d0e007c0c */ /* 0x000fe40008701270 */
[C---:B------:R-:W-:Y:S01]  /*a060*/  IADD3 R14, P2, PT, R29.reuse, R8, RZ ;  /* 0x000000081d0e7210 */ /* 0x040fe20007f5e0ff */
[----:B------:R-:W3:Y:S01]  /*a070*/  LDL.LU R16, [R1+0x208] ;  /* 0x0002080001107983 */ /* 0x000ee20000300800 */
[----:B0-----:R-:W-:Y:S02]  /*a080*/  PRMT R13, RZ, 0x7610, R13 ;  /* 0x00007610ff0d7816 */ /* 0x001fe4000000000d */
[----:B------:R-:W-:Y:S01]  /*a090*/  LEA.HI.X.SX32 R15, R29, R6, 0x1, P2 ;  /* 0x000000061d0f7211 */ /* 0x000fe200010f0eff */
[----:B------:R-:W3:Y:S04]  /*a0a0*/  LDL.LU R17, [R1+0x100] ;  /* 0x0001000001117983 */ /* 0x000ee80000300800 */
[----:B------:R0:W-:Y:S04]  /*a0b0*/  STL [R1+0x1c0], R14 ;  /* 0x0001c00e01007387 */ /* 0x0001e80000100800 */
[----:B------:R1:W-:Y:S04]  /*a0c0*/  STL [R1+0x1bc], R15 ;  /* 0x0001bc0f01007387 */ /* 0x0003e80000100800 */
[----:B------:R-:W3:Y:S04]  /*a0d0*/  LDL.LU R29, [R1+0x94] ;  /* 0x00009400011d7983 */ /* 0x000ee80000300800 */
[----:B------:R0:W3:Y:S04]  /*a0e0*/  @P0 LDG.E.U8 R13, desc[UR22][R14.64] ;  /* 0x000000160e0d0981 */ /* 0x0000e8000c1e1100 */
[----:B------:R-:W-:Y:S04]  /*a0f0*/  STS.U8 [R2+UR14+0x3900], R26 ;  /* 0x0039001a02007988 */ /* 0x000fe8000800000e */
[----:B------:R1:W-:Y:S04]  /*a100*/  STS.U8 [R2+UR14+0x3700], R27 ;  /* 0x0037001b02007988 */ /* 0x0003e8000800000e */
[----:B0-----:R-:W3:Y:S04]  /*a110*/  LDL.LU R14, [R1+0xe0] ;  /* 0x0000e000010e7983 */ /* 0x001ee80000300800 */
[----:B-1----:R-:W3:Y:S01]  /*a120*/  LDL.LU R15, [R1+0x10c] ;  /* 0x00010c00010f7983 */ /* 0x002ee20000300800 */
[----:B------:R-:W-:-:S03]  /*a130*/  LOP3.LUT R2, R7, 0x56, RZ, 0xfc, !PT ;  /* 0x0000005607027812 */ /* 0x000fc600078efcff */
[----:B------:R-:W3:Y:S04]  /*a140*/  LDL.LU R26, [R1+0x88] ;  /* 0x00008800011a7983 */ /* 0x000ee80000300800 */
[----:B------:R-:W3:Y:S04]  /*a150*/  LDL.LU R27, [R1+0xfc] ;  /* 0x0000fc00011b7983 */ /* 0x000ee80000300800 */
[----:B------:R-:W3:Y:S01]  /*a160*/  LDL.LU R7, [R1+0xdc] ;  /* 0x0000dc0001077983 */ /* 0x000ee20000300800 */
[----:B------:R-:W-:-:S04]  /*a170*/  PLOP3.LUT P0, PT, PT, PT, UP1, 0x80, 0x8 ;  /* 0x000000000008781c */ /* 0x000fc80003f0f018 */
[----:B------:R-:W-:Y:S02]  /*a180*/  ISETP.LT.AND P0, PT, R2, UR13, P0 ;  /* 0x0000000d02007c0c */ /* 0x000fe40008701270 */
[----:B------:R-:W0:Y:S02]  /*a190*/  S2R R2, SR_TID.X ;  /* 0x0000000000027919 */ /* 0x000e240000002100 */
[----:B0-----:R-:W-:-:S04]  /*a1a0*/  LOP3.LUT R2, R2, 0x7f, RZ, 0xc0, !PT ;  /* 0x0000007f02027812 */ /* 0x001fc800078ec0ff */
[----:B------:R-:W-:-:S05]  /*a1b0*/  LOP3.LUT R2, R2, 0x20, RZ, 0x3c, !PT ;  /* 0x0000002002027812 */ /* 0x000fca00078e3cff */
[----:B--2---:R-:W-:Y:S04]  /*a1c0*/  STS.U8 [R2+UR14+0x3f00], R3 ;  /* 0x003f000302007988 */ /* 0x004fe8000800000e */
[----:B---3--:R0:W-:Y:S02]  /*a1d0*/  STS.U8 [R2+UR14+0x3d00], R7 ;  /* 0x003d000702007988 */ /* 0x0081e4000800000e */
[----:B0-----:R-:W0:Y:S02]  /*a1e0*/  S2R R7, SR_TID.X ;  /* 0x0000000000077919 */ /* 0x001e240000002100 */
[----:B------:R1:W-:Y:S02]  /*a1f0*/  STS.U8 [R2+UR14+0x3b00], R14 ;  /* 0x003b000e02007988 */ /* 0x0003e4000800000e */
[----:B-1----:R-:W-:-:S04]  /*a200*/  IADD3 R14, P2, PT, R15, R8, RZ ;  /* 0x000000080f0e7210 */ /* 0x002fc80007f5e0ff */
[----:B------:R-:W-:Y:S01]  /*a210*/  LEA.HI.X.SX32 R15, R15, R6, 0x1, P2 ;  /* 0x000000060f0f7211 */ /* 0x000fe200010f0eff */
[----:B------:R1:W-:Y:S04]  /*a220*/  STL [R1+0x1c8], R14 ;  /* 0x0001c80e01007387 */ /* 0x0003e80000100800 */
[----:B------:R-:W-:Y:S04]  /*a230*/  STL [R1+0x1c4], R15 ;  /* 0x0001c40f01007387 */ /* 0x000fe80000100800 */
[----:B------:R-:W2:Y:S01]  /*a240*/  LDL.LU R2, [R1+0x78] ;  /* 0x0000780001027983 */ /* 0x000ea20000300800 */
[----:B0-----:R-:W-:-:S04]  /*a250*/  SHF.R.U32.HI R7, RZ, 0x6, R7 ;  /* 0x00000006ff077819 */ /* 0x001fc80000011607 */
[----:B------:R-:W-:-:S04]  /*a260*/  SGXT.U32 R7, R7, 0x1 ;  /* 0x000000010707781a */ /* 0x000fc80000000000 */
[----:B------:R-:W-:Y:S02]  /*a270*/  LOP3.LUT R3, R7, 0x66, RZ, 0xfc, !PT ;  /* 0x0000006607037812 */ /* 0x000fe400078efcff */
[----:B------:R-:W3:Y:S01]  /*a280*/  LDL.LU R7, [R1+0x90] ;  /* 0x0000900001077983 */ /* 0x000ee20000300800 */
[----:B------:R-:W-:-:S06]  /*a290*/  PRMT R12, RZ, 0x7610, R12 ;  /* 0x00007610ff0c7816 */ /* 0x000fcc000000000c */
[----:B------:R1:W2:Y:S01]  /*a2a0*/  @P0 LDG.E.U8 R12, desc[UR22][R14.64] ;  /* 0x000000160e0c0981 */ /* 0x0002a2000c1e1100 */
[----:B------:R-:W-:-:S04]  /*a2b0*/  PLOP3.LUT P0, PT, PT, PT, UP1, 0x80, 0x8 ;  /* 0x000000000008781c */ /* 0x000fc80003f0f018 */
[----:B------:R-:W-:Y:S02]  /*a2c0*/  ISETP.LT.AND P0, PT, R3, UR13, P0 ;  /* 0x0000000d03007c0c */ /* 0x000fe40008701270 */
[----:B------:R-:W0:Y:S02]  /*a2d0*/  S2R R3, SR_TID.X ;  /* 0x0000000000037919 */ /* 0x000e240000002100 */
[----:B0-----:R-:W-:-:S04]  /*a2e0*/  LOP3.LUT R3, R3, 0x7f, RZ, 0xc0, !PT ;  /* 0x0000007f03037812 */ /* 0x001fc800078ec0ff */
[----:B------:R-:W-:-:S05]  /*a2f0*/  LOP3.LUT R3, R3, 0x30, RZ, 0x3c, !PT ;  /* 0x0000003003037812 */ /* 0x000fca00078e3cff */
[----:B------:R0:W-:Y:S01]  /*a300*/  STS.U8 [R3+UR14+0x380], R16 ;  /* 0x0003801003007988 */ /* 0x0001e2000800000e */
[----:B-1----:R-:W-:Y:S02]  /*a310*/  PRMT R14, RZ, 0x7610, R14 ;  /* 0x00007610ff0e7816 */ /* 0x002fe4000000000e */
[----:B0-----:R-:W-:-:S04]  /*a320*/  IADD3 R16, P2, PT, R17, R8, RZ ;  /* 0x0000000811107210 */ /* 0x001fc80007f5e0ff */
[----:B------:R-:W-:Y:S01]  /*a330*/  LEA.HI.X.SX32 R17, R17, R6, 0x1, P2 ;  /* 0x0000000611117211 */ /* 0x000fe200010f0eff */
[----:B----4-:R0:W-:Y:S04]  /*a340*/  STS.U8 [R3+UR14+0x3f80], R20 ;  /* 0x003f801403007988 */ /* 0x0101e8000800000e */
[----:B------:R1:W-:Y:S04]  /*a350*/  STS.U8 [R3+UR14+0x780], R29 ;  /* 0x0007801d03007988 */ /* 0x0003e8000800000e */
[----:B------:R4:W2:Y:S01]  /*a360*/  @P0 LDG.E.U8 R14, desc[UR22][R16.64] ;  /* 0x00000016100e0981 */ /* 0x0008a2000c1e1100 */
[----:B------:R-:W-:-:S03]  /*a370*/  PLOP3.LUT P0, PT, PT, PT, UP1, 0x80, 0x8 ;  /* 0x000000000008781c */ /* 0x000fc60003f0f018 */
[----:B------:R4:W-:Y:S04]  /*a380*/  STL [R1+0x1d0], R16 ;  /* 0x0001d01001007387 */ /* 0x0009e80000100800 */
[----:B------:R-:W-:Y:S04]  /*a390*/  STL [R1+0x1cc], R17 ;  /* 0x0001cc1101007387 */ /* 0x000fe80000100800 */
[----:B0-----:R-:W2:Y:S04]  /*a3a0*/  LDL.LU R20, [R1+0x7c] ;  /* 0x00007c0001147983 */ /* 0x001ea80000300800 */
[----:B-1----:R-:W2:Y:S01]  /*a3b0*/  LDL.LU R29, [R1+0x8c0] ;  /* 0x0008c000011d7983 */ /* 0x002ea20000300800 */
[----:B----4-:R-:W-:-:S03]  /*a3c0*/  PRMT R16, RZ, 0x7610, R16 ;  /* 0x00007610ff107816 */ /* 0x010fc60000000010 */
[----:B---3--:R0:W-:Y:S02]  /*a3d0*/  STS.U8 [R3+UR14+0xb80], R7 ;  /* 0x000b800703007988 */ /* 0x0081e4000800000e */
[----:B0-----:R-:W0:Y:S02]  /*a3e0*/  S2R R7, SR_TID.X ;  /* 0x0000000000077919 */ /* 0x001e240000002100 */
[----:B0-----:R-:W-:-:S04]  /*a3f0*/  SHF.R.U32.HI R7, RZ, 0x6, R7 ;  /* 0x00000006ff077819 */ /* 0x001fc80000011607 */
[----:B------:R-:W-:-:S04]  /*a400*/  SGXT.U32 R7, R7, 0x1 ;  /* 0x000000010707781a */ /* 0x000fc80000000000 */
[----:B------:R-:W-:Y:S02]  /*a410*/  LOP3.LUT R3, R7, 0x76, RZ, 0xfc, !PT ;  /* 0x0000007607037812 */ /* 0x000fe400078efcff */
[----:B------:R-:W3:Y:S02]  /*a420*/  LDL.LU R7, [R1+0x84] ;  /* 0x0000840001077983 */ /* 0x000ee40000300800 */
[----:B------:R-:W-:Y:S02]  /*a430*/  ISETP.LT.AND P0, PT, R3, UR13, P0 ;  /* 0x0000000d03007c0c */ /* 0x000fe40008701270 */
[----:B------:R-:W0:Y:S02]  /*a440*/  S2R R3, SR_TID.X ;  /* 0x0000000000037919 */ /* 0x000e240000002100 */
[----:B0-----:R-:W-:-:S04]  /*a450*/  LOP3.LUT R3, R3, 0x7f, RZ, 0xc0, !PT ;  /* 0x0000007f03037812 */ /* 0x001fc800078ec0ff */
[----:B------:R-:W-:-:S05]  /*a460*/  LOP3.LUT R3, R3, 0x30, RZ, 0x3c, !PT ;  /* 0x0000003003037812 */ /* 0x000fca00078e3cff */
[----:B------:R0:W-:Y:S02]  /*a470*/  STS.U8 [R3+UR14+0xf80], R26 ;  /* 0x000f801a03007988 */ /* 0x0001e4000800000e */
[----:B0-----:R-:W-:-:S04]  /*a480*/  IADD3 R26, P2, PT, R27, R8, RZ ;  /* 0x000000081b1a7210 */ /* 0x001fc80007f5e0ff */
[----:B------:R-:W-:Y:S01]  /*a490*/  LEA.HI.X.SX32 R27, R27, R6, 0x1, P2 ;  /* 0x000000061b1b7211 */ /* 0x000fe200010f0eff */
[----:B------:R0:W-:Y:S04]  /*a4a0*/  STL [R1+0x1d8], R26 ;  /* 0x0001d81a01007387 */ /* 0x0001e80000100800 */
[----:B------:R1:W-:Y:S04]  /*a4b0*/  STL [R1+0x1d4], R27 ;  /* 0x0001d41b01007387 */ /* 0x0003e80000100800 */
[----:B------:R4:W4:Y:S04]  /*a4c0*/  @P0 LDG.E.U8 R16, desc[UR22][R26.64] ;  /* 0x000000161a100981 */ /* 0x000928000c1e1100 */
[----:B0-----:R-:W4:Y:S04]  /*a4d0*/  LDL.LU R26, [R1+0x4] ;  /* 0x00000400011a7983 */ /* 0x001f280000300800 */
[----:B-1----:R-:W4:Y:S01]  /*a4e0*/  LDL.LU R27, [R1+0xf4] ;  /* 0x0000f400011b7983 */ /* 0x002f220000300800 */
[----:B------:R-:W-:-:S03]  /*a4f0*/  PLOP3.LUT P0, PT, PT, PT, UP1, 0x80, 0x8 ;  /* 0x000000000008781c */ /* 0x000fc60003f0f018 */
[----:B--2---:R-:W-:Y:S01]  /*a500*/  STS.U8 [R3+UR14+0x1780], R2 ;  /* 0x0017800203007988 */ /* 0x004fe2000800000e */
[----:B------:R-:W-:-:S03]  /*a510*/  PRMT R15, RZ, 0x7610, R15 ;  /* 0x00007610ff0f7816 */ /* 0x000fc6000000000f */
[----:B------:R-:W-:Y:S04]  /*a520*/  STS.U8 [R3+UR14+0x1f80], R29 ;  /* 0x001f801d03007988 */ /* 0x000fe8000800000e */
[----:B---3--:R0:W-:Y:S02]  /*a530*/  STS.U8 [R3+UR14+0x1380], R7 ;  /* 0x0013800703007988 */ /* 0x0081e4000800000e */
[----:B0-----:R-:W0:Y:S02]  /*a540*/  S2R R7, SR_TID.X ;  /* 0x0000000000077919 */ /* 0x001e240000002100 */
[----:B0-----:R-:W-:-:S04]  /*a550*/  SHF.R.U32.HI R7, RZ, 0x6, R7 ;  /* 0x00000006ff077819 */ /* 0x001fc80000011607 */
[----:B------:R-:W-:-:S04]  /*a560*/  SGXT.U32 R7, R7, 0x1 ;  /* 0x000000010707781a */ /* 0x000fc80000000000 */
[----:B------:R-:W-:-:S04]  /*a570*/  LOP3.LUT R2, R7, 0x86, RZ, 0xfc, !PT ;  /* 0x0000008607027812 */ /* 0x000fc800078efcff */
[----:B------:R-:W-:Y:S01]  /*a580*/  ISETP.LT.AND P0, PT, R2, UR13, P0 ;  /* 0x0000000d02007c0c */ /* 0x000fe20008701270 */
[----:B----4-:R0:W-:Y:S02]  /*a590*/  STS.U8 [R3+UR14+0x1b80], R26 ;  /* 0x001b801a03007988 */ /* 0x0101e4000800000e */
[----:B0-----:R-:W-:-:S04]  /*a5a0*/  IADD3 R26, P2, PT, R27, R8, RZ ;  /* 0x000000081b1a7210 */ /* 0x001fc80007f5e0ff */
[----:B------:R-:W-:Y:S01]  /*a5b0*/  LEA.HI.X.SX32 R27, R27, R6, 0x1, P2 ;  /* 0x000000061b1b7211 */ /* 0x000fe200010f0eff */
[----:B------:R-:W-:Y:S04]  /*a5c0*/  STL [R1+0x1e0], R26 ;  /* 0x0001e01a01007387 */ /* 0x000fe80000100800 */
[----:B------:R0:W-:Y:S04]  /*a5d0*/  STL [R1+0x1dc], R27 ;  /* 0x0001dc1b01007387 */ /* 0x0001e80000100800 */
[----:B------:R1:W2:Y:S04]  /*a5e0*/  @P0 LDG.E.U8 R15, desc[UR22][R26.64] ;  /* 0x000000161a0f0981 */ /* 0x0002a8000c1e1100 */
[----:B0-----:R-:W3:Y:S04]  /*a5f0*/  LDL.LU R27, [R1+0x64] ;  /* 0x00006400011b7983 */ /* 0x001ee80000300800 */
[----:B------:R-:W4:Y:S01]  /*a600*/  LDL.LU R29, [R1+0x54] ;  /* 0x00005400011d7983 */ /* 0x000f220000300800 */
[----:B------:R-:W-:-:S02]  /*a610*/  PLOP3.LUT P0, PT, PT, PT, UP1, 0x80, 0x8 ;  /* 0x000000000008781c */ /* 0x000fc40003f0f018 */
[C---:B-1----:R-:W-:Y:S01]  /*a620*/  LOP3.LUT R26, R7.reuse, 0x96, RZ, 0xfc, !PT ;  /* 0x00000096071a7812 */ /* 0x042fe200078efcff */
[----:B------:R0:W-:Y:S03]  /*a630*/  STS.U8 [R3+UR14+0x2380], R18 ;  /* 0x0023801203007988 */ /* 0x0001e6000800000e */
[----:B------:R-:W-:Y:S01]  /*a640*/  ISETP.LT.AND P0, PT, R26, UR13, P0 ;  /* 0x0000000d1a007c0c */ /* 0x000fe20008701270 */
[----:B------:R1:W-:Y:S01]  /*a650*/  STS.U8 [R3+UR14+0x2780], R19 ;  /* 0x0027801303007988 */ /* 0x0003e2000800000e */
[C---:B0-----:R-:W-:Y:S02]  /*a660*/  IADD3 R18, P2, PT, R20.reuse, R8, RZ ;  /* 0x0000000814127210 */ /* 0x041fe40007f5e0ff */
[----:B------:R-:W-:Y:S02]  /*a670*/  PRMT R17, RZ, 0x7610, R17 ;  /* 0x00007610ff117816 */ /* 0x000fe40000000011 */
[----:B-1----:R-:W-:Y:S01]  /*a680*/  LEA.HI.X.SX32 R19, R20, R6, 0x1, P2 ;  /* 0x0000000614137211 */ /* 0x002fe200010f0eff */
[----:B------:R-:W-:Y:S04]  /*a690*/  STL [R1+0x1e8], R18 ;  /* 0x0001e81201007387 */ /* 0x000fe80000100800 */
[----:B------:R0:W-:Y:S01]  /*a6a0*/  STL [R1+0x1e4], R19 ;  /* 0x0001e41301007387 */ /* 0x0001e20000100800 */
[----:B------:R-:W-:-:S03]  /*a6b0*/  LOP3.LUT R20, R7, 0xa6, RZ, 0xfc, !PT ;  /* 0x000000a607147812 */ /* 0x000fc600078efcff */
[----:B------:R-:W2:Y:S04]  /*a6c0*/  LDL.LU R26, [R1+0x3c] ;  /* 0x00003c00011a7983 */ /* 0x000ea80000300800 */
[----:B------:R0:W2:Y:S01]  /*a6d0*/  @P0 LDG.E.U8 R17, desc[UR22][R18.64] ;  /* 0x0000001612110981 */ /* 0x0000a2000c1e1100 */
[----:B------:R-:W-:-:S04]  /*a6e0*/  PLOP3.LUT P0, PT, PT, PT, UP1, 0x80, 0x8 ;  /* 0x000000000008781c */ /* 0x000fc80003f0f018 */
[----:B------:R-:W-:Y:S01]  /*a6f0*/  ISETP.LT.AND P0, PT, R20, UR13, P0 ;  /* 0x0000000d14007c0c */ /* 0x000fe20008701270 */
[----:B------:R-:W-:Y:S01]  /*a700*/  STS.U8 [R3+UR14+0x2f80], R21 ;  /* 0x002f801503007988 */ /* 0x000fe2000800000e */
[----:B0-----:R-:W-:-:S03]  /*a710*/  PRMT R19, RZ, 0x7610, R19 ;  /* 0x00007610ff137816 */ /* 0x001fc60000000013 */
[----:B------:R0:W-:Y:S02]  /*a720*/  STS.U8 [R3+UR14+0x2b80], R22 ;  /* 0x002b801603007988 */ /* 0x0001e4000800000e */
[----:B0-----:R-:W-:Y:S02]  /*a730*/  LOP3.LUT R22, R7, 0xb6, RZ, 0xfc, !PT ;  /* 0x000000b607167812 */ /* 0x001fe400078efcff */
[----:B---3--:R-:W-:-:S04]  /*a740*/  IADD3 R20, P2, PT, R27, R8, RZ ;  /* 0x000000081b147210 */ /* 0x008fc80007f5e0ff */
[----:B------:R-:W-:Y:S01]  /*a750*/  LEA.HI.X.SX32 R21, R27, R6, 0x1, P2 ;  /* 0x000000061b157211 */ /* 0x000fe200010f0eff */
[----:B------:R4:W-:Y:S04]  /*a760*/  STL [R1+0x1f8], R20 ;  /* 0x0001f81401007387 */ /* 0x0009e80000100800 */
[----:B------:R0:W-:Y:S04]  /*a770*/  STL [R1+0x1ec], R21 ;  /* 0x0001ec1501007387 */ /* 0x0001e80000100800 */
[----:B------:R-:W3:Y:S04]  /*a780*/  LDL.LU R27, [R1+0x28] ;  /* 0x00002800011b7983 */ /* 0x000ee80000300800 */
[----:B------:R4:W3:Y:S01]  /*a790*/  @P0 LDG.E.U8 R19, desc[UR22][R20.64] ;  /* 0x0000001614130981 */ /* 0x0008e2000c1e1100 */
[----:B------:R-:W-:-:S02]  /*a7a0*/  PLOP3.LUT P0, PT, PT, PT, UP1, 0x80, 0x8 ;  /* 0x000000000008781c */ /* 0x000fc40003f0f018 */
[----:B----4-:R-:W-:-:S04]  /*a7b0*/  IADD3 R20, P2, PT, R29, R8, RZ ;  /* 0x000000081d147210 */ /* 0x010fc80007f5e0ff */
[----:B0-----:R-:W-:Y:S01]  /*a7c0*/  LEA.HI.X.SX32 R21, R29, R6, 0x1, P2 ;  /* 0x000000061d157211 */ /* 0x001fe200010f0eff */
[----:B------:R-:W-:Y:S01]  /*a7d0*/  STL [R1+0x200], R20 ;  /* 0x0002001401007387 */ /* 0x000fe20000100800 */
[----:B------:R-:W-:-:S03]  /*a7e0*/  ISETP.LT.AND P0, PT, R22, UR13, P0 ;  /* 0x0000000d16007c0c */ /* 0x000fc60008701270 */
[----:B------:R-:W-:Y:S04]  /*a7f0*/  STL [R1+0x1fc], R21 ;  /* 0x0001fc1501007387 */ /* 0x000fe80000100800 */
[----:B------:R-:W4:Y:S01]  /*a800*/  LDL.LU R22, [R1+0x24] ;  /* 0x0000240001167983 */ /* 0x000f220000300800 */
[----:B------:R-:W-:-:S03]  /*a810*/  PRMT R18, RZ, 0x7610, R18 ;  /* 0x00007610ff127816 */ /* 0x000fc60000000012 */
[----:B------:R0:W-:Y:S04]  /*a820*/  STS.U8 [R3+UR14+0x3380], R23 ;  /* 0x0033801703007988 */ /* 0x0001e8000800000e */
[----:B------:R1:W4:Y:S01]  /*a830*/  @P0 LDG.E.U8 R18, desc[UR22][R20.64] ;  /* 0x0000001614120981 */ /* 0x000322000c1e1100 */
[----:B------:R-:W-:Y:S02]  /*a840*/  PLOP3.LUT P0, PT, PT, PT, UP1, 0x80, 0x8 ;  /* 0x000000000008781c */ /* 0x000fe40003f0f018 */
[----:B0-----:R-:W-:Y:S01]  /*a850*/  LOP3.LUT R23, R7, 0xc6, RZ, 0xfc, !PT ;  /* 0x000000c607177812 */ /* 0x001fe200078efcff */
[----:B------:R2:W-:Y:S03]  /*a860*/  STS.U8 [R3+UR14+0x580], R10 ;  /* 0x0005800a03007988 */ /* 0x0005e6000800000e */
[----:B------:R-:W-:Y:S01]  /*a870*/  ISETP.LT.AND P0, PT, R23, UR13, P0 ;  /* 0x0000000d17007c0c */ /* 0x000fe20008701270 */
[----:B------:R0:W-:Y:S01]  /*a880*/  STS.U8 [R3+UR14+0x180], R5 ;  /* 0x0001800503007988 */ /* 0x0001e2000800000e */
[----:B--2---:R-:W-:-:S03]  /*a890*/  IADD3 R10, P2, PT, R26, R8, RZ ;  /* 0x000000081a0a7210 */ /* 0x004fc60007f5e0ff */
[----:B------:R2:W-:Y:S01]  /*a8a0*/  STS.U8 [R3+UR14+0xd80], R11 ;  /* 0x000d800b03007988 */ /* 0x0005e2000800000e */
[----:B0-----:R-:W-:Y:S02]  /*a8b0*/  PRMT R5, RZ, 0x7610, R5 ;  /* 0x00007610ff057816 */ /* 0x001fe40000000005 */
[----:B--2---:R-:W-:Y:S02]  /*a8c0*/  LEA.HI.X.SX32 R11, R26, R6, 0x1, P2 ;  /* 0x000000061a0b7211 */ /* 0x004fe400010f0eff */
[----:B-1----:R-:W-:-:S03]  /*a8d0*/  LOP3.LUT R20, R7, 0xd6, RZ, 0xfc, !PT ;  /* 0x000000d607147812 */ /* 0x002fc600078efcff */
[----:B------:R0:W2:Y:S01]  /*a8e0*/  @P0 LDG.E.U8 R5, desc[UR22][R10.64] ;  /* 0x000000160a050981 */ /* 0x0000a2000c1e1100 */
[----:B------:R-:W-:-:S04]  /*a8f0*/  PLOP3.LUT P0, PT, PT, PT, UP1, 0x80, 0x8 ;  /* 0x000000000008781c */ /* 0x000fc80003f0f018 */
[----:B------:R-:W-:Y:S01]  /*a900*/  ISETP.LT.AND P0, PT, R20, UR13, P0 ;  /* 0x0000000d14007c0c */ /* 0x000fe20008701270 */
[----:B------:R0:W-:Y:S04]  /*a910*/  STL [R1+0x208], R10 ;  /* 0x0002080a01007387 */ /* 0x0001e80000100800 */
[----:B------:R3:W-:Y:S04]  /*a920*/  STL [R1+0x204], R11 ;  /* 0x0002040b01007387 */ /* 0x0007e80000100800 */
[----:B------:R1:W-:Y:S01]  /*a930*/  STS.U8 [R3+UR14+0x1580], R12 ;  /* 0x0015800c03007988 */ /* 0x0003e2000800000e */
[----:B0-----:R-:W-:-:S03]  /*a940*/  PRMT R10, RZ, 0x7610, R10 ;  /* 0x00007610ff0a7816 */ /* 0x001fc6000000000a */
[----:B------:R-:W2:Y:S04]  /*a950*/  LDL.LU R29, [R1+0x20] ;  /* 0x00002000011d7983 */ /* 0x000ea80000300800 */
[----:B------:R0:W-:Y:S01]  /*a960*/  STS.U8 [R3+UR14+0x1180], R13 ;  /* 0x0011800d03007988 */ /* 0x0001e2000800000e */
[----:B---3--:R-:W-:-:S04]  /*a970*/  IADD3 R11, P2, PT, R27, R8, RZ ;  /* 0x000000081b0b7210 */ /* 0x008fc80007f5e0ff */
[----:B-1----:R-:W-:Y:S01]  /*a980*/  LEA.HI.X.SX32 R12, R27, R6, 0x1, P2 ;  /* 0x000000061b0c7211 */ /* 0x002fe200010f0eff */
[----:B------:R-:W-:Y:S04]  /*a990*/  STL [R1+0x210], R11 ;  /* 0x0002100b01007387 */ /* 0x000fe80000100800 */
[----:B------:R1:W-:Y:S01]  /*a9a0*/  STL [R1+0x20c], R12 ;  /* 0x00020c0c01007387 */ /* 0x0003e20000100800 */
[----:B0-----:R-:W-:-:S03]  /*a9b0*/  @P0 IMAD.MOV.U32 R13, RZ, RZ, R12 ;  /* 0x000000ffff0d0224 */ /* 0x001fc600078e000c */
[----:B------:R-:W3:Y:S04]  /*a9c0*/  LDL R26, [R1+0x21c] ;  /* 0x00021c00011a7983 */ /* 0x000ee80000100800 */
[----:B------:R-:W3:Y:S01]  /*a9d0*/  LDL R27, [R1+0x220] ;  /* 0x00022000011b7983 */ /* 0x000ee20000100800 */
[----:B-1----:R-:W-:Y:S01]  /*a9e0*/  @P0 IMAD.MOV.U32 R12, RZ, RZ, R11 ;  /* 0x000000ffff0c0224 */ /* 0x002fe200078e000b */
[----:B------:R-:W-:-:S04]  /*a9f0*/  LOP3.LUT R11, R7, 0xe6, RZ, 0xfc, !PT ;  /* 0x000000e6070b7812 */ /* 0x000fc800078efcff */
[----:B------:R0:W3:Y:S01]  /*aa00*/  @P0 LDG.E.U8 R10, desc[UR22][R12.64] ;  /* 0x000000160c0a0981 */ /* 0x0000e2000c1e1100 */
[----:B------:R-:W-:-:S04]  /*aa10*/  PLOP3.LUT P0, PT, PT, PT, UP1, 0x80, 0x8 ;  /* 0x000000000008781c */ /* 0x000fc80003f0f018 */
[----:B------:R-:W-:Y:S02]  /*aa20*/  ISETP.LT.AND P0, PT, R11, UR13, P0 ;  /* 0x0000000d0b007c0c */ /* 0x000fe40008701270 */
[----:B----4-:R-:W-:-:S04]  /*aa30*/  IADD3 R11, P2, PT, R22, R8, RZ ;  /* 0x00000008160b7210 */ /* 0x010fc80007f5e0ff */
[----:B0-----:R-:W-:Y:S01]  /*aa40*/  LEA.HI.X.SX32 R12, R22, R6, 0x1, P2 ;  /* 0x00000006160c7211 */ /* 0x001fe200010f0eff */
[----:B------:R-:W-:Y:S04]  /*aa50*/  STL [R1+0x218], R11 ;  /* 0x0002180b01007387 */ /* 0x000fe80000100800 */
[----:B------:R0:W-:Y:S02]  /*aa60*/  STL [R1+0x214], R12 ;  /* 0x0002140c01007387 */ /* 0x0001e40000100800 */
[----:B------:R-:W-:Y:S02]  /*aa70*/  @P0 IMAD.MOV.U32 R13, RZ, RZ, R12 ;  /* 0x000000ffff0d0224 */ /* 0x000fe400078e000c */
[----:B------:R-:W4:Y:S04]  /*aa80*/  LDL R20, [R1+0x228] ;  /* 0x0002280001147983 */ /* 0x000f280000100800 */
[----:B------:R-:W4:Y:S01]  /*aa90*/  LDL R21, [R1+0x29c] ;  /* 0x00029c0001157983 */ /* 0x000f220000100800 */
[----:B0-----:R-:W-:-:S03]  /*aaa0*/  @P0 IMAD.MOV.U32 R12, RZ, RZ, R11 ;  /* 0x000000ffff0c0224 */ /* 0x001fc600078e000b */
[----:B------:R-:W4:Y:S01]  /*aab0*/  LDL R11, [R1+0x224] ;  /* 0x00022400010b7983 */ /* 0x000f220000100800 */
[----:B------:R-:W0:Y:S03]  /*aac0*/  S2R R22, SR_TID.X ;  /* 0x0000000000167919 */ /* 0x000e260000002100 */
[----:B------:R1:W-:Y:S04]  /*aad0*/  STS.U8 [R3+UR14+0x980], R9 ;  /* 0x0009800903007988 */ /* 0x0003e8000800000e */
[----:B------:R1:W-:Y:S02]  /*aae0*/  STS.U8 [R3+UR14+0x1980], R14 ;  /* 0x0019800e03007988 */ /* 0x0003e4000800000e */
[----:B-1----:R-:W-:-:S02]  /*aaf0*/  PRMT R9, RZ, 0x7610, R9 ;  /* 0x00007610ff097816 */ /* 0x002fc40000000009 */
[----:B------:R-:W-:-:S04]  /*ab00*/  LOP3.LUT R14, R7, 0xf6, RZ, 0xfc, !PT ;  /* 0x000000f6070e7812 */ /* 0x000fc800078efcff */
[----:B------:R2:W4:Y:S01]  /*ab10*/  @P0 LDG.E.U8 R9, desc[UR22][R12.64] ;  /* 0x000000160c090981 */ /* 0x000522000c1e1100 */
[----:B------:R-:W-:-:S04]  /*ab20*/  PLOP3.LUT P0, PT, PT, PT, UP1, 0x80, 0x8 ;  /* 0x000000000008781c */ /* 0x000fc80003f0f018 */
[----:B------:R-:W-:Y:S02]  /*ab30*/  ISETP.LT.AND P0, PT, R14, UR13, P0 ;  /* 0x0000000d0e007c0c */ /* 0x000fe40008701270 */
[----:B------:R-:W-:Y:S02]  /*ab40*/  PRMT R7, RZ, 0x7610, R7 ;  /* 0x00007610ff077816 */ /* 0x000fe40000000007 */
[C---:B--2---:R-:W-:Y:S02]  /*ab50*/  IADD3 R12, P3, PT, R29.reuse, R8, RZ ;  /* 0x000000081d0c7210 */ /* 0x044fe40007f7e0ff */
[----:B0-----:R-:W-:Y:S02]  /*ab60*/  LOP3.LUT R23, R22, 0x7f, RZ, 0xc0, !PT ;  /* 0x0000007f16177812 */ /* 0x001fe400078ec0ff */
[----:B------:R-:W-:Y:S02]  /*ab70*/  PLOP3.LUT P2, PT, PT, PT, UP1, 0x80, 0x8 ;  /* 0x000000000008781c */ /* 0x000fe40003f4f018 */
[----:B------:R-:W-:Y:S01]  /*ab80*/  LEA.HI.X.SX32 R13, R29, R6, 0x1, P3 ;  /* 0x000000061d0d7211 */ /* 0x000fe200018f0eff */
[----:B------:R0:W-:Y:S01]  /*ab90*/  STS.U8 [R3+UR14+0x2180], R15 ;  /* 0x0021800f03007988 */ /* 0x0001e2000800000e */
[----:B------:R-:W-:-:S03]  /*aba0*/  ISETP.LT.AND P2, PT, R23, UR13, P2 ;  /* 0x0000000d17007c0c */ /* 0x000fc60009741270 */
[----:B------:R3:W2:Y:S01]  /*abb0*/  @P0 LDG.E.U8 R7, desc[UR22][R12.64] ;  /* 0x000000160c070981 */ /* 0x0006a2000c1e1100 */
[----:B------:R-:W-:Y:S02]  /*abc0*/  PLOP3.LUT P0, PT, PT, PT, UP1, 0x80, 0x8 ;  /* 0x000000000008781c */ /* 0x000fe40003f0f018 */
[----:B0-----:R-:W-:Y:S01]  /*abd0*/  LOP3.LUT R15, R23, 0x80, RZ, 0xfc, !PT ;  /* 0x00000080170f7812 */ /* 0x001fe200078efcff */
[----:B------:R0:W-:Y:S03]  /*abe0*/  STS.U8 [R3+UR14+0x3780], R25 ;  /* 0x0037801903007988 */ /* 0x0001e6000800000e */
[----:B------:R-:W-:Y:S01]  /*abf0*/  ISETP.LT.AND P0, PT, R15, UR13, P0 ;  /* 0x0000000d0f007c0c */ /* 0x000fe20008701270 */
[----:B------:R1:W-:Y:S01]  /*ac00*/  STS.U8 [R3+UR14+0x3b80], R24 ;  /* 0x003b801803007988 */ /* 0x0003e2000800000e */
[----:B------:R-:W-:-:S03]  /*ac10*/  PRMT R6, RZ, 0x7610, R6 ;  /* 0x00007610ff067816 */ /* 0x000fc60000000006 */
[----:B0-----:R-:W2:Y:S04]  /*ac20*/  LDL R25, [R1+0x2a4] ;  /* 0x0002a40001197983 */ /* 0x001ea80000100800 */
[----:B-1----:R-:W2:Y:S04]  /*ac30*/  LDL R24, [R1+0x2a0] ;  /* 0x0002a00001187983 */ /* 0x002ea80000100800 */
[----:B------:R-:W-:Y:S04]  /*ac40*/  STL [R1+0x1f4], R12 ;  /* 0x0001f40c01007387 */ /* 0x000fe80000100800 */
[----:B------:R-:W-:Y:S04]  /*ac50*/  STL [R1+0x1f0], R13 ;  /* 0x0001f00d01007387 */ /* 0x000fe80000100800 */
[----:B------:R0:W-:Y:S04]  /*ac60*/  STS.U8 [R3+UR14+0x3180], R5 ;  /* 0x0031800503007988 */ /* 0x0001e8000800000e */
[----:B------:R-:W2:Y:S04]  /*ac70*/  LDL R14, [R1+0x22c] ;  /* 0x00022c00010e7983 */ /* 0x000ea80000100800 */
[----:B------:R-:W2:Y:S01]  /*ac80*/  LDL R22, [R1+0x230] ;  /* 0x0002300001167983 */ /* 0x000ea20000100800 */
[----:B0-----:R-:W-:-:S03]  /*ac90*/  PRMT R5, RZ, 0x7610, R5 ;  /* 0x00007610ff057816 */ /* 0x001fc60000000005 */
[----:B------:R-:W2:Y:S04]  /*aca0*/  LDL R29, [R1+0x238] ;  /* 0x00023800011d7983 */ /* 0x000ea80000100800 */
[----:B------:R-:W2:Y:S01]  /*acb0*/  LDL R15, [R1+0x2b4] ;  /* 0x0002b400010f7983 */ /* 0x000ea20000100800 */
[----:B---3--:R-:W-:-:S03]  /*acc0*/  @P2 IMAD.MOV.U32 R13, RZ, RZ, R26 ;  /* 0x000000ffff0d2224 */ /* 0x008fc600078e001a */
[----:B------:R-:W3:Y:S01]  /*acd0*/  LDL R26, [R1+0x2ac] ;  /* 0x0002ac00011a7983 */ /* 0x000ee20000100800 */
[----:B------:R-:W-:-:S03]  /*ace0*/  @P2 IMAD.MOV.U32 R12, RZ, RZ, R27 ;  /* 0x000000ffff0c2224 */ /* 0x000fc600078e001b */
[----:B------:R-:W3:Y:S04]  /*acf0*/  LDL R27, [R1+0x2b0] ;  /* 0x0002b000011b7983 */ /* 0x000ee80000100800 */
[----:B------:R4:W3:Y:S02]  /*ad00*/  @P2 LDG.E.U8 R6, desc[UR22][R12.64] ;  /* 0x000000160c062981 */ /* 0x0008e4000c1e1100 */
[----:B----4-:R-:W-:Y:S02]  /*ad10*/  @P0 IMAD.MOV.U32 R12, RZ, RZ, R20 ;  /* 0x000000ffff0c0224 */ /* 0x010fe400078e0014 */
[----:B------:R-:W4:Y:S01]  /*ad20*/  LDL R20, [R1+0x2b8] ;  /* 0x0002b80001147983 */ /* 0x000f220000100800 */
[----:B------:R-:W-:Y:S02]  /*ad30*/  @P0 IMAD.MOV.U32 R13, RZ, RZ, R11 ;  /* 0x000000ffff0d0224 */ /* 0x000fe400078e000b */
[----:B------:R-:W-:-:S02]  /*ad40*/  @P2 IMAD.MOV.U32 R11, RZ, RZ, R21 ;  /* 0x000000ffff0b2224 */ /* 0x000fc400078e0015 */
[----:B------:R-:W3:Y:S04]  /*ad50*/  LDL R21, [R1+0x23c] ;  /* 0x00023c0001157983 */ /* 0x000ee80000100800 */
[----:B------:R0:W3:Y:S02]  /*ad60*/  @P0 LDG.E.U8 R5, desc[UR22][R12.64] ;  /* 0x000000160c050981 */ /* 0x0000e4000c1e1100 */
[----:B0-----:R-:W-:Y:S02]  /*ad70*/  @P0 IMAD.MOV.U32 R12, RZ, RZ, R0 ;  /* 0x000000ffff0c0224 */ /* 0x001fe400078e0000 */
[----:B------:R-:W3:Y:S01]  /*ad80*/  LDL.LU R0, [R1+0x8bc] ;  /* 0x0008bc0001007983 */ /* 0x000ee20000300800 */
[----:B------:R-:W-:-:S03]  /*ad90*/  PRMT R8, RZ, 0x7610, R8 ;  /* 0x00007610ff087816 */ /* 0x000fc60000000008 */
[----:B------:R-:W-:Y:S04]  /*ada0*/  STS.U8 [R3+UR14+0x3580], R10 ;  /* 0x0035800a03007988 */ /* 0x000fe8000800000e */
[----:B------:R0:W-:Y:S04]  /*adb0*/  STS.U8 [R3+UR14+0x1d80], R16 ;  /* 0x001d801003007988 */ /* 0x0001e8000800000e */
[----:B0-----:R-:W4:Y:S04]  /*adc0*/  LDL R16, [R1+0x2bc] ;  /* 0x0002bc0001107983 */ /* 0x001f280000100800 */
[----:B--2---:R3:W-:Y:S01]  /*add0*/  STS.U8 [R3+UR14+0x3d80], R7 ;  /* 0x003d800703007988 */ /* 0x0047e2000800000e */
[----:B------:R-:W-:-:S02]  /*ade0*/  @P2 IMAD.MOV.U32 R10, RZ, RZ, R24 ;  /* 0x000000ffff0a2224 */ /* 0x000fc400078e0018 */
[----:B------:R-:W-:Y:S01]  /*adf0*/  @P0 IMAD.MOV.U32 R13, RZ, RZ, R25 ;  /* 0x000000ffff0d0224 */ /* 0x000fe200078e0019 */
[----:B------:R-:W2:Y:S04]  /*ae00*/  LDL R24, [R1+0x244] ;  /* 0x0002440001187983 */ /* 0x000ea80000100800 */
[----:B------:R0:W2:Y:S04]  /*ae10*/  @P2 LDG.E.U8 R8, desc[UR22][R10.64] ;  /* 0x000000160a082981 */ /* 0x0000a8000c1e1100 */
[----:B------:R-:W2:Y:S01]  /*ae20*/  LDL R25, [R1+0x248] ;  /* 0x0002480001197983 */ /* 0x000ea20000100800 */
[----:B0-----:R-:W-:-:S06]  /*ae30*/  PRMT R10, RZ, 0x7610, R10 ;  /* 0x00007610ff0a7816 */ /* 0x001fcc000000000a */
[----:B------:R0:W2:Y:S02]  /*ae40*/  @P0 LDG.E.U8 R10, desc[UR22][R12.64] ;  /* 0x000000160c0a0981 */ /* 0x0000a4000c1e1100 */
[----:B0-----:R-:W-:Y:S02]  /*ae50*/  @P2 IMAD.MOV.U32 R13, RZ, RZ, R14 ;  /* 0x000000ffff0d2224 */ /* 0x001fe400078e000e */
[----:B------:R-:W2:Y:S01]  /*ae60*/  LDL R14, [R1+0x2c0] ;  /* 0x0002c000010e7983 */ /* 0x000ea20000100800 */
[----:B---3--:R-:W-:-:S03]  /*ae70*/  @P0 IMAD.MOV.U32 R7, RZ, RZ, R0 ;  /* 0x000000ffff070224 */ /* 0x008fc600078e0000 */
[----:B------:R-:W3:Y:S01]  /*ae80*/  LDL.LU R0, [R1+0x8b8] ;  /* 0x0008b80001007983 */ /* 0x000ee20000300800 */
[----:B------:R-:W-:-:S03]  /*ae90*/  PRMT R11, RZ, 0x7610, R11 ;  /* 0x00007610ff0b7816 */ /* 0x000fc6000000000b */
[----:B------:R-:W-:Y:S01]  /*aea0*/  STS.U8 [R3+UR14+0x2580], R17 ;  /* 0x0025801103007988 */ /* 0x000fe2000800000e */
[----:B------:R-:W-:-:S03]  /*aeb0*/  @P2 IMAD.MOV.U32 R12, RZ, RZ, R22 ;  /* 0x000000ffff0c2224 */ /* 0x000fc600078e0016 */
[----:B------:R-:W-:Y:S04]  /*aec0*/  STS.U8 [R3+UR14+0x2980], R19 ;  /* 0x0029801303007988 */ /* 0x000fe8000800000e */
[----:B------:R-:W-:Y:S04]  /*aed0*/  STS.U8 [R3+UR14+0x2d80], R18 ;  /* 0x002d801203007988 */ /* 0x000fe8000800000e */
[----:B------:R0:W-:Y:S04]  /*aee0*/  STS.U8 [R3+UR14+0x3980], R9 ;  /* 0x0039800903007988 */ /* 0x0001e8000800000e */
[----:B------:R1:W-:Y:S04]  /*aef0*/  STS.U8 [R23+UR14+0x8000], R6 ;  /* 0x0080000617007988 */ /* 0x0003e8000800000e */
[----:B------:R4:W3:Y:S01]  /*af00*/  @P2 LDG.E.U8 R11, desc[UR22][R12.64] ;  /* 0x000000160c0b2981 */ /* 0x0008e2000c1e1100 */
[----:B0-----:R-:W-:-:S03]  /*af10*/  PRMT R9, RZ, 0x7610, R9 ;  /* 0x00007610ff097816 */ /* 0x001fc60000000009 */
[----:B------:R-:W3:Y:S01]  /*af20*/  LDL R22, [R1+0x2c4] ;  /* 0x0002c40001167983 */ /* 0x000ee20000100800 */
[----:B-1----:R-:W-:-:S03]  /*af30*/  @P0 IMAD.MOV.U32 R6, RZ, RZ, R29 ;  /* 0x000000ffff060224 */ /* 0x002fc600078e001d */
[----:B------:R0:W-:Y:S01]  /*af40*/  STS.U8 [R23+UR14+0x8800], R5 ;  /* 0x0088000517007988 */ /* 0x0001e2000800000e */
[----:B----4-:R-:W-:-:S03]  /*af50*/  @P2 IMAD.MOV.U32 R12, RZ, RZ, R27 ;  /* 0x000000ffff0c2224 */ /* 0x010fc600078e001b */
[----:B------:R1:W4:Y:S01]  /*af60*/  @P0 LDG.E.U8 R9, desc[UR22][R6.64] ;  /* 0x0000001606090981 */ /* 0x000322000c1e1100 */
[----:B------:R-:W-:-:S03]  /*af70*/  @P2 IMAD.MOV.U32 R13, RZ, RZ, R26 ;  /* 0x000000ffff0d2224 */ /* 0x000fc600078e001a */
[----:B------:R-:W4:Y:S01]  /*af80*/  LDL R29, [R1+0x2c8] ;  /* 0x0002c800011d7983 */ /* 0x000f220000100800 */
[----:B0-----:R-:W-:-:S03]  /*af90*/  PRMT R5, RZ, 0x7610, R5 ;  /* 0x00007610ff057816 */ /* 0x001fc60000000005 */
[----:B------:R-:W4:Y:S01]  /*afa0*/  LDL R26, [R1+0x24c] ;  /* 0x00024c00011a7983 */ /* 0x000f220000100800 */
[----:B-1----:R-:W-:-:S03]  /*afb0*/  PRMT R6, RZ, 0x7610, R6 ;  /* 0x00007610ff067816 */ /* 0x002fc60000000006 */
[----:B------:R-:W4:Y:S04]  /*afc0*/  LDL R27, [R1+0x250] ;  /* 0x00025000011b7983 */ /* 0x000f280000100800 */
[----:B------:R0:W4:Y:S01]  /*afd0*/  @P2 LDG.E.U8 R6, desc[UR22][R12.64] ;  /* 0x000000160c062981 */ /* 0x000122000c1e1100 */
[----:B------:R-:W-:-:S03]  /*afe0*/  PRMT R7, RZ, 0x7610, R7 ;  /* 0x00007610ff077816 */ /* 0x000fc60000000007 */
[----:B------:R-:W4:Y:S04]  /*aff0*/  LDL R18, [R1+0x254] ;  /* 0x0002540001127983 */ /* 0x000f280000100800 */
[----:B------:R-:W4:Y:S01]  /*b000*/  LDL R19, [R1+0x258] ;  /* 0x0002580001137983 */ /* 0x000f220000100800 */
[----:B0-----:R-:W-:Y:S02]  /*b010*/  @P0 IMAD.MOV.U32 R12, RZ, RZ, R20 ;  /* 0x000000ffff0c0224 */ /* 0x001fe400078e0014 */
[----:B------:R-:W-:Y:S01]  /*b020*/  @P0 IMAD.MOV.U32 R13, RZ, RZ, R15 ;  /* 0x000000ffff0d0224 */ /* 0x000fe200078e000f */
[----:B--2---:R0:W-:Y:S04]  /*b030*/  STS.U8 [R23+UR14+0x8400], R8 ;  /* 0x0084000817007988 */ /* 0x0041e8000800000e */
[----:B------:R1:W2:Y:S04]  /*b040*/  @P0 LDG.E.U8 R5, desc[UR22][R12.64] ;  /* 0x000000160c050981 */ /* 0x0002a8000c1e1100 */
[----:B------:R0:W-:Y:S04]  /*b050*/  STS.U8 [R23+UR14+0x8c00], R10 ;  /* 0x008c000a17007988 */ /* 0x0001e8000800000e */
[----:B------:R-:W2:Y:S01]  /*b060*/  LDL R20, [R1+0x2cc] ;  /* 0x0002cc0001147983 */ /* 0x000ea20000100800 */
[----:B-1----:R-:W-:Y:S01]  /*b070*/  @P2 IMAD.MOV.U32 R13, RZ, RZ, R21 ;  /* 0x000000ffff0d2224 */ /* 0x002fe200078e0015 */
[----:B0-----:R-:W-:-:S02]  /*b080*/  PRMT R8, RZ, 0x7610, R8 ;  /* 0x00007610ff087816 */ /* 0x001fc40000000008 */
[----:B------:R-:W2:Y:S01]  /*b090*/  LDL R21, [R1+0x2d0] ;  /* 0x0002d00001157983 */ /* 0x000ea20000100800 */
[----:B------:R-:W-:-:S03]  /*b0a0*/  PRMT R10, RZ, 0x7610, R10 ;  /* 0x00007610ff0a7816 */ /* 0x000fc6000000000a */
[----:B------:R-:W2:Y:S04]  /*b0b0*/  LDL R17, [R1+0x25c] ;  /* 0x00025c0001117983 */ /* 0x000ea80000100800 */
[----:B------:R-:W2:Y:S01]  /*b0c0*/  LDL R15, [R1+0x260] ;  /* 0x00026000010f7983 */ /* 0x000ea20000100800 */
[----:B---3--:R-:W-:-:S05]  /*b0d0*/  @P2 IMAD.MOV.U32 R12, RZ, RZ, R0 ;  /* 0x000000ffff0c2224 */ /* 0x008fca00078e0000 */
[----:B------:R0:W3:Y:S02]  /*b0e0*/  @P2 LDG.E.U8 R7, desc[UR22][R12.64] ;  /* 0x000000160c072981 */ /* 0x0000e4000c1e1100 */
[----:B0-----:R-:W-:Y:S02]  /*b0f0*/  @P0 IMAD.MOV.U32 R12, RZ, RZ, R25 ;  /* 0x000000ffff0c0224 */ /* 0x001fe400078e0019 */
[----:B------:R-:W-:Y:S01]  /*b100*/  @P0 IMAD.MOV.U32 R13, RZ, RZ, R24 ;  /* 0x000000ffff0d0224 */ /* 0x000fe200078e0018 */
[----:B------:R-:W3:Y:S04]  /*b110*/  LDL R25, [R1+0x2d8] ;  /* 0x0002d80001197983 */ /* 0x000ee80000100800 */
[----:B------:R0:W3:Y:S04]  /*b120*/  @P0 LDG.E.U8 R10, desc[UR22][R12.64] ;  /* 0x000000160c0a0981 */ /* 0x0000e8000c1e1100 */
[----:B------:R-:W3:Y:S01]  /*b130*/  LDL R24, [R1+0x2d4] ;  /* 0x0002d40001187983 */ /* 0x000ee20000100800 */
[----:B0-----:R-:W-:-:S02]  /*b140*/  @P2 IMAD.MOV.U32 R12, RZ, RZ, R14 ;  /* 0x000000ffff0c2224 */ /* 0x001fc400078e000e */
[----:B------:R-:W-:Y:S01]  /*b150*/  @P2 IMAD.MOV.U32 R13, RZ, RZ, R16 ;  /* 0x000000ffff0d2224 */ /* 0x000fe200078e0010 */
[----:B------:R-:W0:Y:S04]  /*b160*/  S2R R0, SR_TID.X ;  /* 0x0000000000007919 */ /* 0x000e280000002100 */
[----:B------:R4:W3:Y:S01]  /*b170*/  @P2 LDG.E.U8 R8, desc[UR22][R12.64] ;  /* 0x000000160c082981 */ /* 0x0008e2000c1e1100 */
[----:B------:R-:W1:Y:S03]  /*b180*/  S2R R2, SR_TID.X ;  /* 0x0000000000027919 */ /* 0x000e660000002100 */
[----:B------:R-:W3:Y:S01]  /*b190*/  LDL R16, [R1+0x2dc] ;  /* 0x0002dc0001107983 */ /* 0x000ee20000100800 */
[----:B----4-:R-:W-:-:S02]  /*b1a0*/  @P0 IMAD.MOV.U32 R12, RZ, RZ, R29 ;  /* 0x000000ffff0c0224 */ /* 0x010fc400078e001d */
[----:B------:R-:W-:Y:S01]  /*b1b0*/  @P0 IMAD.MOV.U32 R13, RZ, RZ, R22 ;  /* 0x000000ffff0d0224 */ /* 0x000fe200078e0016 */
[----:B------:R-:W4:Y:S04]  /*b1c0*/  LDL R29, [R1+0x268] ;  /* 0x00026800011d7983 */ /* 0x000f280000100800 */
[----:B------:R-:W4:Y:S04]  /*b1d0*/  LDL R22, [R1+0x264] ;  /* 0x0002640001167983 */ /* 0x000f280000100800 */
[----:B------:R-:W4:Y:S01]  /*b1e0*/  LDL R14, [R1+0x2e0] ;  /* 0x0002e000010e7983 */ /* 0x000f220000100800 */
[----:B0-----:R-:W-:-:S04]  /*b1f0*/  LOP3.LUT R0, R0, 0x7f, RZ, 0xc0, !PT ;  /* 0x0000007f00007812 */ /* 0x001fc800078ec0ff */
[----:B------:R-:W-:Y:S02]  /*b200*/  LOP3.LUT R0, R0, 0x10, RZ, 0x3c, !PT ;  /* 0x0000001000007812 */ /* 0x000fe400078e3cff */
[----:B-1----:R-:W-:-:S03]  /*b210*/  LOP3.LUT R2, R2, 0x7f, RZ, 0xc0, !PT ;  /* 0x0000007f02027812 */ /* 0x002fc600078ec0ff */
[----:B------:R0:W-:Y:S01]  /*b220*/  STS.U8 [R0+UR14+0x8880], R9 ;  /* 0x0088800900007988 */ /* 0x0001e2000800000e */
[----:B------:R-:W-:-:S03]  /*b230*/  LOP3.LUT R2, R2, 0x20, RZ, 0x3c, !PT ;  /* 0x0000002002027812 */ /* 0x000fc600078e3cff */
[----:B------:R1:W-:Y:S01]  /*b240*/  STS.U8 [R0+UR14+0x8080], R11 ;  /* 0x0080800b00007988 */ /* 0x0003e2000800000e */
[----:B0-----:R-:W-:-:S03]  /*b250*/  PRMT R9, RZ, 0x7610, R9 ;  /* 0x00007610ff097816 */ /* 0x001fc60000000009 */
[----:B------:R0:W-:Y:S04]  /*b260*/  STS.U8 [R0+UR14+0x8480], R6 ;  /* 0x0084800600007988 */ /* 0x0001e8000800000e */
[----:B--2---:R2:W-:Y:S01]  /*b270*/  STS.U8 [R0+UR14+0x8c80], R5 ;  /* 0x008c800500007988 */ /* 0x0045e2000800000e */
[----:B-1----:R-:W-:-:S03]  /*b280*/  @P2 IMAD.MOV.U32 R11, RZ, RZ, R20 ;  /* 0x000000ffff0b2224 */ /* 0x002fc600078e0014 */
[----:B------:R1:W4:Y:S01]  /*b290*/  @P0 LDG.E.U8 R9, desc[UR22][R12.64] ;  /* 0x000000160c090981 */ /* 0x000322000c1e1100 */
[----:B0-----:R-:W-:-:S03]  /*b2a0*/  PRMT R6, RZ, 0x7610, R6 ;  /* 0x00007610ff067816 */ /* 0x001fc60000000006 */
[----:B------:R-:W4:Y:S01]  /*b2b0*/  LDL R20, [R1+0x26c] ;  /* 0x00026c0001147983 */ /* 0x000f220000100800 */
[----:B-1----:R-:W-:Y:S02]  /*b2c0*/  @P2 IMAD.MOV.U32 R12, RZ, RZ, R27 ;  /* 0x000000ffff0c2224 */ /* 0x002fe400078e001b */
[----:B------:R-:W-:Y:S01]  /*b2d0*/  @P2 IMAD.MOV.U32 R13, RZ, RZ, R26 ;  /* 0x000000ffff0d2224 */ /* 0x000fe200078e001a */
[----:B--2---:R-:W-:Y:S01]  /*b2e0*/  PRMT R5, RZ, 0x7610, R5 ;  /* 0x00007610ff057816 */ /* 0x004fe20000000005 */
[----:B------:R-:W2:Y:S04]  /*b2f0*/  LDL R26, [R1+0x2e4] ;  /* 0x0002e400011a7983 */ /* 0x000ea80000100800 */
[----:B------:R0:W2:Y:S04]  /*b300*/  @P2 LDG.E.U8 R6, desc[UR22][R12.64] ;  /* 0x000000160c062981 */ /* 0x0000a8000c1e1100 */
[----:B------:R-:W2:Y:S01]  /*b310*/  LDL R27, [R1+0x2e8] ;  /* 0x0002e800011b7983 */ /* 0x000ea20000100800 */
[----:B0-----:R-:W-:-:S02]  /*b320*/  @P0 IMAD.MOV.U32 R12, RZ, RZ, R19 ;  /* 0x000000ffff0c0224 */ /* 0x001fc400078e0013 */
[----:B------:R-:W-:Y:S01]  /*b330*/  @P0 IMAD.MOV.U32 R13, RZ, RZ, R18 ;  /* 0x000000ffff0d0224 */ /* 0x000fe200078e0012 */
[----:B------:R-:W2:Y:S04]  /*b340*/  LDL R19, [R1+0x27c] ;  /* 0x00027c0001137983 */ /* 0x000ea80000100800 */
[----:B------:R0:W2:Y:S02]  /*b350*/  @P0 LDG.E.U8 R5, desc[UR22][R12.64] ;  /* 0x000000160c050981 */ /* 0x0000a4000c1e1100 */
[----:B0-----:R-:W-:Y:S02]  /*b360*/  @P2 IMAD.MOV.U32 R12, RZ, RZ, R15 ;  /* 0x000000ffff0c2224 */ /* 0x001fe400078e000f */
[----:B------:R-:W-:Y:S01]  /*b370*/  @P2 IMAD.MOV.U32 R13, RZ, RZ, R17 ;  /* 0x000000ffff0d2224 */ /* 0x000fe200078e0011 */
[----:B---3--:R0:W-:Y:S04]  /*b380*/  STS.U8 [R2+UR14+0x8100], R7 ;  /* 0x0081000702007988 */ /* 0x0081e8000800000e */
[----:B------:R1:W-:Y:S01]  /*b390*/  STS.U8 [R2+UR14+0x8900], R10 ;  /* 0x0089000a02007988 */ /* 0x0003e2000800000e */
[----:B0-----:R-:W-:-:S03]  /*b3a0*/  PRMT R7, RZ, 0x7610, R7 ;  /* 0x00007610ff077816 */ /* 0x001fc60000000007 */
[----:B------:R0:W-:Y:S01]  /*b3b0*/  STS.U8 [R2+UR14+0x8500], R8 ;  /* 0x0085000802007988 */ /* 0x0001e2000800000e */
[----:B-1----:R-:W-:-:S03]  /*b3c0*/  @P2 IMAD.MOV.U32 R10, RZ, RZ, R21 ;  /* 0x000000ffff0a2224 */ /* 0x002fc600078e0015 */
[----:B------:R-:W3:Y:S04]  /*b3d0*/  LDL R21, [R1+0x270] ;  /* 0x0002700001157983 */ /* 0x000ee80000100800 */
[----:B------:R1:W3:Y:S01]  /*b3e0*/  @P2 LDG.E.U8 R7, desc[UR22][R10.64] ;  /* 0x000000160a072981 */ /* 0x0002e2000c1e1100 */
[----:B0-----:R-:W-:Y:S02]  /*b3f0*/  PRMT R8, RZ, 0x7610, R8 ;  /* 0x00007610ff087816 */ /* 0x001fe40000000008 */
[----:B------:R-:W-:Y:S01]  /*b400*/  LOP3.LUT R18, R23, 0x40, RZ, 0x3c, !PT ;  /* 0x0000004017127812 */ /* 0x000fe200078e3cff */
[----:B------:R-:W3:Y:S04]  /*b410*/  LDL R17, [R1+0x280] ;  /* 0x0002800001117983 */ /* 0x000ee80000100800 */
[----:B------:R-:W3:Y:S01]  /*b420*/  LDL R15, [R1+0x284] ;  /* 0x00028400010f7983 */ /* 0x000ee20000100800 */
[----:B-1----:R-:W-:-:S02]  /*b430*/  @P0 IMAD.MOV.U32 R10, RZ, RZ, R25 ;  /* 0x000000ffff0a0224 */ /* 0x002fc400078e0019 */
[----:B------:R-:W-:Y:S01]  /*b440*/  @P0 IMAD.MOV.U32 R11, RZ, RZ, R24 ;  /* 0x000000ffff0b0224 */ /* 0x000fe200078e0018 */
[----:B------:R-:W3:Y:S04]  /*b450*/  LDL R25, [R1+0x278] ;  /* 0x0002780001197983 */ /* 0x000ee80000100800 */
[----:B------:R0:W3:Y:S04]  /*b460*/  @P0 LDG.E.U8 R8, desc[UR22][R10.64] ;  /* 0x000000160a080981 */ /* 0x0000e8000c1e1100 */
[----:B------:R-:W3:Y:S01]  /*b470*/  LDL R24, [R1+0x274] ;  /* 0x0002740001187983 */ /* 0x000ee20000100800 */
[----:B0-----:R-:W-:-:S06]  /*b480*/  PRMT R10, RZ, 0x7610, R10 ;  /* 0x00007610ff0a7816 */ /* 0x001fcc000000000a */
[----:B------:R4:W3:Y:S02]  /*b490*/  @P2 LDG.E.U8 R10, desc[UR22][R12.64] ;  /* 0x000000160c0a2981 */ /* 0x0008e4000c1e1100 */
[----:B----4-:R-:W-:Y:S02]  /*b4a0*/  @P0 IMAD.MOV.U32 R12, RZ, RZ, R29 ;  /* 0x000000ffff0c0224 */ /* 0x010fe400078e001d */
[----:B------:R-:W-:Y:S01]  /*b4b0*/  @P0 IMAD.MOV.U32 R13, RZ, RZ, R22 ;  /* 0x000000ffff0d0224 */ /* 0x000fe200078e0016 */
[----:B------:R-:W4:Y:S04]  /*b4c0*/  LDL R29, [R1+0x2f0] ;  /* 0x0002f000011d7983 */ /* 0x000f280000100800 */
[----:B------:R0:W-:Y:S01]  /*b4d0*/  STS.U8 [R2+UR14+0x8d00], R9 ;  /* 0x008d000902007988 */ /* 0x0001e2000800000e */
[----:B------:R-:W-:-:S03]  /*b4e0*/  @P2 IMAD.MOV.U32 R11, RZ, RZ, R20 ;  /* 0x000000ffff0b2224 */ /* 0x000fc600078e0014 */
[----:B------:R-:W4:Y:S04]  /*b4f0*/  LDL R22, [R1+0x2ec] ;  /* 0x0002ec0001167983 */ /* 0x000f280000100800 */
[----:B------:R-:W4:Y:S01]  /*b500*/  LDL R20, [R1+0x300] ;  /* 0x0003000001147983 */ /* 0x000f220000100800 */
[----:B0-----:R-:W-:-:S03]  /*b510*/  PRMT R9, RZ, 0x7610, R9 ;  /* 0x00007610ff097816 */ /* 0x001fc60000000009 */
[----:B--2---:R0:W-:Y:S04]  /*b520*/  STS.U8 [R3+UR14+0x8180], R6 ;  /* 0x0081800603007988 */ /* 0x0041e8000800000e */
[----:B------:R1:W2:Y:S01]  /*b530*/  @P0 LDG.E.U8 R9, desc[UR22][R12.64] ;  /* 0x000000160c090981 */ /* 0x0002a2000c1e1100 */
[----:B0-----:R-:W-:Y:S01]  /*b540*/  PRMT R6, RZ, 0x7610, R6 ;  /* 0x00007610ff067816 */ /* 0x001fe20000000006 */
[----:B-1----:R-:W-:Y:S02]  /*b550*/  @P2 IMAD.MOV.U32 R12, RZ, RZ, R14 ;  /* 0x000000ffff0c2224 */ /* 0x002fe400078e000e */
[----:B------:R-:W-:Y:S01]  /*b560*/  @P2 IMAD.MOV.U32 R13, RZ, RZ, R16 ;  /* 0x000000ffff0d2224 */ /* 0x000fe200078e0010 */
[----:B------:R0:W-:Y:S04]  /*b570*/  STS.U8 [R3+UR14+0x8980], R5 ;  /* 0x0089800503007988 */ /* 0x0001e8000800000e */
[----:B------:R1:W4:Y:S04]  /*b580*/  @P2 LDG.E.U8 R6, desc[UR22][R12.64] ;  /* 0x000000160c062981 */ /* 0x000328000c1e1100 */
[----:B------:R-:W4:Y:S01]  /*b590*/  LDL R16, [R1+0x288] ;  /* 0x0002880001107983 */ /* 0x000f220000100800 */
[----:B0-----:R-:W-:-:S03]  /*b5a0*/  PRMT R5, RZ, 0x7610, R5 ;  /* 0x00007610ff057816 */ /* 0x001fc60000000005 */
[----:B------:R-:W4:Y:S01]  /*b5b0*/  LDL R14, [R1+0x2fc] ;  /* 0x0002fc00010e7983 */ /* 0x000f220000100800 */
[----:B-1----:R-:W-:Y:S02]  /*b5c0*/  @P0 IMAD.MOV.U32 R12, RZ, RZ, R27 ;  /* 0x000000ffff0c0224 */ /* 0x002fe400078e001b */
[----:B------:R-:W-:Y:S01]  /*b5d0*/  @P0 IMAD.MOV.U32 R13, RZ, RZ, R26 ;  /* 0x000000ffff0d0224 */ /* 0x000fe200078e001a */
[----:B------:R-:W4:Y:S04]  /*b5e0*/  LDL R27, [R1+0x2f8] ;  /* 0x0002f800011b7983 */ /* 0x000f280000100800 */
[----:B------:R-:W4:Y:S04]  /*b5f0*/  @P0 LDG.E.U8 R5, desc[UR22][R12.64] ;  /* 0x000000160c050981 */ /* 0x000f28000c1e1100 */
[----:B------:R-:W4:Y:S04]  /*b600*/  LDL R26, [R1+0x2f4] ;  /* 0x0002f400011a7983 */ /* 0x000f280000100800 */
[----:B---3--:R0:W-:Y:S02]  /*b610*/  STS.U8 [R3+UR14+0x8580], R7 ;  /* 0x0085800703007988 */ /* 0x0081e4000800000e */
[----:B0-----:R-:W-:-:S02]  /*b620*/  PRMT R7, RZ, 0x7610, R7 ;  /* 0x00007610ff077816 */ /* 0x001fc40000000007 */
[----:B------:R0:W-:Y:S02]  /*b630*/  STS.U8 [R3+UR14+0x8d80], R8 ;  /* 0x008d800803007988 */ /* 0x0001e4000800000e */
[----:B0-----:R-:W-:Y:S02]  /*b640*/  PRMT R8, RZ, 0x7610, R8 ;  /* 0x00007610ff087816 */ /* 0x001fe40000000008 */
[----:B------:R0:W-:Y:S02]  /*b650*/  STS.U8 [R18+UR14+0x8200], R10 ;  /* 0x0082000a12007988 */ /* 0x0001e4000800000e */
[----:B0-----:R-:W-:Y:S02]  /*b660*/  @P2 IMAD.MOV.U32 R10, RZ, RZ, R21 ;  /* 0x000000ffff0a2224 */ /* 0x001fe400078e0015 */
[----:B------:R-:W3:Y:S04]  /*b670*/  LDL R21, [R1+0x308] ;  /* 0x0003080001157983 */ /* 0x000ee80000100800 */
[----:B------:R0:W3:Y:S02]  /*b680*/  @P2 LDG.E.U8 R7, desc[UR22][R10.64] ;  /* 0x000000160a072981 */ /* 0x0000e4000c1e1100 */
[----:B0-----:R-:W-:-:S02]  /*b690*/  @P0 IMAD.MOV.U32 R10, RZ, RZ, R25 ;  /* 0x000000ffff0a0224 */ /* 0x001fc400078e0019 */
[----:B------:R-:W-:Y:S01]  /*b6a0*/  @P0 IMAD.MOV.U32 R11, RZ, RZ, R24 ;  /* 0x000000ffff0b0224 */ /* 0x000fe200078e0018 */
[----:B------:R-:W3:Y:S04]  /*b6b0*/  LDL R25, [R1+0x290] ;  /* 0x0002900001197983 */ /* 0x000ee80000100800 */
[----:B------:R4:W3:Y:S04]  /*b6c0*/  @P0 LDG.E.U8 R8, desc[UR22][R10.64] ;  /* 0x000000160a080981 */ /* 0x0008e8000c1e1100 */
[----:B--2---:R0:W-:Y:S04]  /*b6d0*/  STS.U8 [R18+UR14+0x8a00], R9 ;  /* 0x008a000912007988 */ /* 0x0041e8000800000e */
[----:B------:R-:W2:Y:S01]  /*b6e0*/  LDL R24, [R1+0x28c] ;  /* 0x00028c0001187983 */ /* 0x000ea20000100800 */
[----:B----4-:R-:W-:-:S02]  /*b6f0*/  @P2 IMAD.MOV.U32 R10, RZ, RZ, R29 ;  /* 0x000000ffff0a2224 */ /* 0x010fc400078e001d */
[----:B------:R-:W-:Y:S01]  /*b700*/  @P2 IMAD.MOV.U32 R11, RZ, RZ, R22 ;  /* 0x000000ffff0b2224 */ /* 0x000fe200078e0016 */
[----:B------:R-:W4:Y:S01]  /*b710*/  LDL R29, [R1+0x310] ;  /* 0x00031000011d7983 */ /* 0x000f220000100800 */
[----:B0-----:R-:W-:-:S03]  /*b720*/  LOP3.LUT R9, R23, 0x50, RZ, 0x3c, !PT ;  /* 0x0000005017097812 */ /* 0x001fc600078e3cff */
[----:B------:R-:W2:Y:S04]  /*b730*/  LDL R22, [R1+0x30c] ;  /* 0x00030c0001167983 */ /* 0x000ea80000100800 */
[----:B------:R0:W-:Y:S02]  /*b740*/  STS.U8 [R18+UR14+0x8600], R6 ;  /* 0x0086000612007988 */ /* 0x0001e4000800000e */
[----:B0-----:R-:W-:-:S06]  /*b750*/  PRMT R6, RZ, 0x7610, R6 ;  /* 0x00007610ff067816 */ /* 0x001fcc0000000006 */
[----:B------:R0:W2:Y:S04]  /*b760*/  @P2 LDG.E.U8 R6, desc[UR22][R10.64] ;  /* 0x000000160a062981 */ /* 0x0000a8000c1e1100 */
[----:B------:R1:W-:Y:S01]  /*b770*/  STS.U8 [R18+UR14+0x8e00], R5 ;  /* 0x008e000512007988 */ /* 0x0003e2000800000e */
[----:B0-----:R-:W-:Y:S02]  /*b780*/  @P0 IMAD.MOV.U32 R10, RZ, RZ, R27 ;  /* 0x000000ffff0a0224 */ /* 0x001fe400078e001b */
[----:B------:R-:W-:Y:S01]  /*b790*/  @P0 IMAD.MOV.U32 R11, RZ, RZ, R26 ;  /* 0x000000ffff0b0224 */ /* 0x000fe200078e001a */
[----:B------:R-:W4:Y:S01]  /*b7a0*/  LDL R27, [R1+0x298] ;  /* 0x00029800011b7983 */ /* 0x000f220000100800 */
[----:B-1----:R-:W-:-:S03]  /*b7b0*/  PRMT R5, RZ, 0x7610, R5 ;  /* 0x00007610ff057816 */ /* 0x002fc60000000005 */
[----:B------:R-:W4:Y:S04]  /*b7c0*/  LDL R26, [R1+0x294] ;  /* 0x00029400011a7983 */ /* 0x000f280000100800 */
[----:B------:R0:W4:Y:S02]  /*b7d0*/  @P0 LDG.E.U8 R5, desc[UR22][R10.64] ;  /* 0x000000160a050981 */ /* 0x000124000c1e1100 */
[----:B0-----:R-:W-:Y:S02]  /*b7e0*/  @P2 IMAD.MOV.U32 R10, RZ, RZ, R17 ;  /* 0x000000ffff0a2224 */ /* 0x001fe400078e0011 */
[----:B------:R-:W-:Y:S01]  /*b7f0*/  @P2 IMAD.MOV.U32 R11, RZ, RZ, R19 ;  /* 0x000000ffff0b2224 */ /* 0x000fe200078e0013 */
[----:B---3--:R-:W-:Y:S04]  /*b800*/  STS.U8 [R9+UR14+0x8280], R7 ;  /* 0x0082800709007988 */ /* 0x008fe8000800000e */
[----:B------:R0:W-:Y:S02]  /*b810*/  STS.U8 [R9+UR14+0x8a80], R8 ;  /* 0x008a800809007988 */ /* 0x0001e4000800000e */
[----:B0-----:R-:W-:-:S06]  /*b820*/  PRMT R8, RZ, 0x7610, R8 ;  /* 0x00007610ff087816 */ /* 0x001fcc0000000008 */
[----:B------:R0:W3:Y:S01]  /*b830*/  @P2 LDG.E.U8 R8, desc[UR22][R10.64] ;  /* 0x000000160a082981 */ /* 0x0000e2000c1e1100 */
[----:B------:R-:W-:Y:S01]  /*b840*/  PRMT R7, RZ, 0x7610, R7 ;  /* 0x00007610ff077816 */ /* 0x000fe20000000007 */
[----:B0-----:R-:W-:Y:S02]  /*b850*/  @P0 IMAD.MOV.U32 R10, RZ, RZ, R16 ;  /* 0x000000ffff0a0224 */ /* 0x001fe400078e0010 */
[----:B------:R-:W-:-:S05]  /*b860*/  @P0 IMAD.MOV.U32 R11, RZ, RZ, R15 ;  /* 0x000000ffff0b0224 */ /* 0x000fca00078e000f */
[----:B------:R0:W3:Y:S04]  /*b870*/  @P0 LDG.E.U8 R7, desc[UR22][R10.64] ;  /* 0x000000160a070981 */ /* 0x0000e8000c1e1100 */
[----:B--2---:R1:W-:Y:S01]  /*b880*/  STS.U8 [R9+UR14+0x8680], R6 ;  /* 0x0086800609007988 */ /* 0x0043e2000800000e */
[----:B0-----:R-:W-:Y:S02]  /*b890*/  LOP3.LUT R10, R23, 0x60, RZ, 0x3c, !PT ;  /* 0x00000060170a7812 */ /* 0x001fe400078e3cff */
[----:B-1----:R-:W-:Y:S01]  /*b8a0*/  PRMT R6, RZ, 0x7610, R6 ;  /* 0x00007610ff067816 */ /* 0x002fe20000000006 */
[----:B----4-:R0:W-:Y:S02]  /*b8b0*/  STS.U8 [R9+UR14+0x8e80], R5 ;  /* 0x008e800509007988 */ /* 0x0101e4000800000e */
[----:B0-----:R-:W-:-:S02]  /*b8c0*/  @P2 IMAD.MOV.U32 R9, RZ, RZ, R14 ;  /* 0x000000ffff092224 */ /* 0x001fc400078e000e */
[----:B---3--:R0:W-:Y:S02]  /*b8d0*/  STS.U8 [R10+UR14+0x8300], R8 ;  /* 0x008300080a007988 */ /* 0x0081e4000800000e */
[----:B0-----:R-:W-:-:S05]  /*b8e0*/  @P2 IMAD.MOV.U32 R8, RZ, RZ, R20 ;  /* 0x000000ffff082224 */ /* 0x001fca00078e0014 */
[----:B------:R0:W2:Y:S01]  /*b8f0*/  @P2 LDG.E.U8 R6, desc[UR22][R8.64] ;  /* 0x0000001608062981 */ /* 0x0000a2000c1e1100 */
[----:B------:R-:W-:-:S03]  /*b900*/  PRMT R5, RZ, 0x7610, R5 ;  /* 0x00007610ff057816 */ /* 0x000fc60000000005 */
[----:B------:R1:W-:Y:S01]  /*b910*/  STS.U8 [R10+UR14+0x8b00], R7 ;  /* 0x008b00070a007988 */ /* 0x0003e2000800000e */
[----:B0-----:R-:W-:Y:S02]  /*b920*/  @P0 IMAD.MOV.U32 R8, RZ, RZ, R21 ;  /* 0x000000ffff080224 */ /* 0x001fe400078e0015 */
[----:B------:R-:W-:Y:S02]  /*b930*/  @P0 IMAD.MOV.U32 R9, RZ, RZ, R28 ;  /* 0x000000ffff090224 */ /* 0x000fe400078e001c */
[----:B-1----:R-:W-:Y:S01]  /*b940*/  @P2 IMAD.MOV.U32 R7, RZ, RZ, R22 ;  /* 0x000000ffff072224 */ /* 0x002fe200078e0016 */
[----:B------:R-:W3:Y:S04]  /*b950*/  LDL.LU R28, [R1+0x8b4] ;  /* 0x0008b400011c7983 */ /* 0x000ee80000300800 */
[----:B------:R0:W4:Y:S02]  /*b960*/  @P0 LDG.E.U8 R5, desc[UR22][R8.64] ;  /* 0x0000001608050981 */ /* 0x000124000c1e1100 */
[----:B0-----:R-:W-:-:S02]  /*b970*/  @P2 IMAD.MOV.U32 R8, RZ, RZ, R25 ;  /* 0x000000ffff082224 */ /* 0x001fc400078e0019 */
[----:B------:R-:W-:Y:S01]  /*b980*/  @P2 IMAD.MOV.U32 R9, RZ, RZ, R24 ;  /* 0x000000ffff092224 */ /* 0x000fe200078e0018 */
[----:B--2---:R0:W-:Y:S02]  /*b990*/  STS.U8 [R10+UR14+0x8700], R6 ;  /* 0x008700060a007988 */ /* 0x0041e4000800000e */
[----:B0-----:R-:W-:-:S06]  /*b9a0*/  PRMT R6, RZ, 0x7610, R6 ;  /* 0x00007610ff067816 */ /* 0x001fcc0000000006 */
[----:B------:R0:W2:Y:S04]  /*b9b0*/  @P2 LDG.E.U8 R6, desc[UR22][R8.64] ;  /* 0x0000001608062981 */ /* 0x0000a8000c1e1100 */
[----:B----4-:R1:W-:Y:S01]  /*b9c0*/  STS.U8 [R10+UR14+0x8f00], R5 ;  /* 0x008f00050a007988 */ /* 0x0103e2000800000e */
[----:B0-----:R-:W-:Y:S02]  /*b9d0*/  LOP3.LUT R8, R23, 0x70, RZ, 0x3c, !PT ;  /* 0x0000007017087812 */ /* 0x001fe400078e3cff */
[----:B-1----:R-:W-:-:S03]  /*b9e0*/  PRMT R5, RZ, 0x7610, R5 ;  /* 0x00007610ff057816 */ /* 0x002fc60000000005 */
[----:B--2---:R0:W-:Y:S02]  /*b9f0*/  STS.U8 [R8+UR14+0x8380], R6 ;  /* 0x0083800608007988 */ /* 0x0041e4000800000e */
[----:B0-----:R-:W-:-:S05]  /*ba00*/  @P2 IMAD.MOV.U32 R6, RZ, RZ, R29 ;  /* 0x000000ffff062224 */ /* 0x001fca00078e001d */
[----:B------:R0:W2:Y:S02]  /*ba10*/  @P2 LDG.E.U8 R5, desc[UR22][R6.64] ;  /* 0x0000001606052981 */ /* 0x0000a4000c1e1100 */
[----:B0-----:R-:W-:Y:S02]  /*ba20*/  @P0 IMAD.MOV.U32 R6, RZ, RZ, R27 ;  /* 0x000000ffff060224 */ /* 0x001fe400078e001b */
[----:B------:R-:W-:Y:S01]  /*ba30*/  @P0 IMAD.MOV.U32 R7, RZ, RZ, R26 ;  /* 0x000000ffff070224 */ /* 0x000fe200078e001a */
[----:B--2---:R0:W-:Y:S02]  /*ba40*/  STS.U8 [R8+UR14+0x8780], R5 ;  /* 0x0087800508007988 */ /* 0x0041e4000800000e */
[----:B0-----:R-:W-:-:S06]  /*ba50*/  PRMT R5, RZ, 0x7610, R5 ;  /* 0x00007610ff057816 */ /* 0x001fcc0000000005 */
[----:B------:R3:W2:Y:S02]  /*ba60*/  @P0 LDG.E.U8 R5, desc[UR22][R6.64] ;  /* 0x0000001606050981 */ /* 0x0006a4000c1e1100 */
[----:B---3--:R-:W-:Y:S02]  /*ba70*/  @P0 IMAD.MOV.U32 R6, RZ, RZ, R28 ;  /* 0x000000ffff060224 */ /* 0x008fe400078e001c */
[----:B------:R-:W-:Y:S02]  /*ba80*/  @P0 IMAD.MOV.U32 R7, RZ, RZ, R4 ;  /* 0x000000ffff070224 */ /* 0x000fe400078e0004 */
[----:B------:R0:W5:Y:S04]  /*ba90*/  LDL.LU R4, [R1+0x8b0] ;  /* 0x0008b00001047983 */ /* 0x0001680000300800 */
[----:B--2---:R1:W-:Y:S02]  /*baa0*/  STS.U8 [R8+UR14+0x8b80], R5 ;  /* 0x008b800508007988 */ /* 0x0043e4000800000e */
[----:B-1----:R-:W-:-:S06]  /*bab0*/  PRMT R5, RZ, 0x7610, R5 ;  /* 0x00007610ff057816 */ /* 0x002fcc0000000005 */
[----:B------:R-:W2:Y:S01]  /*bac0*/  @P0 LDG.E.U8 R5, desc[UR22][R6.64] ;  /* 0x0000001606050981 */ /* 0x000ea2000c1e1100 */
[----:B------:R-:W-:-:S04]  /*bad0*/  UISETP.NE.U32.AND UP1, UPT, UR7, URZ, UPT ;  /* 0x000000ff0700728c */ /* 0x000fc8000bf25070 */
[----:B------:R-:W-:Y:S02]  /*bae0*/  UISETP.LT.OR UP3, UPT, UR21, 0x100, UP1 ;  /* 0x000001001500788c */ /* 0x000fe40008f61670 */
[----:B------:R-:W-:Y:S01]  /*baf0*/  UISETP.GE.AND UP2, UPT, UR21, 0x200, UPT ;  /* 0x000002001500788c */ /* 0x000fe2000bf46270 */
[----:B--2---:R0:W-:Y:S01]  /*bb00*/  STS.U8 [R8+UR14+0x8f80], R5 ;  /* 0x008f800508007988 */ /* 0x0041e2000800000e */
[----:B------:R1:W-:Y:S06]  /*bb10*/  MEMBAR.ALL.CTA ;  /* 0x0000000000007992 */ /* 0x0003ec0000008000 */
[----:B-1----:R-:W1:Y:S02]  /*bb20*/  FENCE.VIEW.ASYNC.S ;  /* 0x00000000000073c6 */ /* 0x002e640000000000 */
[----:B-1----:R-:W-:Y:S06]  /*bb30*/  BAR.SYNC.DEFER_BLOCKING 0x0 ;  /* 0x0000000000007b1d */ /* 0x002fec0000010000 */
[----:B------:R-:W-:Y:S05]  /*bb40*/  BRA.U UP3, `(.L_x_6) ;  /* 0x0000000103d87547 */ /* 0x000fea000b800000 */
[----:B------:R-:W-:Y:S02]  /*bb50*/  USHF.R.U32.HI UR8, URZ, 0x4, UR14 ;  /* 0x00000004ff087899 */ /* 0x000fe4000801160e */
[----:B------:R-:W-:Y:S02]  /*bb60*/  UIADD3 UR5, UPT, UPT, UR14, 0x8000, URZ ;  /* 0x000080000e057890 */ /* 0x000fe4000fffe0ff */
[----:B------:R-:W-:Y:S02]  /*bb70*/  USGXT.U32 UR8, UR8, 0xe ;  /* 0x0000000e0808789a */ /* 0x000fe40008000000 */
[----:B------:R-:W-:Y:S02]  /*bb80*/  USHF.R.U32.HI UR5, URZ, 0x4, UR5 ;  /* 0x00000004ff057899 */ /* 0x000fe40008011605 */
[----:B------:R-:W-:Y:S02]  /*bb90*/  UIADD3 UR50, UP3, UPT, UR8, 0x80, URZ ;  /* 0x0000008008327890 */ /* 0x000fe4000ff7e0ff */
[----:B------:R-:W-:Y:S01]  /*bba0*/  USGXT.U32 UR10, UR5, 0xe ;  /* 0x0000000e050a789a */ /* 0x000fe20008000000 */
[----:B------:R-:W-:Y:S01]  /*bbb0*/  UMOV UR4, URZ ;  /* 0x000000ff00047c82 */ /* 0x000fe20008000000 */
[----:B------:R-:W-:Y:S01]  /*bbc0*/  UMOV UR6, URZ ;  /* 0x000000ff00067c82 */ /* 0x000fe20008000000 */
[----:B------:R-:W-:-:S02]  /*bbd0*/  UIADD3.X UR51, UPT, UPT, UR4, -0x7fffbfe0, URZ, UP3, !UPT ;  /* 0x8000402004337890 */ /* 0x000fc40009ffe4ff */
[----:B------:R-:W-:Y:S01]  /*bbe0*/  UIADD3 UR48, UP3, UPT, UR10, 0x2, URZ ;  /* 0x000000020a307890 */ /* 0x000fe2000ff7e0ff */
[----:B------:R-:W-:Y:S01]  /*bbf0*/  UMOV UR4, UR17 ;  /* 0x0000001100047c82 */ /* 0x000fe20008000000 */
[----:B------:R-:W-:Y:S02]  /*bc00*/  UMOV UR5, URZ ;  /* 0x000000ff00057c82 */ /* 0x000fe40008000000 */
[----:B------:R-:W-:Y:S01]  /*bc10*/  UIADD3.X UR49, UPT, UPT, UR6, 0x40004040, URZ, UP3, !UPT ;  /* 0x4000404006317890 */ /* 0x000fe20009ffe4ff */
[----:B------:R-:W-:Y:S01]  /*bc20*/  UMOV UR19, UR4 ;  /* 0x0000000400137c82 */ /* 0x000fe20008000000 */
[----:B------:R-:W-:Y:S02]  /*bc30*/  UIADD3.64 UR4, UPT, UPT, UR50, 0x80, URZ ;  /* 0x0000008032047897 */ /* 0x000fe4000fffe0ff */
[----:B------:R-:W-:Y:S02]  /*bc40*/  UIADD3.64 UR6, UPT, UPT, UR48, 0x2, URZ ;  /* 0x0000000230067897 */ /* 0x000fe4000fffe0ff */
[----:B------:R-:W-:-:S02]  /*bc50*/  UIADD3.64 UR28, UPT, UPT, UR50, 0x100, URZ ;  /* 0x00000100321c7897 */ /* 0x000fc4000fffe0ff */
[----:B------:R-:W-:Y:S02]  /*bc60*/  UIADD3.64 UR30, UPT, UPT, UR48, 0x4, URZ ;  /* 0x00000004301e7897 */ /* 0x000fe4000fffe0ff */
[----:B------:R-:W-:Y:S02]  /*bc70*/  UIADD3.64 UR32, UPT, UPT, UR50, 0x180, URZ ;  /* 0x0000018032207897 */ /* 0x000fe4000fffe0ff */
[----:B------:R-:W-:Y:S02]  /*bc80*/  UIADD3.64 UR34, UPT, UPT, UR48, 0x7e, URZ ;  /* 0x0000007e30227897 */ /* 0x000fe4000fffe0ff */
[----:B------:R-:W-:Y:S02]  /*bc90*/  UIADD3.64 UR36, UPT, UPT, UR50, 0x200, URZ ;  /* 0x0000020032247897 */ /* 0x000fe4000fffe0ff */
[----:B------:R-:W-:Y:S02]  /*bca0*/  UIADD3.64 UR38, UPT, UPT, UR48, 0x80, URZ ;  /* 0x0000008030267897 */ /* 0x000fe4000fffe0ff */
[----:B------:R-:W-:-:S02]  /*bcb0*/  UIADD3.64 UR40, UPT, UPT, UR50, 0x280, URZ ;  /* 0x0000028032287897 */ /* 0x000fc4000fffe0ff */
[----:B------:R-:W-:Y:S01]  /*bcc0*/  UIADD3.64 UR42, UPT, UPT, UR48, 0x82, URZ ;  /* 0x00000082302a7897 */ /* 0x000fe2000fffe0ff */
[----:B------:R-:W-:Y:S01]  /*bcd0*/  UMOV UR26, 0x0 ;  /* 0x00000000001a7882 */ /* 0x000fe20000000000 */
[----:B------:R-:W-:Y:S01]  /*bce0*/  UMOV UR27, 0x4048010 ;  /* 0x04048010001b7882 */ /* 0x000fe20000000000 */
[----:B------:R-:W-:Y:S01]  /*bcf0*/  UIADD3.64 UR44, UPT, UPT, UR50, 0x300, URZ ;  /* 0x00000300322c7897 */ /* 0x000fe2000fffe0ff */
[----:B------:R-:W-:Y:S01]  /*bd00*/  UMOV UR9, 0x80004020 ;  /* 0x8000402000097882 */ /* 0x000fe20000000000 */
[----:B------:R-:W-:Y:S01]  /*bd10*/  UIADD3.64 UR46, UPT, UPT, UR48, 0x84, URZ ;  /* 0x00000084302e7897 */ /* 0x000fe2000fffe0ff */
[----:B------:R-:W-:Y:S01]  /*bd20*/  UMOV UR11, 0x40004040 ;  /* 0x40004040000b7882 */ /* 0x000fe20000000000 */
[----:B------:R-:W-:Y:S01]  /*bd30*/  UMOV UR24, 0x0 ;  /* 0x0000000000187882 */ /* 0x000fe20000000000 */
[----:B------:R-:W-:Y:S01]  /*bd40*/  UMOV UR25, 0x4048010 ;  /* 0x0404801000197882 */ /* 0x000fe20000000000 */
[----:B------:R-:W-:Y:S01]  /*bd50*/  UMOV UR12, 0x0 ;  /* 0x00000000000c7882 */ /* 0x000fe20000000000 */
[----:B------:R-:W-:Y:S01]  /*bd60*/  UMOV UR13, 0x4048010 ;  /* 0x04048010000d7882 */ /* 0x000fe20000000000 */
[----:B------:R1:W-:Y:S01]  /*bd70*/  UTCQMMA gdesc[UR8], gdesc[UR10], tmem[UR15], tmem[UR26], idesc[UR27], !UPT ;  /* 0x00ff1a0a080075ea */ /* 0x0003e2000f80030f */
[----:B------:R-:W-:Y:S01]  /*bd80*/  UMOV UR52, 0x0 ;  /* 0x0000000000347882 */ /* 0x000fe20000000000 */
[----:B------:R-:W-:Y:S01]  /*bd90*/  UMOV UR53, 0x4048010 ;  /* 0x0404801000357882 */ /* 0x000fe20000000000 */
[----:B------:R1:W-:Y:S01]  /*bda0*/  UTCQMMA gdesc[UR50], gdesc[UR48], tmem[UR15], tmem[UR24], idesc[UR25], UPT ;  /* 0x00ff1830320075ea */ /* 0x0003e2000b80030f */
        /* <DEDUP_REMOVED lines=12> */
[----:B------:R1:W-:Y:S01]  /*be70*/  UTCQMMA gdesc[UR40], gdesc[UR42], tmem[UR15], tmem[UR58], idesc[UR59], UPT ;  /* 0x00ff3a2a280075ea */ /* 0x0003e2000b80030f */
[----:B------:R1:W-:Y:S01]  /*be80*/  UTCQMMA gdesc[UR44], gdesc[UR46], tmem[UR15], tmem[UR60], idesc[UR61], UPT ;  /* 0x00ff3c2e2c0075ea */ /* 0x0003e2000b80030f */
[----:B------:R1:W-:Y:S01]  /*be90*/  UTCBAR [UR19], URZ ;  /* 0x000000ff130073e9 */ /* 0x0003e200080000ff */
[----:B------:R-:W-:Y:S01]  /*bea0*/  NOP ;  /* 0x0000000000007918 */ /* 0x000fe20000000000 */
.L_x_6:
[----:B-1----:R-:W-:Y:S01]  /*beb0*/  UMOV UR7, URZ ;  /* 0x000000ff00077c82 */ /* 0x002fe20008000000 */
[----:B------:R-:W-:Y:S05]  /*bec0*/  BRA.U !UP2, `(.L_x_7) ;  /* 0x000000d10af87547 */ /* 0x000fea000b800000 */
[----:B------:R-:W-:Y:S01]  /*bed0*/  USHF.R.S32.HI UR6, URZ, 0x1f, UR21 ;  /* 0x0000001fff067899 */ /* 0x000fe20008011415 */
[----:B-----5:R-:W-:Y:S01]  /*bee0*/  IMAD.SHL.U32 R4, R4, 0x100, RZ ;  /* 0x0000010004047824 */ /* 0x020fe200078e00ff */
[----:B------:R-:W-:Y:S02]  /*bef0*/  UIADD3 UR7, UPT, UPT, UR14, 0x4000, URZ ;  /* 0x000040000e077890 */ /* 0x000fe4000fffe0ff */
[----:B------:R-:W-:Y:S02]  /*bf00*/  UIADD3 UR8, UPT, UPT, UR14, 0x9000, URZ ;  /* 0x000090000e087890 */ /* 0x000fe4000fffe0ff */
[----:B------:R-:W-:Y:S01]  /*bf10*/  ULEA.HI UR6, UR6, UR21, URZ, 0x8 ;  /* 0x0000001506067291 */ /* 0x000fe2000f8f40ff */
[----:B0-----:R-:W-:Y:S01]  /*bf20*/  SHF.R.S32.HI R5, RZ, 0x1f, R4 ;  /* 0x0000001fff057819 */ /* 0x001fe20000011404 */
[----:B------:R-:W-:Y:S02]  /*bf30*/  USHF.R.U32.HI UR7, URZ, 0x4, UR7 ;  /* 0x00000004ff077899 */ /* 0x000fe40008011607 */
[----:B------:R-:W-:-:S02]  /*bf40*/  USHF.R.U32.HI UR10, URZ, 0x4, UR8 ;  /* 0x00000004ff0a7899 */ /* 0x000fc40008011608 */
[----:B------:R-:W-:Y:S02]  /*bf50*/  USHF.R.S32.HI UR6, URZ, 0x8, UR6 ;  /* 0x00000008ff067899 */ /* 0x000fe40008011406 */
[----:B------:R-:W-:Y:S02]  /*bf60*/  USGXT.U32 UR8, UR7, 0xe ;  /* 0x0000000e0708789a */ /* 0x000fe40008000000 */
[----:B------:R-:W-:Y:S02]  /*bf70*/  USGXT.U32 UR10, UR10, 0xe ;  /* 0x0000000e0a0a789a */ /* 0x000fe40008000000 */
[----:B------:R-:W-:Y:S02]  /*bf80*/  UIADD3 UR24, UP2, UPT, UR8, 0x80, URZ ;  /* 0x0000008008187890 */ /* 0x000fe4000ff5e0ff */
[----:B------:R-:W-:Y:S02]  /*bf90*/  UISETP.LT.AND UP4, UPT, UR6, 0x2, UPT ;  /* 0x000000020600788c */ /* 0x000fe4000bf81270 */
[----:B------:R-:W-:Y:S01]  /*bfa0*/  UIADD3 UR26, UP3, UPT, UR10, 0x2, URZ ;  /* 0x000000020a1a7890 */ /* 0x000fe2000ff7e0ff */
[----:B------:R-:W-:Y:S01]  /*bfb0*/  UMOV UR4, URZ ;  /* 0x000000ff00047c82 */ /* 0x000fe20008000000 */
[----:B------:R-:W-:Y:S01]  /*bfc0*/  UMOV UR5, URZ ;  /* 0x000000ff00057c82 */ /* 0x000fe20008000000 */
[----:B------:R-:W-:-:S02]  /*bfd0*/  USHF.L.U32 UR18, UR18, 0x8, URZ ;  /* 0x0000000812127899 */ /* 0x000fc400080006ff */
[----:B------:R-:W-:Y:S02]  /*bfe0*/  UIADD3.X UR25, UPT, UPT, UR4, -0x7fffbfe0, URZ, UP2, !UPT ;  /* 0x8000402004197890 */ /* 0x000fe400097fe4ff */
[----:B------:R-:W-:Y:S02]  /*bff0*/  USEL UR19, UR6, 0x2, !UP4 ;  /* 0x0000000206137887 */ /* 0x000fe4000e000000 */
[----:B------:R-:W-:Y:S01]  /*c000*/  UIADD3.X UR27, UPT, UPT, UR5, 0x40004040, URZ, UP3, !UPT ;  /* 0x40004040051b7890 */ /* 0x000fe20009ffe4ff */
[----:B------:R-:W0:Y:S01]  /*c010*/  LDCU UR66, c[0x0][0x3a0] ;  /* 0x00007400ff4277ac */ /* 0x000e220008000800 */
[----:B------:R-:W-:Y:S02]  /*c020*/  USHF.R.S32.HI UR68, URZ, 0x1f, UR18 ;  /* 0x0000001fff447899 */ /* 0x000fe40008011412 */
[----:B------:R-:W-:Y:S02]  /*c030*/  UIADD3 UR19, UPT, UPT, UR19, -0x2, URZ ;  /* 0xfffffffe13137890 */ /* 0x000fe4000fffe0ff */
[----:B------:R-:W-:-:S02]  /*c040*/  UIADD3.64 UR28, UPT, UPT, UR24, 0x80, URZ ;  /* 0x00000080181c7897 */ /* 0x000fc4000fffe0ff */
[----:B------:R-:W-:Y:S02]  /*c050*/  UIADD3.64 UR30, UPT, UPT, UR26, 0x2, URZ ;  /* 0x000000021a1e7897 */ /* 0x000fe4000fffe0ff */
[----:B------:R-:W-:Y:S02]  /*c060*/  UIADD3.64 UR32, UPT, UPT, UR24, 0x100, URZ ;  /* 0x0000010018207897 */ /* 0x000fe4000fffe0ff */
[----:B------:R-:W-:Y:S02]  /*c070*/  UIADD3.64 UR34, UPT, UPT, UR26, 0x4, URZ ;  /* 0x000000041a227897 */ /* 0x000fe4000fffe0ff */
[----:B------:R-:W-:Y:S02]  /*c080*/  UIADD3.64 UR36, UPT, UPT, UR24, 0x180, URZ ;  /* 0x0000018018247897 */ /* 0x000fe4000fffe0ff */
[----:B------:R-:W-:Y:S02]  /*c090*/  UIADD3.64 UR38, UPT, UPT, UR26, 0x7e, URZ ;  /* 0x0000007e1a267897 */ /* 0x000fe4000fffe0ff */
[----:B------:R-:W-:-:S02]  /*c0a0*/  UIADD3.64 UR40, UPT, UPT, UR24, 0x200, URZ ;  /* 0x0000020018287897 */ /* 0x000fc4000fffe0ff */
[----:B------:R-:W-:Y:S02]  /*c0b0*/  UIADD3.64 UR42, UPT, UPT, UR26, 0x80, URZ ;  /* 0x000000801a2a7897 */ /* 0x000fe4000fffe0ff */
[----:B------:R-:W-:Y:S02]  /*c0c0*/  UIADD3.64 UR44, UPT, UPT, UR24, 0x280, URZ ;  /* 0x00000280182c7897 */ /* 0x000fe4000fffe0ff */
[----:B------:R-:W-:Y:S02]  /*c0d0*/  UIADD3.64 UR46, UPT, UPT, UR26, 0x82, URZ ;  /* 0x000000821a2e7897 */ /* 0x000fe4000fffe0ff */
[----:B------:R-:W-:Y:S02]  /*c0e0*/  UIADD3.64 UR48, UPT, UPT, UR24, 0x300, URZ ;  /* 0x0000030018307897 */ /* 0x000fe4000fffe0ff */
[----:B------:R-:W-:Y:S01]  /*c0f0*/  UIADD3.64 UR50, UPT, UPT, UR26, 0x84, URZ ;  /* 0x000000841a327897 */ /* 0x000fe2000fffe0ff */
[----:B------:R-:W-:Y:S01]  /*c100*/  UMOV UR67, 0x1 ;  /* 0x0000000100437882 */ /* 0x000fe20000000000 */
[----:B------:R-:W-:Y:S01]  /*c110*/  UMOV UR7, URZ ;  /* 0x000000ff00077c82 */ /* 0x000fe20008000000 */
[----:B0-----:R-:W-:-:S09]  /*c120*/  UMOV UR6, URZ ;  /* 0x000000ff00067c82 */ /* 0x001fd20008000000 */
.L_x_10:
[----:B------:R-:W2:Y:S04]  /*c130*/  LDL.LU R14, [R1+0x318] ;  /* 0x00031800010e7983 */ /* 0x000ea80000300800 */
[----:B------:R-:W3:Y:S04]  /*c140*/  LDL.LU R13, [R1+0x310] ;  /* 0x00031000010d7983 */ /* 0x000ee80000300800 */
[----:B------:R-:W4:Y:S04]  /*c150*/  LDL.LU R9, [R1+0x308] ;  /* 0x0003080001097983 */ /* 0x000f280000300800 */
[----:B-----5:R-:W5:Y:S04]  /*c160*/  LDL.LU R12, [R1+0x300] ;  /* 0x00030000010c7983 */ /* 0x020f680000300800 */
[----:B------:R-:W5:Y:S01]  /*c170*/  LDL.LU R10, [R1+0x314] ;  /* 0x00031400010a7983 */ /* 0x000f620000300800 */
[----:B------:R-:W-:-:S02]  /*c180*/  USHF.L.U32 UR7, UR7, 0x1f, URZ ;  /* 0x0000001f07077899 */ /* 0x000fc400080006ff */
[----:B------:R-:W-:Y:S01]  /*c190*/  UIADD3 UR20, UPT, UPT, UR6, 0x1, URZ ;  /* 0x0000000106147890 */ /* 0x000fe2000fffe0ff */
[----:B------:R-:W0:Y:S03]  /*c1a0*/  S2R R11, SR_TID.X ;  /* 0x00000000000b7919 */ /* 0x000e260000002100 */
[----:B------:R-:W-:Y:S01]  /*c1b0*/  IMAD.U32 R6, RZ, RZ, UR7 ;  /* 0x00000007ff067e24 */ /* 0x000fe2000f8e00ff */
[----:B------:R-:W-:-:S03]  /*c1c0*/  UIMAD UR5, UR20, -0x100, UR66 ;  /* 0xffffff00140578a4 */ /* 0x000fc6000f8e0242 */
[----:B------:R1:W1:Y:S01]  /*c1d0*/  SYNCS.PHASECHK.TRANS64.TRYWAIT P3, [UR17], R6 ;  /* 0x00000006ff0075a7 */ /* 0x0002620008061111 */
[----:B0-----:R-:W-:-:S04]  /*c1e0*/  SHF.R.U32.HI R7, RZ, 0x6, R11 ;  /* 0x00000006ff077819 */ /* 0x001fc8000001160b */
[----:B------:R-:W-:-:S04]  /*c1f0*/  SGXT.U32 R7, R7, 0x1 ;  /* 0x000000010707781a */ /* 0x000fc80000000000 */
[----:B------:R-:W-:Y:S02]  /*c200*/  ISETP.GE.AND P0, PT, R7, UR5, PT ;  /* 0x0000000507007c0c */ /* 0x000fe4000bf06270 */
[----:B--2---:R-:W-:Y:S02]  /*c210*/  IADD3 R14, P2, PT, R14, UR18, RZ ;  /* 0x000000120e0e7c10 */ /* 0x004fe4000ff5e0ff */
[----:B---3--:R-:W-:-:S03]  /*c220*/  IADD3 R13, P4, PT, R13, UR18, RZ ;  /* 0x000000120d0d7c10 */ /* 0x008fc6000ff9e0ff */
[----:B------:R-:W-:Y:S01]  /*c230*/  STL [R1+0x318], R14 ;  /* 0x0003180e01007387 */ /* 0x000fe20000100800 */
[----:B----4-:R-:W-:-:S05]  /*c240*/  IADD3 R9, P6, PT, R9, UR18, RZ ;  /* 0x0000001209097c10 */ /* 0x010fca000ffde0ff */
[----:B------:R0:W-:Y:S01]  /*c250*/  STL [R1+0x308], R9 ;  /* 0x0003080901007387 */ /* 0x0001e20000100800 */
[----:B-----5:R-:W-:Y:S02]  /*c260*/  IADD3 R12, P5, PT, R12, UR18, RZ ;  /* 0x000000120c0c7c10 */ /* 0x020fe4000ffbe0ff */
[----:B------:R-:W-:Y:S01]  /*c270*/  IADD3.X R10, PT, PT, R10, UR68, RZ, P2, !PT ;  /* 0x000000440a0a7c10 */ /* 0x000fe200097fe4ff */
[----:B0-----:R-:W2:Y:S04]  /*c280*/  LDL.LU R9, [R1+0x2f8] ;  /* 0x0002f80001097983 */ /* 0x001ea80000300800 */
[----:B------:R0:W-:Y:S04]  /*c290*/  STL [R1+0x310], R13 ;  /* 0x0003100d01007387 */ /* 0x0001e80000100800 */
[----:B-1----:R-:W3:Y:S04]  /*c2a0*/  LDL.LU R6, [R1+0x30c] ;  /* 0x00030c0001067983 */ /* 0x002ee80000300800 */
[----:B------:R-:W4:Y:S04]  /*c2b0*/  LDL.LU R27, [R1+0x2f0] ;  /* 0x0002f000011b7983 */ /* 0x000f280000300800 */
[----:B------:R1:W-:Y:S04]  /*c2c0*/  STL [R1+0x300], R12 ;  /* 0x0003000c01007387 */ /* 0x0003e80000100800 */
[----:B------:R-:W5:Y:S04]  /*c2d0*/  LDL.LU R26, [R1+0x304] ;  /* 0x00030400011a7983 */ /* 0x000f680000300800 */
[----:B------:R-:W5:Y:S04]  /*c2e0*/  LDL.LU R25, [R1+0x2e8] ;  /* 0x0002e80001197983 */ /* 0x000f680000300800 */
[----:B------:R0:W-:Y:S04]  /*c2f0*/  STL [R1+0x314], R10 ;  /* 0x0003140a01007387 */ /* 0x0001e80000100800 */
[----:B------:R-:W5:Y:S04]  /*c300*/  LDL.LU R24, [R1+0x2fc] ;  /* 0x0002fc0001187983 */ /* 0x000f680000300800 */
        /* <DEDUP_REMOVED lines=9> */
[----:B0-----:R-:W5:Y:S04]  /*c3a0*/  LDL.LU R13, [R1+0x2d4] ;  /* 0x0002d400010d7983 */ /* 0x001f680000300800 */
[----:B-1----:R-:W5:Y:S04]  /*c3b0*/  LDL.LU R12, [R1+0x2b8] ;  /* 0x0002b800010c7983 */ /* 0x002f680000300800 */
[----:B------:R-:W5:Y:S04]  /*c3c0*/  LDL.LU R10, [R1+0x2cc] ;  /* 0x0002cc00010a7983 */ /* 0x000f680000300800 */
[----:B------:R-:W5:Y:S01]  /*c3d0*/  LDL.LU R7, [R1+0x2b0] ;  /* 0x0002b00001077983 */ /* 0x000f620000300800 */
[----:B--2---:R-:W-:-:S05]  /*c3e0*/  IADD3 R9, P2, PT, R9, UR18, RZ ;  /* 0x0000001209097c10 */ /* 0x004fca000ff5e0ff */
[----:B------:R0:W-:Y:S01]  /*c3f0*/  STL [R1+0x2f8], R9 ;  /* 0x0002f80901007387 */ /* 0x0001e20000100800 */
[----:B---3--:R-:W-:Y:S02]  /*c400*/  IADD3.X R6, PT, PT, R6, UR68, RZ, P4, !PT ;  /* 0x0000004406067c10 */ /* 0x008fe4000a7fe4ff */
[----:B----4-:R-:W-:Y:S01]  /*c410*/  IADD3 R27, P4, PT, R27, UR18, RZ ;  /* 0x000000121b1b7c10 */ /* 0x010fe2000ff9e0ff */
[----:B0-----:R-:W2:Y:S04]  /*c420*/  LDL.LU R9, [R1+0x2c4] ;  /* 0x0002c40001097983 */ /* 0x001ea80000300800 */
[----:B------:R0:W-:Y:S01]  /*c430*/  STL [R1+0x30c], R6 ;  /* 0x00030c0601007387 */ /* 0x0001e20000100800 */
[----:B-----5:R-:W-:Y:S02]  /*c440*/  IADD3.X R26, PT, PT, R26, UR68, RZ, P6, !PT ;  /* 0x000000441a1a7c10 */ /* 0x020fe4000b7fe4ff */
[----:B------:R-:W-:Y:S01]  /*c450*/  IADD3 R25, P6, PT, R25, UR18, RZ ;  /* 0x0000001219197c10 */ /* 0x000fe2000ffde0ff */
[----:B0-----:R-:W3:Y:S01]  /*c460*/  LDL.LU R6, [R1+0x2a8] ;  /* 0x0002a80001067983 */ /* 0x001ee20000300800 */
[----:B------:R-:W-:-:S03]  /*c470*/  IADD3.X R24, PT, PT, R24, UR68, RZ, P5, !PT ;  /* 0x0000004418187c10 */ /* 0x000fc6000affe4ff */
[----:B------:R-:W-:Y:S01]  /*c480*/  STL [R1+0x2f0], R27 ;  /* 0x0002f01b01007387 */ /* 0x000fe20000100800 */
[----:B------:R-:W-:-:S03]  /*c490*/  IADD3 R23, P5, PT, R23, UR18, RZ ;  /* 0x0000001217177c10 */ /* 0x000fc6000ffbe0ff */
[----:B------:R-:W-:Y:S01]  /*c4a0*/  STL [R1+0x304], R26 ;  /* 0x0003041a01007387 */ /* 0x000fe20000100800 */
        /* <DEDUP_REMOVED lines=23> */
[----:B------:R-:W-:Y:S04]  /*c620*/  STL [R1+0x2d4], R13 ;  /* 0x0002d40d01007387 */ /* 0x000fe80000100800 */
[----:B------:R0:W-:Y:S04]  /*c630*/  STL [R1+0x2b0], R7 ;  /* 0x0002b00701007387 */ /* 0x0001e80000100800 */
[----:B------:R-:W-:Y:S04]  /*c640*/  STL [R1+0x2b8], R12 ;  /* 0x0002b80c01007387 */ /* 0x000fe80000100800 */
[----:B0-----:R-:W4:Y:S04]  /*c650*/  LDL.LU R7, [R1+0x2bc] ;  /* 0x0002bc0001077983 */ /* 0x001f280000300800 */
[----:B------:R-:W-:Y:S01]  /*c660*/  STL [R1+0x2cc], R10 ;  /* 0x0002cc0a01007387 */ /* 0x000fe20000100800 */
[----:B--2---:R-:W-:-:S05]  /*c670*/  IADD3.X R9, PT, PT, R9, UR68, RZ, P6, !PT ;  /* 0x0000004409097c10 */ /* 0x004fca000b7fe4ff */
[----:B------:R0:W-:Y:S01]  /*c680*/  STL [R1+0x2c4], R9 ;  /* 0x0002c40901007387 */ /* 0x0001e20000100800 */
[----:B---3--:R-:W-:-:S03]  /*c690*/  IADD3 R6, P6, PT, R6, UR18, RZ ;  /* 0x0000001206067c10 */ /* 0x008fc6000ffde0ff */
[----:B0-----:R-:W2:Y:S04]  /*c6a0*/  LDL.LU R9, [R1+0x2a0] ;  /* 0x0002a00001097983 */ /* 0x001ea80000300800 */
[----:B------:R-:W3:Y:S04]  /*c6b0*/  LDL.LU R27, [R1+0x2b4] ;  /* 0x0002b400011b7983 */ /* 0x000ee80000300800 */
        /* <DEDUP_REMOVED lines=15> */
[----:B------:R-:W5:Y:S01]  /*c7b0*/  LDL.LU R10, [R1+0x260] ;  /* 0x00026000010a7983 */ /* 0x000f620000300800 */
[----:B----4-:R-:W-:-:S03]  /*c7c0*/  IADD3.X R7, PT, PT, R7, UR68, RZ, P5, !PT ;  /* 0x0000004407077c10 */ /* 0x010fc6000affe4ff */
[----:B0-----:R-:W4:Y:S04]  /*c7d0*/  LDL.LU R6, [R1+0x274] ;  /* 0x0002740001067983 */ /* 0x001f280000300800 */
[----:B------:R0:W-:Y:S04]  /*c7e0*/  STL [R1+0x2bc], R7 ;  /* 0x0002bc0701007387 */ /* 0x0001e80000100800 */
[----:B0-----:R-:W4:Y:S01]  /*c7f0*/  LDL.LU R7, [R1+0x258] ;  /* 0x0002580001077983 */ /* 0x001f220000300800 */
[----:B--2---:R-:W-:Y:S02]  /*c800*/  IADD3 R9, P5, PT, R9, UR18, RZ ;  /* 0x0000001209097c10 */ /* 0x004fe4000ffbe0ff */
[----:B---3--:R-:W-:-:S03]  /*c810*/  IADD3.X R27, PT, PT, R27, UR68, RZ, P2, !PT ;  /* 0x000000441b1b7c10 */ /* 0x008fc600097fe4ff */
[----:B------:R0:W-:Y:S01]  /*c820*/  STL [R1+0x2a0], R9 ;  /* 0x0002a00901007387 */ /* 0x0001e20000100800 */
[----:B-----5:R-:W-:Y:S02]  /*c830*/  IADD3 R26, P2, PT, R26, UR18, RZ ;  /* 0x000000121a1a7c10 */ /* 0x020fe4000ff5e0ff */
[----:B------:R-:W-:Y:S01]  /*c840*/  IADD3.X R25, PT, PT, R25, UR68, RZ, P4, !PT ;  /* 0x0000004419197c10 */ /* 0x000fe2000a7fe4ff */
[----:B0-----:R-:W2:Y:S04]  /*c850*/  LDL.LU R9, [R1+0x26c] ;  /* 0x00026c0001097983 */ /* 0x001ea80000300800 */
        /* <DEDUP_REMOVED lines=27> */
[----:B----4-:R-:W-:-:S05]  /*ca10*/  IADD3.X R6, PT, PT, R6, UR68, RZ, P2, !PT ;  /* 0x0000004406067c10 */ /* 0x010fca00097fe4ff */
[----:B------:R0:W-:Y:S04]  /*ca20*/  STL [R1+0x274], R6 ;  /* 0x0002740601007387 */ /* 0x0001e80000100800 */
[----:B------:R-:W-:Y:S01]  /*ca30*/  STL [R1+0x27c], R12 ;  /* 0x00027c0c01007387 */ /* 0x000fe20000100800 */
[----:B------:R-:W-:-:S03]  /*ca40*/  IADD3 R7, P2, PT, R7, UR18, RZ ;  /* 0x0000001207077c10 */ /* 0x000fc6000ff5e0ff */
[----:B0-----:R-:W3:Y:S04]  /*ca50*/  LDL.LU R6, [R1+0x250] ;  /* 0x0002500001067983 */ /* 0x001ee80000300800 */
[----:B------:R-:W-:Y:S04]  /*ca60*/  STL [R1+0x260], R10 ;  /* 0x0002600a01007387 */ /* 0x000fe80000100800 */
[----:B------:R0:W-:Y:S04]  /*ca70*/  STL [R1+0x258], R7 ;  /* 0x0002580701007387 */ /* 0x0001e80000100800 */
[----:B0-----:R-:W4:Y:S04]  /*ca80*/  LDL.LU R7, [R1+0x264] ;  /* 0x0002640001077983 */ /* 0x001f280000300800 */
[----:B------:R-:W5:Y:S04]  /*ca90*/  LDL.LU R27, [R1+0x248] ;  /* 0x00024800011b7983 */ /* 0x000f680000300800 */
[----:B------:R-:W5:Y:S04]  /*caa0*/  LDL.LU R26, [R1+0x25c] ;  /* 0x00025c00011a7983 */ /* 0x000f680000300800 */
[----:B------:R-:W5:Y:S01]  /*cab0*/  LDL.LU R25, [R1+0x240] ;  /* 0x0002400001197983 */ /* 0x000f620000300800 */
[----:B--2---:R-:W-:-:S05]  /*cac0*/  IADD3.X R9, PT, PT, R9, UR68, RZ, P4, !PT ;  /* 0x0000004409097c10 */ /* 0x004fca000a7fe4ff */
[----:B------:R0:W-:Y:S04]  /*cad0*/  STL [R1+0x26c], R9 ;  /* 0x00026c0901007387 */ /* 0x0001e80000100800 */
[----:B------:R-:W2:Y:S04]  /*cae0*/  LDL.LU R24, [R1+0x254] ;  /* 0x0002540001187983 */ /* 0x000ea80000300800 */
        /* <DEDUP_REMOVED lines=12> */
[----:B0-----:R-:W2:Y:S01]  /*cbb0*/  LDL.LU R9, [R1+0x64c] ;  /* 0x00064c0001097983 */ /* 0x001ea20000300800 */
[----:B---3--:R-:W-:-:S05]  /*cbc0*/  IADD3 R6, P4, PT, R6, UR18, RZ ;  /* 0x0000001206067c10 */ /* 0x008fca000ff9e0ff */
[----:B------:R0:W-:Y:S04]  /*cbd0*/  STL [R1+0x250], R6 ;  /* 0x0002500601007387 */ /* 0x0001e80000100800 */
[----:B0-----:R-:W3:Y:S01]  /*cbe0*/  LDL.LU R6, [R1+0x21c] ;  /* 0x00021c0001067983 */ /* 0x001ee20000300800 */
[----:B----4-:R-:W-:-:S05]  /*cbf0*/  IADD3.X R7, PT, PT, R7, UR68, RZ, P6, !PT ;  /* 0x0000004407077c10 */ /* 0x010fca000b7fe4ff */
[----:B------:R0:W-:Y:S04]  /*cc00*/  STL [R1+0x264], R7 ;  /* 0x0002640701007387 */ /* 0x0001e80000100800 */
[----:B0-----:R-:W4:Y:S01]  /*cc10*/  LDL.LU R7, [R1+0x644] ;  /* 0x0006440001077983 */ /* 0x001f220000300800 */
[----:B-----5:R-:W-:Y:S02]  /*cc20*/  IADD3 R27, P6, PT, R27, UR18, RZ ;  /* 0x000000121b1b7c10 */ /* 0x020fe4000ffde0ff */
[----:B------:R-:W-:Y:S02]  /*cc30*/  IADD3.X R26, PT, PT, R26, UR68, RZ, P5, !PT ;  /* 0x000000441a1a7c10 */ /* 0x000fe4000affe4ff */
[----:B------:R-:W-:Y:S01]  /*cc40*/  IADD3 R25, P5, PT, R25, UR18, RZ ;  /* 0x0000001219197c10 */ /* 0x000fe2000ffbe0ff */
[----:B------:R-:W-:Y:S04]  /*cc50*/  STL [R1+0x248], R27 ;  /* 0x0002481b01007387 */ /* 0x000fe80000100800 */
[----:B------:R-:W-:Y:S04]  /*cc60*/  STL [R1+0x25c], R26 ;  /* 0x00025c1a01007387 */ /* 0x000fe80000100800 */
[----:B------:R-:W-:Y:S01]  /*cc70*/  STL [R1+0x240], R25 ;  /* 0x0002401901007387 */ /* 0x000fe20000100800 */
[----:B--2---:R-:W-:-:S02]  /*cc80*/  IADD3.X R24, PT, PT, R24, UR68, RZ, P2, !PT ;  /* 0x0000004418187c10 */ /* 0x004fc400097fe4ff */
        /* <DEDUP_REMOVED lines=16> */
[----:B------:R-:W-:-:S03]  /*cd90*/  IADD3 R14, P2, PT, R4, R14, RZ ;  /* 0x0000000e040e7210 */ /* 0x000fc60007f5e0ff */
[----:B------:R-:W-:Y:S01]  /*cda0*/  STL [R1+0x234], R16 ;  /* 0x0002341001007387 */ /* 0x000fe20000100800 */
[----:B------:R-:W-:-:S03]  /*cdb0*/  IADD3.X R13, PT, PT, R13, UR68, RZ, P4, !PT ;  /* 0x000000440d0d7c10 */ /* 0x000fc6000a7fe4ff */
[----:B------:R-:W-:Y:S01]  /*cdc0*/  STL [R1+0x65c], R14 ;  /* 0x00065c0e01007387 */ /* 0x000fe20000100800 */
[----:B------:R-:W-:Y:S02]  /*cdd0*/  IADD3 R12, P4, PT, R4, R12, RZ ;  /* 0x0000000c040c7210 */ /* 0x000fe40007f9e0ff */
[----:B------:R-:W-:Y:S02]  /*cde0*/  IADD3.X R10, PT, PT, R10, UR68, RZ, P6, !PT ;  /* 0x000000440a0a7c10 */ /* 0x000fe4000b7fe4ff */
[----:B------:R-:W-:Y:S01]  /*cdf0*/  IADD3 R9, P6, PT, R4, R9, RZ ;  /* 0x0000000904097210 */ /* 0x000fe20007fde0ff */
[----:B------:R-:W-:Y:S04]  /*ce00*/  STL [R1+0x22c], R13 ;  /* 0x00022c0d01007387 */ /* 0x000fe80000100800 */
[----:B------:R0:W-:Y:S04]  /*ce10*/  STL [R1+0x64c], R9 ;  /* 0x00064c0901007387 */ /* 0x0001e80000100800 */
[----:B------:R-:W-:Y:S04]  /*ce20*/  STL [R1+0x654], R12 ;  /* 0x0006540c01007387 */ /* 0x000fe80000100800 */
[----:B0-----:R-:W2:Y:S04]  /*ce30*/  LDL.LU R9, [R1+0x658] ;  /* 0x0006580001097983 */ /* 0x001ea80000300800 */
[----:B------:R-:W-:Y:S01]  /*ce40*/  STL [R1+0x224], R10 ;  /* 0x0002240a01007387 */ /* 0x000fe20000100800 */
[----:B---3--:R-:W-:-:S05]  /*ce50*/  IADD3.X R6, PT, PT, R6, UR68, RZ, P5, !PT ;  /* 0x0000004406067c10 */ /* 0x008fca000affe4ff */
[----:B------:R0:W-:Y:S04]  /*ce60*/  STL [R1+0x21c], R6 ;  /* 0x00021c0601007387 */ /* 0x0001e80000100800 */
[----:B0-----:R-:W3:Y:S01]  /*ce70*/  LDL.LU R6, [R1+0x1f4] ;  /* 0x0001f40001067983 */ /* 0x001ee20000300800 */
[----:B----4-:R-:W-:-:S03]  /*ce80*/  IADD3 R7, P5, PT, R4, R7, RZ ;  /* 0x0000000704077210 */ /* 0x010fc60007fbe0ff */
[----:B------:R-:W4:Y:S04]  /*ce90*/  LDL.LU R27, [R1+0x650] ;  /* 0x00065000011b7983 */ /* 0x000f280000300800 */
        /* <DEDUP_REMOVED lines=16> */
[----:B0-----:R-:W5:Y:S01]  /*cfa0*/  LDL.LU R7, [R1+0x620] ;  /* 0x0006200001077983 */ /* 0x001f620000300800 */
[----:B--2---:R-:W-:-:S05]  /*cfb0*/  IMAD.X R9, R5, 0x1, R9, P2 ;  /* 0x0000000105097824 */ /* 0x004fca00010e0609 */
[----:B------:R0:W-:Y:S04]  /*cfc0*/  STL [R1+0x658], R9 ;  /* 0x0006580901007387 */ /* 0x0001e80000100800 */
[----:B0-----:R-:W2:Y:S01]  /*cfd0*/  LDL.LU R9, [R1+0x60c] ;  /* 0x00060c0001097983 */ /* 0x001ea20000300800 */
[----:B---3--:R-:W-:Y:S01]  /*cfe0*/  IADD3 R6, P2, PT, R4, R6, RZ ;  /* 0x0000000604067210 */ /* 0x008fe20007f5e0ff */
[----:B----4-:R-:W-:-:S04]  /*cff0*/  IMAD.X R27, R5, 0x1, R27, P4 ;  /* 0x00000001051b7824 */ /* 0x010fc800020e061b */
[----:B------:R0:W-:Y:S01]  /*d000*/  STL [R1+0x1f4], R6 ;  /* 0x0001f40601007387 */ /* 0x0001e20000100800 */
[C---:B-----5:R-:W-:Y:S01]  /*d010*/  IADD3 R26, P4, PT, R4.reuse, R26, RZ ;  /* 0x0000001a041a7210 */ /* 0x060fe20007f9e0ff */
[----:B------:R-:W-:Y:S02]  /*d020*/  IMAD.X R25, R5, 0x1, R25, P6 ;  /* 0x0000000105197824 */ /* 0x000fe400030e0619 */
[----:B0-----:R-:W3:Y:S01]  /*d030*/  LDL.LU R6, [R1+0x618] ;  /* 0x0006180001067983 */ /* 0x001ee20000300800 */
[----:B------:R-:W-:-:S03]  /*d040*/  IADD3 R24, P6, PT, R4, R24, RZ ;  /* 0x0000001804187210 */ /* 0x000fc60007fde0ff */
[----:B------:R-:W-:Y:S01]  /*d050*/  STL [R1+0x650], R27 ;  /* 0x0006501b01007387 */ /* 0x000fe20000100800 */
[----:B------:R-:W-:-:S03]  /*d060*/  IMAD.X R23, R5, 0x1, R23, P5 ;  /* 0x0000000105177824 */ /* 0x000fc600028e0617 */
[----:B------:R-:W-:Y:S01]  /*d070*/  STL [R1+0x63c], R26 ;  /* 0x00063c1a01007387 */ /* 0x000fe20000100800 */
        /* <DEDUP_REMOVED lines=19> */
[----:B------:R-:W-:Y:S04]  /*d1b0*/  STL [R1+0x61c], R16 ;  /* 0x00061c1001007387 */ /* 0x000fe80000100800 */
[----:B------:R-:W-:Y:S01]  /*d1c0*/  STL [R1+0x628], R14 ;  /* 0x0006280e01007387 */ /* 0x000fe20000100800 */
[----:B------:R-:W-:-:S03]  /*d1d0*/  IMAD.X R7, R5, 0x1, R7, P4 ;  /* 0x0000000105077824 */ /* 0x000fc600020e0607 */
[----:B------:R-:W-:Y:S04]  /*d1e0*/  STL [R1+0x614], R13 ;  /* 0x0006140d01007387 */ /* 0x000fe80000100800 */
[----:B------:R0:W-:Y:S04]  /*d1f0*/  STL [R1+0x620], R7 ;  /* 0x0006200701007387 */ /* 0x0001e80000100800 */
[----:B------:R-:W-:Y:S04]  /*d200*/  STL [R1+0x3c8], R12 ;  /* 0x0003c80c01007387 */ /* 0x000fe80000100800 */
[----:B0-----:R-:W4:Y:S01]  /*d210*/  LDL.LU R7, [R1+0x604] ;  /* 0x0006040001077983 */ /* 0x001f220000300800 */
[----:B------:R-:W-:-:S05]  /*d220*/  IADD3 R10, P2, PT, R4, R10, RZ ;  /* 0x0000000a040a7210 */ /* 0x000fca0007f5e0ff */
[----:B------:R-:W-:Y:S01]  /*d230*/  STL [R1+0x218], R10 ;  /* 0x0002180a01007387 */ /* 0x000fe20000100800 */
[----:B--2---:R-:W-:-:S05]  /*d240*/  IADD3 R9, P4, PT, R4, R9, RZ ;  /* 0x0000000904097210 */ /* 0x004fca0007f9e0ff */
[----:B------:R0:W-:Y:S04]  /*d250*/  STL [R1+0x60c], R9 ;  /* 0x00060c0901007387 */ /* 0x0001e80000100800 */
[----:B0-----:R-:W2:Y:S04]  /*d260*/  LDL.LU R9, [R1+0x610] ;  /* 0x0006100001097983 */ /* 0x001ea80000300800 */
[----:B------:R-:W5:Y:S04]  /*d270*/  LDL.LU R27, [R1+0x5fc] ;  /* 0x0005fc00011b7983 */ /* 0x000f680000300800 */
[----:B------:R-:W5:Y:S01]  /*d280*/  LDL.LU R26, [R1+0x214] ;  /* 0x00021400011a7983 */ /* 0x000f620000300800 */
[----:B---3--:R-:W-:-:S03]  /*d290*/  IMAD.X R6, R5, 0x1, R6, P6 ;  /* 0x0000000105067824 */ /* 0x008fc600030e0606 */
[----:B------:R-:W3:Y:S04]  /*d2a0*/  LDL.LU R25, [R1+0x3c4] ;  /* 0x0003c40001197983 */ /* 0x000ee80000300800 */
[----:B------:R0:W-:Y:S04]  /*d2b0*/  STL [R1+0x618], R6 ;  /* 0x0006180601007387 */ /* 0x0001e80000100800 */
[----:B------:R-:W3:Y:S04]  /*d2c0*/  LDL.LU R24, [R1+0x608] ;  /* 0x0006080001187983 */ /* 0x000ee80000300800 */
        /* <DEDUP_REMOVED lines=12> */
[----:B0-----:R-:W3:Y:S01]  /*d390*/  LDL.LU R6, [R1+0x5cc] ;  /* 0x0005cc0001067983 */ /* 0x001ee20000300800 */
[----:B----4-:R-:W-:-:S05]  /*d3a0*/  IADD3 R7, P6, PT, R4, R7, RZ ;  /* 0x0000000704077210 */ /* 0x010fca0007fde0ff */
[----:B------:R0:W-:Y:S04]  /*d3b0*/  STL [R1+0x604], R7 ;  /* 0x0006040701007387 */ /* 0x0001e80000100800 */
[----:B0-----:R-:W4:Y:S01]  /*d3c0*/  LDL.LU R7, [R1+0x20c] ;  /* 0x00020c0001077983 */ /* 0x001f220000300800 */
[----:B--2---:R-:W-:Y:S01]  /*d3d0*/  IMAD.X R9, R5, 0x1, R9, P5 ;  /* 0x0000000105097824 */ /* 0x004fe200028e0609 */
[----:B-----5:R-:W-:-:S04]  /*d3e0*/  IADD3 R27, P5, PT, R4, R27, RZ ;  /* 0x0000001b041b7210 */ /* 0x020fc80007fbe0ff */
[----:B------:R0:W-:Y:S01]  /*d3f0*/  STL [R1+0x610], R9 ;  /* 0x0006100901007387 */ /* 0x0001e20000100800 */
[C---:B------:R-:W-:Y:S01]  /*d400*/  IMAD.X R26, R5.reuse, 0x1, R26, P2 ;  /* 0x00000001051a7824 */ /* 0x040fe200010e061a */
[----:B---3--:R-:W-:Y:S02]  /*d410*/  IADD3 R25, P2, PT, R4, R25, RZ ;  /* 0x0000001904197210 */ /* 0x008fe40007f5e0ff */
[----:B0-----:R-:W2:Y:S01]  /*d420*/  LDL.LU R9, [R1+0x3bc] ;  /* 0x0003bc0001097983 */ /* 0x001ea20000300800 */
        /* <DEDUP_REMOVED lines=27> */
[----:B------:R-:W-:Y:S04]  /*d5e0*/  STL [R1+0x5e8], R13 ;  /* 0x0005e80d01007387 */ /* 0x000fe80000100800 */
[----:B------:R0:W-:Y:S04]  /*d5f0*/  STL [R1+0x5cc], R6 ;  /* 0x0005cc0601007387 */ /* 0x0001e80000100800 */
[----:B------:R-:W-:Y:S04]  /*d600*/  STL [R1+0x5d4], R12 ;  /* 0x0005d40c01007387 */ /* 0x000fe80000100800 */
[----:B0-----:R-:W3:Y:S04]  /*d610*/  LDL.LU R6, [R1+0x5d8] ;  /* 0x0005d80001067983 */ /* 0x001ee80000300800 */
[----:B------:R-:W-:Y:S01]  /*d620*/  STL [R1+0x5e0], R10 ;  /* 0x0005e00a01007387 */ /* 0x000fe20000100800 */
[----:B----4-:R-:W-:-:S05]  /*d630*/  IMAD.X R7, R5, 0x1, R7, P2 ;  /* 0x0000000105077824 */ /* 0x010fca00010e0607 */
[----:B------:R0:W-:Y:S04]  /*d640*/  STL [R1+0x20c], R7 ;  /* 0x00020c0701007387 */ /* 0x0001e80000100800 */
[----:B0-----:R-:W4:Y:S04]  /*d650*/  LDL.LU R7, [R1+0x5c4] ;  /* 0x0005c40001077983 */ /* 0x001f280000300800 */
[----:B------:R-:W5:Y:S04]  /*d660*/  LDL.LU R27, [R1+0x5d0] ;  /* 0x0005d000011b7983 */ /* 0x000f680000300800 */
[----:B------:R-:W5:Y:S04]  /*d670*/  LDL.LU R26, [R1+0x5bc] ;  /* 0x0005bc00011a7983 */ /* 0x000f680000300800 */
[----:B------:R-:W5:Y:S01]  /*d680*/  LDL.LU R25, [R1+0x5c8] ;  /* 0x0005c80001197983 */ /* 0x000f620000300800 */
[----:B--2---:R-:W-:-:S05]  /*d690*/  IADD3 R9, P2, PT, R4, R9, RZ ;  /* 0x0000000904097210 */ /* 0x004fca0007f5e0ff */
        /* <DEDUP_REMOVED lines=15> */
[----:B---3--:R-:W-:-:S05]  /*d790*/  IMAD.X R6, R5, 0x1, R6, P4 ;  /* 0x0000000105067824 */ /* 0x008fca00020e0606 */
[----:B------:R0:W-:Y:S04]  /*d7a0*/  STL [R1+0x5d8], R6 ;  /* 0x0005d80601007387 */ /* 0x0001e80000100800 */
[----:B0-----:R-:W3:Y:S01]  /*d7b0*/  LDL.LU R6, [R1+0x58c] ;  /* 0x00058c0001067983 */ /* 0x001ee20000300800 */
[----:B----4-:R-:W-:-:S05]  /*d7c0*/  IADD3 R7, P4, PT, R4, R7, RZ ;  /* 0x0000000704077210 */ /* 0x010fca0007f9e0ff */
[----:B------:R0:W-:Y:S04]  /*d7d0*/  STL [R1+0x5c4], R7 ;  /* 0x0005c40701007387 */ /* 0x0001e80000100800 */
[----:B0-----:R-:W4:Y:S01]  /*d7e0*/  LDL.LU R7, [R1+0x598] ;  /* 0x0005980001077983 */ /* 0x001f220000300800 */
[C---:B-----5:R-:W-:Y:S01]  /*d7f0*/  IMAD.X R27, R5.reuse, 0x1, R27, P6 ;  /* 0x00000001051b7824 */ /* 0x060fe200030e061b */
[----:B------:R-:W-:Y:S01]  /*d800*/  IADD3 R26, P6, PT, R4, R26, RZ ;  /* 0x0000001a041a7210 */ /* 0x000fe20007fde0ff */
[----:B------:R-:W-:-:S03]  /*d810*/  IMAD.X R25, R5, 0x1, R25, P5 ;  /* 0x0000000105197824 */ /* 0x000fc600028e0619 */
[----:B------:R-:W-:Y:S04]  /*d820*/  STL [R1+0x5d0], R27 ;  /* 0x0005d01b01007387 */ /* 0x000fe80000100800 */
[----:B------:R-:W-:Y:S04]  /*d830*/  STL [R1+0x5bc], R26 ;  /* 0x0005bc1a01007387 */ /* 0x000fe80000100800 */
[----:B------:R-:W-:Y:S01]  /*d840*/  STL [R1+0x5c8], R25 ;  /* 0x0005c81901007387 */ /* 0x000fe20000100800 */
[----:B--2---:R-:W-:Y:S01]  /*d850*/  IADD3 R24, P5, PT, R4, R24, RZ ;  /* 0x0000001804187210 */ /* 0x004fe20007fbe0ff */
[----:B------:R-:W-:-:S04]  /*d860*/  IMAD.X R23, R5, 0x1, R23, P2 ;  /* 0x0000000105177824 */ /* 0x000fc800010e0617 */
        /* <DEDUP_REMOVED lines=21> */
[----:B------:R-:W-:Y:S01]  /*d9c0*/  IMAD.X R9, R5, 0x1, R9, P6 ;  /* 0x0000000105097824 */ /* 0x000fe200030e0609 */
[----:B------:R-:W-:-:S04]  /*d9d0*/  IADD3 R10, P4, PT, R4, R10, RZ ;  /* 0x0000000a040a7210 */ /* 0x000fc80007f9e0ff */
[----:B------:R0:W-:Y:S04]  /*d9e0*/  STL [R1+0x5a0], R9 ;  /* 0x0005a00901007387 */ /* 0x0001e80000100800 */
[----:B------:R-:W-:Y:S04]  /*d9f0*/  STL [R1+0x5a8], R12 ;  /* 0x0005a80c01007387 */ /* 0x000fe80000100800 */
[----:B0-----:R-:W2:Y:S04]  /*da00*/  LDL.LU R9, [R1+0x584] ;  /* 0x0005840001097983 */ /* 0x001ea80000300800 */
[----:B------:R-:W-:Y:S01]  /*da10*/  STL [R1+0x594], R10 ;  /* 0x0005940a01007387 */ /* 0x000fe20000100800 */
[----:B---3--:R-:W-:-:S05]  /*da20*/  IADD3 R6, P6, PT, R4, R6, RZ ;  /* 0x0000000604067210 */ /* 0x008fca0007fde0ff */
[----:B------:R0:W-:Y:S04]  /*da30*/  STL [R1+0x58c], R6 ;  /* 0x00058c0601007387 */ /* 0x0001e80000100800 */
[----:B0-----:R-:W3:Y:S04]  /*da40*/  LDL.LU R6, [R1+0x3b0] ;  /* 0x0003b00001067983 */ /* 0x001ee80000300800 */
[----:B------:R-:W5:Y:S04]  /*da50*/  LDL.LU R27, [R1+0x200] ;  /* 0x00020000011b7983 */ /* 0x000f680000300800 */
[----:B------:R-:W5:Y:S01]  /*da60*/  LDL.LU R26, [R1+0x590] ;  /* 0x00059000011a7983 */ /* 0x000f620000300800 */
[----:B----4-:R-:W-:-:S03]  /*da70*/  IMAD.X R7, R5, 0x1, R7, P5 ;  /* 0x0000000105077824 */ /* 0x010fc600028e0607 */
[----:B------:R-:W4:Y:S04]  /*da80*/  LDL.LU R25, [R1+0x57c] ;  /* 0x00057c0001197983 */ /* 0x000f280000300800 */
[----:B------:R0:W-:Y:S04]  /*da90*/  STL [R1+0x598], R7 ;  /* 0x0005980701007387 */ /* 0x0001e80000100800 */
[----:B------:R-:W4:Y:S04]  /*daa0*/  LDL.LU R24, [R1+0x588] ;  /* 0x0005880001187983 */ /* 0x000f280000300800 */
        /* <DEDUP_REMOVED lines=12> */
[----:B0-----:R-:W4:Y:S01]  /*db70*/  LDL.LU R7, [R1+0x1f8] ;  /* 0x0001f80001077983 */ /* 0x001f220000300800 */
[----:B--2---:R-:W-:-:S05]  /*db80*/  IADD3 R9, P5, PT, R4, R9, RZ ;  /* 0x0000000904097210 */ /* 0x004fca0007fbe0ff */
[----:B------:R0:W-:Y:S04]  /*db90*/  STL [R1+0x584], R9 ;  /* 0x0005840901007387 */ /* 0x0001e80000100800 */
[----:B0-----:R-:W2:Y:S01]  /*dba0*/  LDL.LU R9, [R1+0x560] ;  /* 0x0005600001097983 */ /* 0x001ea20000300800 */
[----:B---3--:R-:W-:Y:S01]  /*dbb0*/  IMAD.X R6, R5, 0x1, R6, P2 ;  /* 0x0000000105067824 */ /* 0x008fe200010e0606 */
[----:B-----5:R-:W-:-:S04]  /*dbc0*/  IADD3 R27, P2, PT, R4, R27, RZ ;  /* 0x0000001b041b7210 */ /* 0x020fc80007f5e0ff */
[----:B------:R0:W-:Y:S01]  /*dbd0*/  STL [R1+0x3b0], R6 ;  /* 0x0003b00601007387 */ /* 0x0001e20000100800 */
[C---:B------:R-:W-:Y:S01]  /*dbe0*/  IMAD.X R26, R5.reuse, 0x1, R26, P4 ;  /* 0x00000001051a7824 */ /* 0x040fe200020e061a */
[----:B----4-:R-:W-:Y:S02]  /*dbf0*/  IADD3 R25, P4, PT, R4, R25, RZ ;  /* 0x0000001904197210 */ /* 0x010fe40007f9e0ff */
[----:B0-----:R-:W3:Y:S01]  /*dc00*/  LDL.LU R6, [R1+0x54c] ;  /* 0x00054c0001067983 */ /* 0x001ee20000300800 */
        /* <DEDUP_REMOVED lines=30> */
[----:B0-----:R-:W4:Y:S04]  /*ddf0*/  LDL.LU R7, [R1+0x558] ;  /* 0x0005580001077983 */ /* 0x001f280000300800 */
[----:B------:R-:W-:Y:S01]  /*de00*/  STL [R1+0x3a8], R10 ;  /* 0x0003a80a01007387 */ /* 0x000fe20000100800 */
[----:B--2---:R-:W-:-:S05]  /*de10*/  IMAD.X R9, R5, 0x1, R9, P4 ;  /* 0x0000000105097824 */ /* 0x004fca00020e0609 */
[----:B------:R0:W-:Y:S04]  /*de20*/  STL [R1+0x560], R9 ;  /* 0x0005600901007387 */ /* 0x0001e80000100800 */
[----:B0-----:R-:W2:Y:S04]  /*de30*/  LDL.LU R9, [R1+0x544] ;  /* 0x0005440001097983 */ /* 0x001ea80000300800 */
[----:B------:R-:W5:Y:S04]  /*de40*/  LDL.LU R27, [R1+0x550] ;  /* 0x00055000011b7983 */ /* 0x000f680000300800 */
[----:B------:R-:W5:Y:S01]  /*de50*/  LDL.LU R26, [R1+0x53c] ;  /* 0x00053c00011a7983 */ /* 0x000f620000300800 */
[----:B---3--:R-:W-:-:S03]  /*de60*/  IADD3 R6, P4, PT, R4, R6, RZ ;  /* 0x0000000604067210 */ /* 0x008fc60007f9e0ff */
        /* <DEDUP_REMOVED lines=16> */
[----:B----4-:R-:W-:-:S05]  /*df70*/  IMAD.X R7, R5, 0x1, R7, P6 ;  /* 0x0000000105077824 */ /* 0x010fca00030e0607 */
[----:B------:R0:W-:Y:S04]  /*df80*/  STL [R1+0x558], R7 ;  /* 0x0005580701007387 */ /* 0x0001e80000100800 */
[----:B0-----:R-:W4:Y:S01]  /*df90*/  LDL.LU R7, [R1+0x50c] ;  /* 0x00050c0001077983 */ /* 0x001f220000300800 */
[----:B--2---:R-:W-:Y:S01]  /*dfa0*/  IADD3 R9, P6, PT, R4, R9, RZ ;  /* 0x0000000904097210 */ /* 0x004fe20007fde0ff */
[----:B-----5:R-:W-:-:S04]  /*dfb0*/  IMAD.X R27, R5, 0x1, R27, P5 ;  /* 0x00000001051b7824 */ /* 0x020fc800028e061b */
[----:B------:R0:W-:Y:S01]  /*dfc0*/  STL [R1+0x544], R9 ;  /* 0x0005440901007387 */ /* 0x0001e20000100800 */
[C---:B------:R-:W-:Y:S01]  /*dfd0*/  IADD3 R26, P5, PT, R4.reuse, R26, RZ ;  /* 0x0000001a041a7210 */ /* 0x040fe20007fbe0ff */
[----:B---3--:R-:W-:Y:S02]  /*dfe0*/  IMAD.X R25, R5, 0x1, R25, P2 ;  /* 0x0000000105197824 */ /* 0x008fe400010e0619 */
[----:B0-----:R-:W2:Y:S01]  /*dff0*/  LDL.LU R9, [R1+0x1e4] ;  /* 0x0001e40001097983 */ /* 0x001ea20000300800 */
        /* <DEDUP_REMOVED lines=26> */
[----:B------:R-:W-:Y:S01]  /*e1a0*/  STL [R1+0x51c], R13 ;  /* 0x00051c0d01007387 */ /* 0x000fe20000100800 */
[----:B------:R-:W-:-:S03]  /*e1b0*/  IADD3 R10, P6, PT, R4, R10, RZ ;  /* 0x0000000a040a7210 */ /* 0x000fc60007fde0ff */
[----:B------:R0:W-:Y:S04]  /*e1c0*/  STL [R1+0x520], R6 ;  /* 0x0005200601007387 */ /* 0x0001e80000100800 */
[----:B------:R-:W-:Y:S04]  /*e1d0*/  STL [R1+0x528], R12 ;  /* 0x0005280c01007387 */ /* 0x000fe80000100800 */
[----:B0-----:R-:W3:Y:S04]  /*e1e0*/  LDL.LU R6, [R1+0x39c] ;  /* 0x00039c0001067983 */ /* 0x001ee80000300800 */
[----:B------:R-:W-:Y:S01]  /*e1f0*/  STL [R1+0x514], R10 ;  /* 0x0005140a01007387 */ /* 0x000fe20000100800 */
[----:B----4-:R-:W-:-:S05]  /*e200*/  IADD3 R7, P5, PT, R4, R7, RZ ;  /* 0x0000000704077210 */ /* 0x010fca0007fbe0ff */
[----:B------:R0:W-:Y:S04]  /*e210*/  STL [R1+0x50c], R7 ;  /* 0x00050c0701007387 */ /* 0x0001e80000100800 */
[----:B0-----:R-:W4:Y:S04]  /*e220*/  LDL.LU R7, [R1+0x518] ;  /* 0x0005180001077983 */ /* 0x001f280000300800 */
[----:B------:R-:W5:Y:S04]  /*e230*/  LDL.LU R27, [R1+0x504] ;  /* 0x00050400011b7983 */ /* 0x000f680000300800 */
[----:B------:R-:W5:Y:S04]  /*e240*/  LDL.LU R26, [R1+0x510] ;  /* 0x00051000011a7983 */ /* 0x000f680000300800 */
[----:B------:R-:W5:Y:S01]  /*e250*/  LDL.LU R25, [R1+0x4fc] ;  /* 0x0004fc0001197983 */ /* 0x000f620000300800 */
[----:B--2---:R-:W-:-:S05]  /*e260*/  IMAD.X R9, R5, 0x1, R9, P2 ;  /* 0x0000000105097824 */ /* 0x004fca00010e0609 */
        /* <DEDUP_REMOVED lines=15> */
[----:B---3--:R-:W-:-:S05]  /*e360*/  IADD3 R6, P2, PT, R4, R6, RZ ;  /* 0x0000000604067210 */ /* 0x008fca0007f5e0ff */
[----:B------:R0:W-:Y:S04]  /*e370*/  STL [R1+0x39c], R6 ;  /* 0x00039c0601007387 */ /* 0x0001e80000100800 */
[----:B0-----:R-:W3:Y:S01]  /*e380*/  LDL.LU R6, [R1+0x4e0] ;  /* 0x0004e00001067983 */ /* 0x001ee20000300800 */
[----:B----4-:R-:W-:-:S05]  /*e390*/  IMAD.X R7, R5, 0x1, R7, P4 ;  /* 0x0000000105077824 */ /* 0x010fca00020e0607 */
[----:B------:R0:W-:Y:S04]  /*e3a0*/  STL [R1+0x518], R7 ;  /* 0x0005180701007387 */ /* 0x0001e80000100800 */
[----:B0-----:R-:W4:Y:S01]  /*e3b0*/  LDL.LU R7, [R1+0x4cc] ;  /* 0x0004cc0001077983 */ /* 0x001f220000300800 */
[C---:B-----5:R-:W-:Y:S01]  /*e3c0*/  IADD3 R27, P4, PT, R4.reuse, R27, RZ ;  /* 0x0000001b041b7210 */ /* 0x060fe20007f9e0ff */
[----:B------:R-:W-:Y:S01]  /*e3d0*/  IMAD.X R26, R5, 0x1, R26, P6 ;  /* 0x00000001051a7824 */ /* 0x000fe200030e061a */
[----:B------:R-:W-:-:S03]  /*e3e0*/  IADD3 R25, P6, PT, R4, R25, RZ ;  /* 0x0000001904197210 */ /* 0x000fc60007fde0ff */
[----:B------:R-:W-:Y:S04]  /*e3f0*/  STL [R1+0x504], R27 ;  /* 0x0005041b01007387 */ /* 0x000fe80000100800 */
[----:B------:R-:W-:Y:S04]  /*e400*/  STL [R1+0x510], R26 ;  /* 0x0005101a01007387 */ /* 0x000fe80000100800 */
[----:B------:R-:W-:Y:S01]  /*e410*/  STL [R1+0x4fc], R25 ;  /* 0x0004fc1901007387 */ /* 0x000fe20000100800 */
[----:B--2---:R-:W-:Y:S01]  /*e420*/  IMAD.X R24, R5, 0x1, R24, P5 ;  /* 0x0000000105187824 */ /* 0x004fe200028e0618 */
[----:B------:R-:W-:-:S04]  /*e430*/  IADD3 R23, P5, PT, R4, R23, RZ ;  /* 0x0000001704177210 */ /* 0x000fc80007fbe0ff */
        /* <DEDUP_REMOVED lines=19> */
[C---:B------:R-:W-:Y:S01]  /*e570*/  IADD3 R12, P2, PT, R4.reuse, R12, RZ ;  /* 0x0000000c040c7210 */ /* 0x040fe20007f5e0ff */
[C---:B------:R-:W-:Y:S01]  /*e580*/  IMAD.X R10, R5.reuse, 0x1, R10, P4 ;  /* 0x00000001050a7824 */ /* 0x040fe200020e060a */
[----:B------:R-:W-:Y:S01]  /*e590*/  IADD3 R9, P4, PT, R4, R9, RZ ;  /* 0x0000000904097210 */ /* 0x000fe20007f9e0ff */
[----:B------:R-:W-:Y:S04]  /*e5a0*/  STL [R1+0x1dc], R13 ;  /* 0x0001dc0d01007387 */ /* 0x000fe80000100800 */
[----:B------:R0:W-:Y:S04]  /*e5b0*/  STL [R1+0x4d4], R9 ;  /* 0x0004d40901007387 */ /* 0x0001e80000100800 */
[----:B------:R-:W-:Y:S04]  /*e5c0*/  STL [R1+0x394], R12 ;  /* 0x0003940c01007387 */ /* 0x000fe80000100800 */
[----:B0-----:R-:W2:Y:S04]  /*e5d0*/  LDL.LU R9, [R1+0x4d8] ;  /* 0x0004d80001097983 */ /* 0x001ea80000300800 */
[----:B------:R-:W-:Y:S01]  /*e5e0*/  STL [R1+0x4e8], R10 ;  /* 0x0004e80a01007387 */ /* 0x000fe20000100800 */
[----:B---3--:R-:W-:-:S05]  /*e5f0*/  IMAD.X R6, R5, 0x1, R6, P6 ;  /* 0x0000000105067824 */ /* 0x008fca00030e0606 */
[----:B------:R0:W-:Y:S04]  /*e600*/  STL [R1+0x4e0], R6 ;  /* 0x0004e00601007387 */ /* 0x0001e80000100800 */
[----:B0-----:R-:W3:Y:S04]  /*e610*/  LDL.LU R6, [R1+0x4c4] ;  /* 0x0004c40001067983 */ /* 0x001ee80000300800 */
[----:B------:R-:W5:Y:S04]  /*e620*/  LDL.LU R27, [R1+0x390] ;  /* 0x00039000011b7983 */ /* 0x000f680000300800 */
[----:B------:R-:W5:Y:S01]  /*e630*/  LDL.LU R26, [R1+0x1d8] ;  /* 0x0001d800011a7983 */ /* 0x000f620000300800 */
[----:B----4-:R-:W-:-:S03]  /*e640*/  IADD3 R7, P6, PT, R4, R7, RZ ;  /* 0x0000000704077210 */ /* 0x010fc60007fde0ff */
        /* <DEDUP_REMOVED lines=16> */
[----:B--2---:R-:W-:-:S05]  /*e750*/  IMAD.X R9, R5, 0x1, R9, P5 ;  /* 0x0000000105097824 */ /* 0x004fca00028e0609 */
[----:B------:R0:W-:Y:S04]  /*e760*/  STL [R1+0x4d8], R9 ;  /* 0x0004d80901007387 */ /* 0x0001e80000100800 */
[----:B0-----:R-:W2:Y:S01]  /*e770*/  LDL.LU R9, [R1+0x1d0] ;  /* 0x0001d00001097983 */ /* 0x001ea20000300800 */
[----:B---3--:R-:W-:Y:S01]  /*e780*/  IADD3 R6, P5, PT, R4, R6, RZ ;  /* 0x0000000604067210 */ /* 0x008fe20007fbe0ff */
[----:B-----5:R-:W-:-:S04]  /*e790*/  IMAD.X R27, R5, 0x1, R27, P2 ;  /* 0x00000001051b7824 */ /* 0x020fc800010e061b */
[----:B------:R0:W-:Y:S01]  /*e7a0*/  STL [R1+0x4c4], R6 ;  /* 0x0004c40601007387 */ /* 0x0001e20000100800 */
[C---:B------:R-:W-:Y:S01]  /*e7b0*/  IADD3 R26, P2, PT, R4.reuse, R26, RZ ;  /* 0x0000001a041a7210 */ /* 0x040fe20007f5e0ff */
[----:B----4-:R-:W-:Y:S02]  /*e7c0*/  IMAD.X R25, R5, 0x1, R25, P4 ;  /* 0x0000000105197824 */ /* 0x010fe400020e0619 */
        /* <DEDUP_REMOVED lines=319> */
[----:B------:R-:W-:Y:S02]  /*fbc0*/  PRMT R8, RZ, 0x7610, R8 ;  /* 0x00007610ff087816 */ /* 0x000fe40000000008 */
[----:B------:R-:W-:Y:S01]  /*fbd0*/  PRMT R15, RZ, 0x7610, R15 ;  /* 0x00007610ff0f7816 */ /* 0x000fe2000000000f */
        /* <DEDUP_REMOVED lines=16> */
[----:B------:R-:W-:Y:S01]  /*fce0*/  STL [R1+0x33c], R18 ;  /* 0x00033c1201007387 */ /* 0x000fe20000100800 */
[----:B------:R-:W-:-:S03]  /*fcf0*/  IMAD.X R13, R5, 0x1, R13, P5 ;  /* 0x00000001050d7824 */ /* 0x000fc600028e060d */
[----:B------:R-:W-:Y:S01]  /*fd00*/  STL [R1+0x328], R17 ;  /* 0x0003281101007387 */ /* 0x000fe20000100800 */
[----:B------:R-:W-:-:S03]  /*fd10*/  IMAD.X R12, R5, 0x1, R12, P2 ;  /* 0x00000001050c7824 */ /* 0x000fc600010e060c */
[----:B------:R-:W-:Y:S01]  /*fd20*/  STL [R1+0x334], R16 ;  /* 0x0003341001007387 */ /* 0x000fe20000100800 */
[----:B------:R-:W-:-:S03]  /*fd30*/  IMAD.X R10, R5, 0x1, R10, P4 ;  /* 0x00000001050a7824 */ /* 0x000fc600020e060a */
[----:B------:R-:W-:Y:S01]  /*fd40*/  STL [R1+0x320], R14 ;  /* 0x0003200e01007387 */ /* 0x000fe20000100800 */
[----:B------:R-:W-:-:S03]  /*fd50*/  IMAD.X R9, R5, 0x1, R9, P6 ;  /* 0x0000000105097824 */ /* 0x000fc600030e0609 */
[----:B------:R-:W-:Y:S04]  /*fd60*/  STL [R1+0x32c], R13 ;  /* 0x00032c0d01007387 */ /* 0x000fe80000100800 */
[----:B------:R0:W-:Y:S04]  /*fd70*/  STL [R1+0x31c], R9 ;  /* 0x00031c0901007387 */ /* 0x0001e80000100800 */
[----:B------:R-:W-:Y:S04]  /*fd80*/  STL [R1+0x160], R12 ;  /* 0x0001600c01007387 */ /* 0x000fe80000100800 */
[----:B------:R1:W-:Y:S01]  /*fd90*/  STL [R1+0x324], R10 ;  /* 0x0003240a01007387 */ /* 0x0003e20000100800 */
[----:B---3--:R-:W-:-:S05]  /*fda0*/  IADD3 R6, P5, PT, R4, R6, RZ ;  /* 0x0000000604067210 */ /* 0x008fca0007fbe0ff */
[----:B------:R2:W-:Y:S01]  /*fdb0*/  STL [R1+0x6d4], R6 ;  /* 0x0006d40601007387 */ /* 0x0005e20000100800 */
[--C-:B0-----:R-:W-:Y:S02]  /*fdc0*/  SHF.R.U32.HI R9, RZ, 0x6, R11.reuse ;  /* 0x00000006ff097819 */ /* 0x101fe4000001160b */
[--C-:B-1----:R-:W-:Y:S02]  /*fdd0*/  SHF.R.U32.HI R10, RZ, 0x6, R11.reuse ;  /* 0x00000006ff0a7819 */ /* 0x102fe4000001160b */
[----:B------:R-:W-:Y:S01]  /*fde0*/  SHF.R.U32.HI R11, RZ, 0x6, R11 ;  /* 0x00000006ff0b7819 */ /* 0x000fe2000001160b */
[----:B----4-:R-:W-:-:S05]  /*fdf0*/  IMAD.X R7, R5, 0x1, R7, P5 ;  /* 0x0000000105077824 */ /* 0x010fca00028e0607 */
[----:B------:R2:W-:Y:S04]  /*fe00*/  STL [R1+0x6d0], R7 ;  /* 0x0006d00701007387 */ /* 0x0005e80000100800 */
[----:B------:R2:W-:Y:S01]  /*fe10*/  STL.S16 [R1+0x6cc], R8 ;  /* 0x0006cc0801007387 */ /* 0x0005e20000100600 */
[----:B------:R-:W-:Y:S02]  /*fe20*/  SGXT.U32 R9, R9, 0x1 ;  /* 0x000000010909781a */ /* 0x000fe40000000000 */
[----:B------:R-:W-:Y:S02]  /*fe30*/  SGXT.U32 R10, R10, 0x1 ;  /* 0x000000010a0a781a */ /* 0x000fe40000000000 */
[----:B------:R-:W-:Y:S02]  /*fe40*/  SGXT.U32 R11, R11, 0x1 ;  /* 0x000000010b0b781a */ /* 0x000fe40000000000 */
[----:B------:R-:W-:-:S02]  /*fe50*/  LOP3.LUT R10, R10, 0x4, RZ, 0xfc, !PT ;  /* 0x000000040a0a7812 */ /* 0x000fc400078efcff */
[----:B------:R-:W-:Y:S02]  /*fe60*/  LOP3.LUT R11, R11, 0x2, RZ, 0xfc, !PT ;  /* 0x000000020b0b7812 */ /* 0x000fe400078efcff */
[----:B------:R-:W-:Y:S02]  /*fe70*/  LOP3.LUT R9, R9, 0x6, RZ, 0xfc, !PT ;  /* 0x0000000609097812 */ /* 0x000fe400078efcff */
[----:B------:R-:W-:Y:S02]  /*fe80*/  ISETP.GE.AND P6, PT, R11, UR5, PT ;  /* 0x000000050b007c0c */ /* 0x000fe4000bfc6270 */
[----:B------:R-:W-:Y:S02]  /*fe90*/  ISETP.GE.AND P4, PT, R10, UR5, PT ;  /* 0x000000050a007c0c */ /* 0x000fe4000bf86270 */
[----:B------:R-:W-:Y:S01]  /*fea0*/  ISETP.GE.AND P2, PT, R9, UR5, PT ;  /* 0x0000000509007c0c */ /* 0x000fe2000bf46270 */
[----:B--2---:R-:W-:-:S12]  /*feb0*/  @!P3 BRA `(.L_x_8) ;  /* 0x0000009c0094b947 */ /* 0x004fd80003800000 */
.L_x_16:
[----:B------:R0:W-:Y:S04]  /*fec0*/  STL [R1+0xae4], R14 ;  /* 0x000ae40e01007387 */ /* 0x0001e80000100800 */
[----:B------:R1:W2:Y:S04]  /*fed0*/  @!P0 LDG.E.U8 R15, desc[UR22][R6.64] ;  /* 0x00000016060f8981 */ /* 0x0002a8000c1e1100 */
[----:B0-----:R-:W3:Y:S04]  /*fee0*/  LDL R14, [R1+0x6cc] ;  /* 0x0006cc00010e7983 */ /* 0x001ee80000100800 */
[----:B---3--:R-:W-:Y:S04]  /*fef0*/  STL [R1+0xae8], R14 ;  /* 0x000ae80e01007387 */ /* 0x008fe80000100800 */
[----:B------:R-:W-:Y:S04]  /*ff00*/  STL [R1+0xad4], R13 ;  /* 0x000ad40d01007387 */ /* 0x000fe80000100800 */
[----:B------:R-:W-:Y:S04]  /*ff10*/  STL [R1+0xadc], R13 ;  /* 0x000adc0d01007387 */ /* 0x000fe80000100800 */
[----:B------:R-:W-:Y:S04]  /*ff20*/  STL [R1+0xac4], R12 ;  /* 0x000ac40c01007387 */ /* 0x000fe80000100800 */
[----:B------:R-:W-:Y:S04]  /*ff30*/  STL [R1+0xacc], R12 ;  /* 0x000acc0c01007387 */ /* 0x000fe80000100800 */
[----:B------:R-:W-:Y:S04]  /*ff40*/  STL [R1+0xad8], R12 ;  /* 0x000ad80c01007387 */ /* 0x000fe80000100800 */
[----:B------:R-:W-:Y:S04]  /*ff50*/  STL [R1+0xab8], R11 ;  /* 0x000ab80b01007387 */ /* 0x000fe80000100800 */
[----:B------:R0:W-:Y:S04]  /*ff60*/  STL [R1+0xac0], R11 ;  /* 0x000ac00b01007387 */ /* 0x0001e80000100800 */
[----:B0-----:R-:W3:Y:S01]  /*ff70*/  LDL R11, [R1+0x330] ;  /* 0x00033000010b7983 */ /* 0x001ee20000100800 */
[----:B------:R-:W0:Y:S02]  /*ff80*/  S2R R14, SR_TID.X ;  /* 0x00000000000e7919 */ /* 0x000e240000002100 */
[----:B0-----:R-:W-:-:S04]  /*ff90*/  SHF.R.U32.HI R14, RZ, 0x6, R14 ;  /* 0x00000006ff0e7819 */ /* 0x001fc8000001160e */
[----:B------:R-:W-:-:S04]  /*ffa0*/  SGXT.U32 R14, R14, 0x1 ;  /* 0x000000010e0e781a */ /* 0x000fc80000000000 */
[----:B------:R-:W-:-:S04]  /*ffb0*/  LOP3.LUT R14, R14, 0x8, RZ, 0xfc, !PT ;  /* 0x000000080e0e7812 */ /* 0x000fc800078efcff */
[----:B------:R-:W-:Y:S01]  /*ffc0*/  ISETP.GE.AND P0, PT, R14, UR5, PT ;  /* 0x000000050e007c0c */ /* 0x000fe2000bf06270 */
[----:B---3--:R-:W-:Y:S04]  /*ffd0*/  STL [R1+0xae0], R11 ;  /* 0x000ae00b01007387 */ /* 0x008fe80000100800 */
        /* <DEDUP_REMOVED lines=106> */
[----:B------:R-:W1:Y:S04]  /*10680*/  LDL R6, [R1+0x31c] ;  /* 0x00031c0001067983 */ /* 0x000e680000100800 */
[----:B------:R-:W1:Y:S04]  /*10690*/  LDL R7, [R1+0x320] ;  /* 0x0003200001077983 */ /* 0x000e680000100800 */
[----:B------:R-:W3:Y:S01]  /*106a0*/  LDL.LU R14, [R1+0xae8] ;  /* 0x000ae800010e7983 */ /* 0x000ee20000300800 */
[----:B-1----:R-:W-:-:S04]  /*106b0*/  @!P6 LOP3.LUT R7, R7, R6, RZ, 0x3c, !PT ;  /* 0x000000060707e212 */ /* 0x002fc800078e3cff */
[----:B------:R-:W-:-:S04]  /*106c0*/  @!P6 LOP3.LUT R6, R7, R6, RZ, 0x3c, !PT ;  /* 0x000000060706e212 */ /* 0x000fc800078e3cff */
[----:B------:R-:W-:-:S05]  /*106d0*/  @!P6 LOP3.LUT R7, R7, R6, RZ, 0x3c, !PT ;  /* 0x000000060707e212 */ /* 0x000fca00078e3cff */
[----:B---3--:R-:W3:Y:S04]  /*106e0*/  @!P6 LDG.E.U8 R14, desc[UR22][R6.64] ;  /* 0x00000016060ee981 */ /* 0x008ee8000c1e1100 */
[----:B---3--:R0:W-:Y:S04]  /*106f0*/  @!P6 STL [R1+0x6cc], R14 ;  /* 0x0006cc0e0100e387 */ /* 0x0081e80000100800 */
[----:B0-----:R-:W3:Y:S04]  /*10700*/  LDL.LU R14, [R1+0xae4] ;  /* 0x000ae400010e7983 */ /* 0x001ee80000300800 */
[----:B------:R-:W4:Y:S04]  /*10710*/  LDL R6, [R1+0x324] ;  /* 0x0003240001067983 */ /* 0x000f280000100800 */
[----:B------:R-:W4:Y:S01]  /*10720*/  LDL R7, [R1+0x328] ;  /* 0x0003280001077983 */ /* 0x000f220000100800 */
[----:B------:R-:W-:-:S02]  /*10730*/  PRMT R11, RZ, 0x7610, R11 ;  /* 0x00007610ff0b7816 */ /* 0x000fc4000000000b */
[----:B----4-:R-:W-:-:S04]  /*10740*/  @!P4 LOP3.LUT R7, R7, R6, RZ, 0x3c, !PT ;  /* 0x000000060707c212 */ /* 0x010fc800078e3cff */
[----:B------:R-:W-:-:S04]  /*10750*/  @!P4 LOP3.LUT R6, R7, R6, RZ, 0x3c, !PT ;  /* 0x000000060706c212 */ /* 0x000fc800078e3cff */
[----:B------:R-:W-:-:S05]  /*10760*/  @!P4 LOP3.LUT R7, R7, R6, RZ, 0x3c, !PT ;  /* 0x000000060707c212 */ /* 0x000fca00078e3cff */
[----:B------:R-:W4:Y:S04]  /*10770*/  @!P4 LDG.E.U8 R11, desc[UR22][R6.64] ;  /* 0x00000016060bc981 */ /* 0x000f28000c1e1100 */
[----:B------:R-:W2:Y:S04]  /*10780*/  LDL R6, [R1+0x160] ;  /* 0x0001600001067983 */ /* 0x000ea80000100800 */
[----:B----4-:R0:W-:Y:S04]  /*10790*/  STL [R1+0x6c8], R11 ;  /* 0x0006c80b01007387 */ /* 0x0101e80000100800 */
[----:B------:R-:W2:Y:S01]  /*107a0*/  LDL R7, [R1+0x170] ;  /* 0x0001700001077983 */ /* 0x000ea20000100800 */
[----:B------:R-:W-:Y:S01]  /*107b0*/  PRMT R13, RZ, 0x7610, R13 ;  /* 0x00007610ff0d7816 */ /* 0x000fe2000000000d */
[----:B------:R-:W1:Y:S02]  /*107c0*/  S2R R12, SR_TID.X ;  /* 0x00000000000c7919 */ /* 0x000e640000002100 */
[----:B-1----:R-:W-:-:S04]  /*107d0*/  SHF.R.U32.HI R12, RZ, 0x6, R12 ;  /* 0x00000006ff0c7819 */ /* 0x002fc8000001160c */
[----:B------:R-:W-:Y:S02]  /*107e0*/  SGXT.U32 R12, R12, 0x1 ;  /* 0x000000010c0c781a */ /* 0x000fe40000000000 */
[----:B--2---:R-:W-:-:S04]  /*107f0*/  @!P2 LOP3.LUT R7, R7, R6, RZ, 0x3c, !PT ;  /* 0x000000060707a212 */ /* 0x004fc800078e3cff */
[----:B------:R-:W-:-:S04]  /*10800*/  @!P2 LOP3.LUT R6, R7, R6, RZ, 0x3c, !PT ;  /* 0x000000060706a212 */ /* 0x000fc800078e3cff */
[----:B------:R-:W-:-:S05]  /*10810*/  @!P2 LOP3.LUT R7, R7, R6, RZ, 0x3c, !PT ;  /* 0x000000060707a212 */ /* 0x000fca00078e3cff */
[----:B------:R-:W2:Y:S01]  /*10820*/  @!P2 LDG.E.U8 R13, desc[UR22][R6.64] ;  /* 0x00000016060da981 */ /* 0x000ea2000c1e1100 */
[----:B------:R-:W-:-:S04]  /*10830*/  LOP3.LUT R12, R12, 0xa, RZ, 0xfc, !PT ;  /* 0x0000000a0c0c7812 */ /* 0x000fc800078efcff */
[----:B------:R-:W-:Y:S02]  /*10840*/  ISETP.GE.AND P3, PT, R12, UR5, PT ;  /* 0x000000050c007c0c */ /* 0x000fe4000bf66270 */
[----:B------:R-:W0:Y:S02]  /*10850*/  S2R R12, SR_TID.X ;  /* 0x00000000000c7919 */ /* 0x000e240000002100 */
[----:B0-----:R-:W-:-:S04]  /*10860*/  SHF.R.U32.HI R11, RZ, 0x6, R12 ;  /* 0x00000006ff0b7819 */ /* 0x001fc8000001160c */
[----:B------:R-:W-:-:S04]  /*10870*/  SGXT.U32 R11, R11, 0x1 ;  /* 0x000000010b0b781a */ /* 0x000fc80000000000 */
[----:B------:R-:W-:-:S04]  /*10880*/  LOP3.LUT R11, R11, 0xc, RZ, 0xfc, !PT ;  /* 0x0000000c0b0b7812 */ /* 0x000fc800078efcff */
[----:B------:R-:W-:Y:S02]  /*10890*/  ISETP.GE.AND P4, PT, R11, UR5, PT ;  /* 0x000000050b007c0c */ /* 0x000fe4000bf86270 */
[----:B------:R-:W4:Y:S04]  /*108a0*/  LDL.LU R11, [R1+0xae0] ;  /* 0x000ae000010b7983 */ /* 0x000f280000300800 */
[----:B--2---:R0:W-:Y:S04]  /*108b0*/  STL [R1+0x6c4], R13 ;  /* 0x0006c40d01007387 */ /* 0x0041e80000100800 */
[----:B0-----:R-:W2:Y:S04]  /*108c0*/  LDL.LU R13, [R1+0xadc] ;  /* 0x000adc00010d7983 */ /* 0x001ea80000300800 */
[----:B------:R-:W2:Y:S01]  /*108d0*/  LDL R7, [R1+0x32c] ;  /* 0x00032c0001077983 */ /* 0x000ea20000100800 */
[----:B---3--:R-:W-:Y:S01]  /*108e0*/  PRMT R14, RZ, 0x7610, R14 ;  /* 0x00007610ff0e7816 */ /* 0x008fe2000000000e */
[----:B----4-:R-:W-:-:S05]  /*108f0*/  @!P0 IMAD.MOV.U32 R6, RZ, RZ, R11 ;  /* 0x000000ffff068224 */ /* 0x010fca00078e000b */
[----:B--2---:R0:W2:Y:S04]  /*10900*/  @!P0 LDG.E.U8 R14, desc[UR22][R6.64] ;  /* 0x00000016060e8981 */ /* 0x0040a8000c1e1100 */
[----:B------:R-:W0:Y:S04]  /*10910*/  LDL R6, [R1+0x334] ;  /* 0x0003340001067983 */ /* 0x000e280000100800 */
[----:B------:R-:W0:Y:S01]  /*10920*/  LDL R7, [R1+0x338] ;  /* 0x0003380001077983 */ /* 0x000e220000100800 */
[----:B------:R-:W-:Y:S02]  /*10930*/  PRMT R13, RZ, 0x7610, R13 ;  /* 0x00007610ff0d7816 */ /* 0x000fe4000000000d */
[----:B------:R-:W-:-:S04]  /*10940*/  LEA.HI R12, R12, 0xe, RZ, 0x1a ;  /* 0x0000000e0c0c7811 */ /* 0x000fc800078fd0ff */
[----:B------:R-:W-:Y:S02]  /*10950*/  ISETP.GE.AND P2, PT, R12, UR5, PT ;  /* 0x000000050c007c0c */ /* 0x000fe4000bf46270 */
[----:B------:R-:W1:Y:S01]  /*10960*/  S2R R12, SR_TID.X ;  /* 0x00000000000c7919 */ /* 0x000e620000002100 */
[----:B0-----:R-:W-:-:S04]  /*10970*/  @!P3 LOP3.LUT R7, R7, R6, RZ, 0x3c, !PT ;  /* 0x000000060707b212 */ /* 0x001fc800078e3cff */
[----:B------:R-:W-:-:S04]  /*10980*/  @!P3 LOP3.LUT R6, R7, R6, RZ, 0x3c, !PT ;  /* 0x000000060706b212 */ /* 0x000fc800078e3cff */
[----:B------:R-:W-:-:S05]  /*10990*/  @!P3 LOP3.LUT R7, R7, R6, RZ, 0x3c, !PT ;  /* 0x000000060707b212 */ /* 0x000fca00078e3cff */
[----:B------:R-:W3:Y:S01]  /*109a0*/  @!P3 LDG.E.U8 R13, desc[UR22][R6.64] ;  /* 0x00000016060db981 */ /* 0x000ee2000c1e1100 */
[----:B-1----:R-:W-:-:S04]  /*109b0*/  SHF.R.U32.HI R12, RZ, 0x6, R12 ;  /* 0x00000006ff0c7819 */ /* 0x002fc8000001160c */
[----:B------:R-:W-:-:S04]  /*109c0*/  SGXT.U32 R12, R12, 0x1 ;  /* 0x000000010c0c781a */ /* 0x000fc80000000000 */
[----:B------:R-:W-:-:S04]  /*109d0*/  LOP3.LUT R12, R12, 0x10, RZ, 0xfc, !PT ;  /* 0x000000100c0c7812 */ /* 0x000fc800078efcff */
[----:B------:R-:W-:Y:S02]  /*109e0*/  ISETP.GE.AND P0, PT, R12, UR5, PT ;  /* 0x000000050c007c0c */ /* 0x000fe4000bf06270 */
[----:B------:R-:W4:Y:S04]  /*109f0*/  LDL.LU R12, [R1+0xad8] ;  /* 0x000ad800010c7983 */ /* 0x000f280000300800 */
[----:B---3--:R0:W-:Y:S04]  /*10a00*/  STL [R1+0x6c0], R13 ;  /* 0x0006c00d01007387 */ /* 0x0081e80000100800 */
[----:B0-----:R-:W3:Y:S04]  /*10a10*/  LDL.LU R13, [R1+0xad4] ;  /* 0x000ad400010d7983 */ /* 0x001ee80000300800 */
[----:B------:R-:W2:Y:S04]  /*10a20*/  LDL R6, [R1+0x33c] ;  /* 0x00033c0001067983 */ /* 0x000ea80000100800 */
[----:B------:R-:W2:Y:S01]  /*10a30*/  LDL R7, [R1+0x340] ;  /* 0x0003400001077983 */ /* 0x000ea20000100800 */
[----:B------:R-:W-:-:S02]  /*10a40*/  PRMT R10, RZ, 0x7610, R10 ;  /* 0x00007610ff0a7816 */ /* 0x000fc4000000000a */
[----:B--2---:R-:W-:-:S04]  /*10a50*/  @!P4 LOP3.LUT R7, R7, R6, RZ, 0x3c, !PT ;  /* 0x000000060707c212 */ /* 0x004fc800078e3cff */
[----:B------:R-:W-:-:S04]  /*10a60*/  @!P4 LOP3.LUT R6, R7, R6, RZ, 0x3c, !PT ;  /* 0x000000060706c212 */ /* 0x000fc800078e3cff */
[----:B------:R-:W-:-:S05]  /*10a70*/  @!P4 LOP3.LUT R7, R7, R6, RZ, 0x3c, !PT ;  /* 0x000000060707c212 */ /* 0x000fca00078e3cff */
[----:B------:R-:W2:Y:S04]  /*10a80*/  @!P4 LDG.E.U8 R10, desc[UR22][R6.64] ;  /* 0x00000016060ac981 */ /* 0x000ea8000c1e1100 */
[----:B------:R-:W3:Y:S04]  /*10a90*/  LDL R6, [R1+0x344] ;  /* 0x0003440001067983 */ /* 0x000ee80000100800 */
[----:B--2---:R0:W-:Y:S04]  /*10aa0*/  STL [R1+0x6bc], R10 ;  /* 0x0006bc0a01007387 */ /* 0x0041e80000100800 */
[----:B------:R-:W3:Y:S01]  /*10ab0*/  LDL R7, [R1+0x348] ;  /* 0x0003480001077983 */ /* 0x000ee20000100800 */
[----:B----4-:R-:W-:Y:S01]  /*10ac0*/  PRMT R12, RZ, 0x7610, R12 ;  /* 0x00007610ff0c7816 */ /* 0x010fe2000000000c */
[----:B------:R-:W1:Y:S02]  /*10ad0*/  S2R R11, SR_TID.X ;  /* 0x00000000000b7919 */ /* 0x000e640000002100 */
[----:B-1----:R-:W-:-:S04]  /*10ae0*/  SHF.R.U32.HI R11, RZ, 0x6, R11 ;  /* 0x00000006ff0b7819 */ /* 0x002fc8000001160b */
[----:B------:R-:W-:Y:S02]  /*10af0*/  SGXT.U32 R11, R11, 0x1 ;  /* 0x000000010b0b781a */ /* 0x000fe40000000000 */
[----:B---3--:R-:W-:-:S04]  /*10b00*/  @!P2 LOP3.LUT R7, R7, R6, RZ, 0x3c, !PT ;  /* 0x000000060707a212 */ /* 0x008fc800078e3cff */
        /* <DEDUP_REMOVED lines=10> */
[----:B------:R-:W3:Y:S04]  /*10bb0*/  LDL.LU R10, [R1+0xad0] ;  /* 0x000ad000010a7983 */ /* 0x000ee80000300800 */
[----:B--2---:R0:W-:Y:S04]  /*10bc0*/  STL [R1+0x6b8], R12 ;  /* 0x0006b80c01007387 */ /* 0x0041e80000100800 */
[----:B0-----:R-:W2:Y:S04]  /*10bd0*/  LDL.LU R12, [R1+0xacc] ;  /* 0x000acc00010c7983 */ /* 0x001ea80000300800 */
[----:B------:R-:W4:Y:S04]  /*10be0*/  LDL R6, [R1+0x34c] ;  /* 0x00034c0001067983 */ /* 0x000f280000100800 */
[----:B------:R-:W4:Y:S01]  /*10bf0*/  LDL R7, [R1+0x350] ;  /* 0x0003500001077983 */ /* 0x000f220000100800 */
[----:B------:R-:W-:-:S02]  /*10c00*/  PRMT R13, RZ, 0x7610, R13 ;  /* 0x00007610ff0d7816 */ /* 0x000fc4000000000d */
[----:B----4-:R-:W-:-:S04]  /*10c10*/  @!P0 LOP3.LUT R7, R7, R6, RZ, 0x3c, !PT ;  /* 0x0000000607078212 */ /* 0x010fc800078e3cff */
[----:B------:R-:W-:-:S04]  /*10c20*/  @!P0 LOP3.LUT R6, R7, R6, RZ, 0x3c, !PT ;  /* 0x0000000607068212 */ /* 0x000fc800078e3cff */
[----:B------:R-:W-:-:S05]  /*10c30*/  @!P0 LOP3.LUT R7, R7, R6, RZ, 0x3c, !PT ;  /* 0x0000000607078212 */ /* 0x000fca00078e3cff */
[----:B------:R0:W4:Y:S04]  /*10c40*/  @!P0 LDG.E.U8 R13, desc[UR22][R6.64] ;  /* 0x00000016060d8981 */ /* 0x000128000c1e1100 */
[----:B------:R-:W0:Y:S04]  /*10c50*/  LDL R6, [R1+0x354] ;  /* 0x0003540001067983 */ /* 0x000e280000100800 */
[----:B------:R-:W0:Y:S01]  /*10c60*/  LDL R7, [R1+0x358] ;  /* 0x0003580001077983 */ /* 0x000e220000100800 */
[----:B------:R-:W-:Y:S02]  /*10c70*/  PRMT R9, RZ, 0x7610, R9 ;  /* 0x00007610ff097816 */ /* 0x000fe40000000009 */
[----:B0-----:R-:W-:-:S04]  /*10c80*/  @!P3 LOP3.LUT R7, R7, R6, RZ, 0x3c, !PT ;  /* 0x000000060707b212 */ /* 0x001fc800078e3cff */
[----:B------:R-:W-:-:S04]  /*10c90*/  @!P3 LOP3.LUT R6, R7, R6, RZ, 0x3c, !PT ;  /* 0x000000060706b212 */ /* 0x000fc800078e3cff */
[----:B------:R-:W-:-:S05]  /*10ca0*/  @!P3 LOP3.LUT R7, R7, R6, RZ, 0x3c, !PT ;  /* 0x000000060707b212 */ /* 0x000fca00078e3cff */
[----:B------:R-:W2:Y:S04]  /*10cb0*/  @!P3 LDG.E.U8 R9, desc[UR22][R6.64] ;  /* 0x000000160609b981 */ /* 0x000ea8000c1e1100 */
[----:B----4-:R-:W-:Y:S04]  /*10cc0*/  STL [R1+0x928], R13 ;  /* 0x0009280d01007387 */ /* 0x010fe80000100800 */
[----:B------:R-:W4:Y:S04]  /*10cd0*/  LDL R6, [R1+0x35c] ;  /* 0x00035c0001067983 */ /* 0x000f280000100800 */
[----:B--2---:R0:W-:Y:S04]  /*10ce0*/  STL [R1+0x6b4], R9 ;  /* 0x0006b40901007387 */ /* 0x0041e80000100800 */
[----:B------:R-:W4:Y:S01]  /*10cf0*/  LDL R7, [R1+0x360] ;  /* 0x0003600001077983 */ /* 0x000f220000100800 */
[----:B------:R-:W-:-:S02]  /*10d00*/  PRMT R12, RZ, 0x7610, R12 ;  /* 0x00007610ff0c7816 */ /* 0x000fc4000000000c */
[----:B------:R-:W-:-:S04]  /*10d10*/  SHF.R.U32.HI R11, RZ, 0x6, R11 ;  /* 0x00000006ff0b7819 */ /* 0x000fc8000001160b */
[----:B------:R-:W-:-:S04]  /*10d20*/  SGXT.U32 R11, R11, 0x1 ;  /* 0x000000010b0b781a */ /* 0x000fc80000000000 */
[----:B------:R-:W-:-:S04]  /*10d30*/  LOP3.LUT R11, R11, 0x16, RZ, 0xfc, !PT ;  /* 0x000000160b0b7812 */ /* 0x000fc800078efcff */
[----:B------:R-:W-:Y:S02]  /*10d40*/  ISETP.GE.AND P2, PT, R11, UR5, PT ;  /* 0x000000050b007c0c */ /* 0x000fe4000bf46270 */
[----:B------:R-:W1:Y:S01]  /*10d50*/  S2R R11, SR_TID.X ;  /* 0x00000000000b7919 */ /* 0x000e620000002100 */
[----:B----4-:R-:W-:-:S04]  /*10d60*/  @!P4 LOP3.LUT R7, R7, R6, RZ, 0x3c, !PT ;  /* 0x000000060707c212 */ /* 0x010fc800078e3cff */
[----:B------:R-:W-:-:S04]  /*10d70*/  @!P4 LOP3.LUT R6, R7, R6, RZ, 0x3c, !PT ;  /* 0x000000060706c212 */ /* 0x000fc800078e3cff */
[----:B------:R-:W-:-:S05]  /*10d80*/  @!P4 LOP3.LUT R7, R7, R6, RZ, 0x3c, !PT ;  /* 0x000000060707c212 */ /* 0x000fca00078e3cff */
[----:B------:R-:W2:Y:S01]  /*10d90*/  @!P4 LDG.E.U8 R12, desc[UR22][R6.64] ;  /* 0x00000016060cc981 */ /* 0x000ea2000c1e1100 */
[----:B-1----:R-:W-:-:S04]  /*10da0*/  SHF.R.U32.HI R11, RZ, 0x6, R11 ;  /* 0x00000006ff0b7819 */ /* 0x002fc8000001160b */
[----:B------:R-:W-:-:S04]  /*10db0*/  SGXT.U32 R11, R11, 0x1 ;  /* 0x000000010b0b781a */ /* 0x000fc80000000000 */
        /* <DEDUP_REMOVED lines=10> */
[----:B------:R-:W2:Y:S04]  /*10e60*/  LDL R6, [R1+0x17c] ;  /* 0x00017c0001067983 */ /* 0x000ea80000100800 */
[----:B------:R-:W2:Y:S01]  /*10e70*/  LDL R7, [R1+0x18c] ;  /* 0x00018c0001077983 */ /* 0x000ea20000100800 */
[----:B---3--:R-:W-:-:S02]  /*10e80*/  PRMT R10, RZ, 0x7610, R10 ;  /* 0x00007610ff0a7816 */ /* 0x008fc4000000000a */
[----:B------:R-:W-:-:S04]  /*10e90*/  SHF.R.U32.HI R11, RZ, 0x6, R11 ;  /* 0x00000006ff0b7819 */ /* 0x000fc8000001160b */
[----:B------:R-:W-:-:S04]  /*10ea0*/  SGXT.U32 R11, R11, 0x1 ;  /* 0x000000010b0b781a */ /* 0x000fc80000000000 */
[----:B------:R-:W-:Y:S02]  /*10eb0*/  LOP3.LUT R11, R11, 0x1c, RZ, 0xfc, !PT ;  /* 0x0000001c0b0b7812 */ /* 0x000fe400078efcff */
[----:B--2---:R-:W-:-:S04]  /*10ec0*/  @!P2 LOP3.LUT R7, R7, R6, RZ, 0x3c, !PT ;  /* 0x000000060707a212 */ /* 0x004fc800078e3cff */
[----:B------:R-:W-:-:S04]  /*10ed0*/  @!P2 LOP3.LUT R6, R7, R6, RZ, 0x3c, !PT ;  /* 0x000000060706a212 */ /* 0x000fc800078e3cff */
[----:B------:R-:W-:-:S05]  /*10ee0*/  @!P2 LOP3.LUT R7, R7, R6, RZ, 0x3c, !PT ;  /* 0x000000060707a212 */ /* 0x000fca00078e3cff */
[----:B------:R-:W2:Y:S04]  /*10ef0*/  @!P2 LDG.E.U8 R10, desc[UR22][R6.64] ;  /* 0x00000016060aa981 */ /* 0x000ea8000c1e1100 */
[----:B------:R-:W3:Y:S04]  /*10f00*/  LDL R6, [R1+0x364] ;  /* 0x0003640001067983 */ /* 0x000ee80000100800 */
[----:B------:R-:W3:Y:S01]  /*10f10*/  LDL R7, [R1+0x6a8] ;  /* 0x0006a80001077983 */ /* 0x000ee20000100800 */
[----:B------:R-:W-:Y:S02]  /*10f20*/  ISETP.GE.AND P4, PT, R11, UR5, PT ;  /* 0x000000050b007c0c */ /* 0x000fe4000bf86270 */
[----:B------:R-:W0:Y:S01]  /*10f30*/  S2R R11, SR_TID.X ;  /* 0x00000000000b7919 */ /* 0x000e220000002100 */
[----:B------:R-:W-:-:S02]  /*10f40*/  PRMT R12, RZ, 0x7610, R12 ;  /* 0x00007610ff0c7816 */ /* 0x000fc4000000000c */
[----:B0-----:R-:W-:-:S04]  /*10f50*/  LEA.HI R11, R11, 0x1e, RZ, 0x1a ;  /* 0x0000001e0b0b7811 */ /* 0x001fc800078fd0ff */
[----:B------:R-:W-:Y:S01]  /*10f60*/  ISETP.GE.AND P2, PT, R11, UR5, PT ;  /* 0x000000050b007c0c */ /* 0x000fe2000bf46270 */
[----:B--2---:R0:W-:Y:S04]  /*10f70*/  STL [R1+0x6a0], R10 ;  /* 0x0006a00a01007387 */ /* 0x0041e80000100800 */
[----:B------:R-:W2:Y:S01]  /*10f80*/  LDL.LU R11, [R1+0xac0] ;  /* 0x000ac000010b7983 */ /* 0x000ea20000300800 */
[----:B---3--:R-:W-:-:S04]  /*10f90*/  @!P0 LOP3.LUT R7, R7, R6, RZ, 0x3c, !PT ;  /* 0x0000000607078212 */ /* 0x008fc800078e3cff */
[----:B------:R-:W-:-:S04]  /*10fa0*/  @!P0 LOP3.LUT R6, R7, R6, RZ, 0x3c, !PT ;  /* 0x0000000607068212 */ /* 0x000fc800078e3cff */
[----:B------:R-:W-:-:S05]  /*10fb0*/  @!P0 LOP3.LUT R7, R7, R6, RZ, 0x3c, !PT ;  /* 0x0000000607078212 */ /* 0x000fca00078e3cff */
[----:B------:R1:W3:Y:S04]  /*10fc0*/  @!P0 LDG.E.U8 R12, desc[UR22][R6.64] ;  /* 0x00000016060c8981 */ /* 0x0002e8000c1e1100 */
[----:B------:R-:W1:Y:S04]  /*10fd0*/  LDL R6, [R1+0x368] ;  /* 0x0003680001067983 */ /* 0x000e680000100800 */
[----:B------:R-:W1:Y:S01]  /*10fe0*/  LDL R7, [R1+0x36c] ;  /* 0x00036c0001077983 */ /* 0x000e620000100800 */
[----:B------:R-:W-:Y:S02]  /*10ff0*/  PRMT R8, RZ, 0x7610, R8 ;  /* 0x00007610ff087816 */ /* 0x000fe40000000008 */
[----:B-1----:R-:W-:-:S04]  /*11000*/  @!P3 LOP3.LUT R7, R7, R6, RZ, 0x3c, !PT ;  /* 0x000000060707b212 */ /* 0x002fc800078e3cff */
[----:B------:R-:W-:-:S04]  /*11010*/  @!P3 LOP3.LUT R6, R7, R6, RZ, 0x3c, !PT ;  /* 0x000000060706b212 */ /* 0x000fc800078e3cff */
[----:B------:R-:W-:-:S05]  /*11020*/  @!P3 LOP3.LUT R7, R7, R6, RZ, 0x3c, !PT ;  /* 0x000000060707b212 */ /* 0x000fca00078e3cff */
[----:B------:R-:W2:Y:S04]  /*11030*/  @!P3 LDG.E.U8 R8, desc[UR22][R6.64] ;  /* 0x000000160608b981 */ /* 0x000ea8000c1e1100 */
[----:B------:R-:W3:Y:S04]  /*11040*/  LDL R6, [R1+0x370] ;  /* 0x0003700001067983 */ /* 0x000ee80000100800 */
[----:B--2---:R1:W-:Y:S04]  /*11050*/  STL [R1+0x690], R8 ;  /* 0x0006900801007387 */ /* 0x0043e80000100800 */
[----:B------:R-:W3:Y:S01]  /*11060*/  LDL R7, [R1+0x3e4] ;  /* 0x0003e40001077983 */ /* 0x000ee20000100800 */
[----:B------:R-:W-:Y:S01]  /*11070*/  PRMT R11, RZ, 0x7610, R11 ;  /* 0x00007610ff0b7816 */ /* 0x000fe2000000000b */
[----:B0-----:R-:W0:Y:S02]  /*11080*/  S2R R10, SR_TID.X ;  /* 0x00000000000a7919 */ /* 0x001e240000002100 */
[----:B0-----:R-:W-:-:S04]  /*11090*/  SHF.R.U32.HI R10, RZ, 0x6, R10 ;  /* 0x00000006ff0a7819 */ /* 0x001fc8000001160a */
[----:B------:R-:W-:Y:S02]  /*110a0*/  SGXT.U32 R10, R10, 0x1 ;  /* 0x000000010a0a781a */ /* 0x000fe40000000000 */
[----:B---3--:R-:W-:-:S04]  /*110b0*/  @!P4 LOP3.LUT R7, R7, R6, RZ, 0x3c, !PT ;  /* 0x000000060707c212 */ /* 0x008fc800078e3cff */
[----:B------:R-:W-:-:S04]  /*110c0*/  @!P4 LOP3.LUT R6, R7, R6, RZ, 0x3c, !PT ;  /* 0x000000060706c212 */ /* 0x000fc800078e3cff */
[----:B------:R-:W-:-:S05]  /*110d0*/  @!P4 LOP3.LUT R7, R7, R6, RZ, 0x3c, !PT ;  /* 0x000000060707c212 */ /* 0x000fca00078e3cff */
[----:B------:R-:W2:Y:S01]  /*110e0*/  @!P4 LDG.E.U8 R11, desc[UR22][R6.64] ;  /* 0x00000016060bc981 */ /* 0x000ea2000c1e1100 */
[----:B------:R-:W-:-:S04]  /*110f0*/  LOP3.LUT R10, R10, 0x20, RZ, 0xfc, !PT ;  /* 0x000000200a0a7812 */ /* 0x000fc800078efcff */
[----:B------:R-:W-:Y:S02]  /*11100*/  ISETP.GE.AND P0, PT, R10, UR5, PT ;  /* 0x000000050a007c0c */ /* 0x000fe4000bf06270 */
[----:B------:R-:W1:Y:S02]  /*11110*/  S2R R10, SR_TID.X ;  /* 0x00000000000a7919 */ /* 0x000e640000002100 */
[----:B-1----:R-:W-:-:S04]  /*11120*/  SHF.R.U32.HI R8, RZ, 0x6, R10 ;  /* 0x00000006ff087819 */ /* 0x002fc8000001160a */
[----:B------:R-:W-:-:S04]  /*11130*/  SGXT.U32 R8, R8, 0x1 ;  /* 0x000000010808781a */ /* 0x000fc80000000000 */
[----:B------:R-:W-:-:S04]  /*11140*/  LOP3.LUT R8, R8, 0x22, RZ, 0xfc, !PT ;  /* 0x0000002208087812 */ /* 0x000fc800078efcff */
[----:B------:R-:W-:Y:S02]  /*11150*/  ISETP.GE.AND P3, PT, R8, UR5, PT ;  /* 0x0000000508007c0c */ /* 0x000fe4000bf66270 */
[----:B------:R-:W3:Y:S04]  /*11160*/  LDL.LU R8, [R1+0xabc] ;  /* 0x000abc0001087983 */ /* 0x000ee80000300800 */
[----:B--2---:R0:W-:Y:S04]  /*11170*/  STL [R1+0x68c], R11 ;  /* 0x00068c0b01007387 */ /* 0x0041e80000100800 */
[----:B0-----:R-:W2:Y:S04]  /*11180*/  LDL.LU R11, [R1+0xab8] ;  /* 0x000ab800010b7983 */ /* 0x001ea80000300800 */
[----:B------:R-:W2:Y:S04]  /*11190*/  LDL R6, [R1+0x374] ;  /* 0x0003740001067983 */ /* 0x000ea80000100800 */
[----:B------:R-:W2:Y:S01]  /*111a0*/  LDL R7, [R1+0x3d0] ;  /* 0x0003d00001077983 */ /* 0x000ea20000100800 */
[----:B----4-:R-:W-:-:S02]  /*111b0*/  PRMT R9, RZ, 0x7610, R9 ;  /* 0x00007610ff097816 */ /* 0x010fc40000000009 */
[----:B------:R-:W-:-:S04]  /*111c0*/  SHF.R.U32.HI R10, RZ, 0x6, R10 ;  /* 0x00000006ff0a7819 */ /* 0x000fc8000001160a */
[----:B------:R-:W-:-:S04]  /*111d0*/  SGXT.U32 R10, R10, 0x1 ;  /* 0x000000010a0a781a */ /* 0x000fc80000000000 */
[----:B------:R-:W-:-:S04]  /*111e0*/  LOP3.LUT R10, R10, 0x24, RZ, 0xfc, !PT ;  /* 0x000000240a0a7812 */ /* 0x000fc800078efcff */
[----:B------:R-:W-:Y:S02]  /*111f0*/  ISETP.GE.AND P4, PT, R10, UR5, PT ;  /* 0x000000050a007c0c */ /* 0x000fe4000bf86270 */
[----:B------:R-:W0:Y:S01]  /*11200*/  S2R R10, SR_TID.X ;  /* 0x00000000000a7919 */ /* 0x000e220000002100 */
[----:B--2---:R-:W-:-:S04]  /*11210*/  @!P2 LOP3.LUT R7, R7, R6, RZ, 0x3c, !PT ;  /* 0x000000060707a212 */ /* 0x004fc800078e3cff */
[----:B------:R-:W-:-:S04]  /*11220*/  @!P2 LOP3.LUT R6, R7, R6, RZ, 0x3c, !PT ;  /* 0x000000060706a212 */ /* 0x000fc800078e3cff */
[----:B------:R-:W-:-:S05]  /*11230*/  @!P2 LOP3.LUT R7, R7, R6, RZ, 0x3c, !PT ;  /* 0x000000060707a212 */ /* 0x000fca00078e3cff */
[----:B------:R-:W2:Y:S04]  /*11240*/  @!P2 LDG.E.U8 R9, desc[UR22][R6.64] ;  /* 0x000000160609a981 */ /* 0x000ea8000c1e1100 */
[----:B------:R-:W4:Y:S04]  /*11250*/  LDL R6, [R1+0x6ac] ;  /* 0x0006ac0001067983 */ /* 0x000f280000100800 */
[----:B------:R-:W4:Y:S01]  /*11260*/  LDL R7, [R1+0x6b0] ;  /* 0x0006b00001077983 */ /* 0x000f220000100800 */
[----:B0-----:R-:W-:-:S04]  /*11270*/  SHF.R.U32.HI R10, RZ, 0x6, R10 ;  /* 0x00000006ff0a7819 */ /* 0x001fc8000001160a */
[----:B------:R-:W-:Y:S02]  /*11280*/  SGXT.U32 R10, R10, 0x1 ;  /* 0x000000010a0a781a */ /* 0x000fe40000000000 */
[----:B------:R-:W-:Y:S02]  /*11290*/  PRMT R11, RZ, 0x7610, R11 ;  /* 0x00007610ff0b7816 */ /* 0x000fe4000000000b */
[----:B------:R-:W-:-:S04]  /*112a0*/  LOP3.LUT R10, R10, 0x26, RZ, 0xfc, !PT ;  /* 0x000000260a0a7812 */ /* 0x000fc800078efcff */
[----:B------:R-:W-:Y:S01]  /*112b0*/  ISETP.GE.AND P2, PT, R10, UR5, PT ;  /* 0x000000050a007c0c */ /* 0x000fe2000bf46270 */
[----:B--2---:R0:W-:Y:S04]  /*112c0*/  STL [R1+0x684], R9 ;  /* 0x0006840901007387 */ /* 0x0041e80000100800 */
[----:B------:R-:W2:Y:S01]  /*112d0*/  LDL.LU R10, [R1+0xab4] ;  /* 0x000ab400010a7983 */ /* 0x000ea20000300800 */
[----:B----4-:R-:W-:-:S04]  /*112e0*/  @!P0 LOP3.LUT R7, R7, R6, RZ, 0x3c, !PT ;  /* 0x0000000607078212 */ /* 0x010fc800078e3cff */
[----:B------:R-:W-:-:S04]  /*112f0*/  @!P0 LOP3.LUT R6, R7, R6, RZ, 0x3c, !PT ;  /* 0x0000000607068212 */ /* 0x000fc800078e3cff */
[----:B------:R-:W-:-:S05]  /*11300*/  @!P0 LOP3.LUT R7, R7, R6, RZ, 0x3c, !PT ;  /* 0x0000000607078212 */ /* 0x000fca00078e3cff */
[----:B------:R1:W4:Y:S04]  /*11310*/  @!P0 LDG.E.U8 R11, desc[UR22][R6.64] ;  /* 0x00000016060b8981 */ /* 0x000328000c1e1100 */
        /* <DEDUP_REMOVED lines=30> */
[----:B------:R-:W-:-:S02]  /*11500*/  PRMT R8, RZ, 0x7610, R8 ;  /* 0x00007610ff087816 */ /* 0x000fc40000000008 */
        /* <DEDUP_REMOVED lines=60> */
[----:B------:R-:W3:Y:S04]  /*118d0*/  LDL R6, [R1+0x698] ;  /* 0x0006980001067983 */ /* 0x000ee80000100800 */
[----:B------:R-:W3:Y:S01]  /*118e0*/  LDL R7, [R1+0x69c] ;  /* 0x00069c0001077983 */ /* 0x000ee20000100800 */
[----:B0-----:R-:W-:-:S04]  /*118f0*/  SHF.R.U32.HI R8, RZ, 0x6, R8 ;  /* 0x00000006ff087819 */ /* 0x001fc80000011608 */
[----:B------:R-:W-:Y:S02]  /*11900*/  SGXT.U32 R8, R8, 0x1 ;  /* 0x000000010808781a */ /* 0x000fe40000000000 */
[----:B------:R-:W-:Y:S02]  /*11910*/  PRMT R9, RZ, 0x7610, R9 ;  /* 0x00007610ff097816 */ /* 0x000fe40000000009 */
[----:B------:R-:W-:-:S04]  /*11920*/  LOP3.LUT R8, R8, 0x36, RZ, 0xfc, !PT ;  /* 0x0000003608087812 */ /* 0x000fc800078efcff */
        /* <DEDUP_REMOVED lines=38> */
[----:B--2---:R-:W-:-:S04]  /*11b90*/  @!P2 LOP3.LUT R7, R7, R6, RZ, 0x3c, !PT ;  /* 0x000000060707a212 */ /* 0x004fc800078e3cff */
[----:B------:R-:W-:-:S04]  /*11ba0*/  @!P2 LOP3.LUT R6, R7, R6, RZ, 0x3c, !PT ;  /* 0x000000060706a212 */ /* 0x000fc800078e3cff */
[----:B------:R-:W-:-:S05]  /*11bb0*/  @!P2 LOP3.LUT R7, R7, R6, RZ, 0x3c, !PT ;  /* 0x000000060707a212 */ /* 0x000fca00078e3cff */
[----:B------:R-:W2:Y:S04]  /*11bc0*/  @!P2 LDG.E.U8 R22, desc[UR22][R6.64] ;  /* 0x000000160616a981 */ /* 0x000ea8000c1e1100 */
[----:B------:R-:W3:Y:S01]  /*11bd0*/  LDL R6, [R1+0x41c] ;  /* 0x00041c0001067983 */ /* 0x000ee20000100800 */
[----:B------:R-:W-:-:S04]  /*11be0*/  SHF.R.U32.HI R24, RZ, 0x6, R24 ;  /* 0x00000006ff187819 */ /* 0x000fc80000011618 */
[----:B------:R-:W-:-:S04]  /*11bf0*/  SGXT.U32 R24, R24, 0x1 ;  /* 0x000000011818781a */ /* 0x000fc80000000000 */
[----:B------:R-:W-:-:S04]  /*11c00*/  LOP3.LUT R24, R24, 0x3c, RZ, 0xfc, !PT ;  /* 0x0000003c18187812 */ /* 0x000fc800078efcff */
[----:B------:R-:W-:Y:S01]  /*11c10*/  ISETP.GE.AND P4, PT, R24, UR5, PT ;  /* 0x0000000518007c0c */ /* 0x000fe2000bf86270 */
[----:B--2---:R0:W-:Y:S04]  /*11c20*/  STL [R1+0x194], R22 ;  /* 0x0001941601007387 */ /* 0x0041e80000100800 */
[----:B------:R-:W3:Y:S01]  /*11c30*/  LDL R7, [R1+0x688] ;  /* 0x0006880001077983 */ /* 0x000ee20000100800 */
[----:B------:R-:W0:Y:S01]  /*11c40*/  S2R R24, SR_TID.X ;  /* 0x0000000000187919 */ /* 0x000e220000002100 */
[----:B------:R-:W-:Y:S02]  /*11c50*/  PRMT R8, RZ, 0x7610, R8 ;  /* 0x00007610ff087816 */ /* 0x000fe40000000008 */
[----:B0-----:R-:W-:-:S04]  /*11c60*/  LEA.HI R22, R24, 0x3e, RZ, 0x1a ;  /* 0x0000003e18167811 */ /* 0x001fc800078fd0ff */
[----:B------:R-:W-:Y:S02]  /*11c70*/  ISETP.GE.AND P2, PT, R22, UR5, PT ;  /* 0x0000000516007c0c */ /* 0x000fe4000bf46270 */
[----:B------:R-:W2:Y:S01]  /*11c80*/  LDL.LU R22, [R1+0xa90] ;  /* 0x000a900001167983 */ /* 0x000ea20000300800 */
[----:B---3--:R-:W-:-:S04]  /*11c90*/  @!P0 LOP3.LUT R7, R7, R6, RZ, 0x3c, !PT ;  /* 0x0000000607078212 */ /* 0x008fc800078e3cff */
[----:B------:R-:W-:-:S04]  /*11ca0*/  @!P0 LOP3.LUT R6, R7, R6, RZ, 0x3c, !PT ;  /* 0x0000000607068212 */ /* 0x000fc800078e3cff */
[----:B------:R-:W-:-:S05]  /*11cb0*/  @!P0 LOP3.LUT R7, R7, R6, RZ, 0x3c, !PT ;  /* 0x0000000607078212 */ /* 0x000fca00078e3cff */
[----:B------:R0:W3:Y:S04]  /*11cc0*/  @!P0 LDG.E.U8 R8, desc[UR22][R6.64] ;  /* 0x0000001606088981 */ /* 0x0000e8000c1e1100 */
[----:B------:R-:W0:Y:S04]  /*11cd0*/  LDL R6, [R1+0x420] ;  /* 0x0004200001067983 */ /* 0x000e280000100800 */
[----:B------:R-:W0:Y:S01]  /*11ce0*/  LDL R7, [R1+0x424] ;  /* 0x0004240001077983 */ /* 0x000e220000100800 */
[----:B------:R-:W-:Y:S02]  /*11cf0*/  PRMT R17, RZ, 0x7610, R17 ;  /* 0x00007610ff117816 */ /* 0x000fe40000000011 */
[----:B0-----:R-:W-:-:S04]  /*11d00*/  @!P3 LOP3.LUT R7, R7, R6, RZ, 0x3c, !PT ;  /* 0x000000060707b212 */ /* 0x001fc800078e3cff */
[----:B------:R-:W-:-:S04]  /*11d10*/  @!P3 LOP3.LUT R6, R7, R6, RZ, 0x3c, !PT ;  /* 0x000000060706b212 */ /* 0x000fc800078e3cff */
[----:B------:R-:W-:-:S05]  /*11d20*/  @!P3 LOP3.LUT R7, R7, R6, RZ, 0x3c, !PT ;  /* 0x000000060707b212 */ /* 0x000fca00078e3cff */
[----:B------:R-:W2:Y:S04]  /*11d30*/  @!P3 LDG.E.U8 R17, desc[UR22][R6.64] ;  /* 0x000000160611b981 */ /* 0x000ea8000c1e1100 */
[----:B------:R-:W3:Y:S04]  /*11d40*/  LDL R6, [R1+0x428] ;  /* 0x0004280001067983 */ /* 0x000ee80000100800 */
[----:B--2---:R0:W-:Y:S04]  /*11d50*/  STL [R1+0x190], R17 ;  /* 0x0001901101007387 */ /* 0x0041e80000100800 */
[----:B------:R-:W3:Y:S01]  /*11d60*/  LDL R7, [R1+0x42c] ;  /* 0x00042c0001077983 */ /* 0x000ee20000100800 */
[----:B------:R-:W-:-:S02]  /*11d70*/  PRMT R16, RZ, 0x7610, R16 ;  /* 0x00007610ff107816 */ /* 0x000fc40000000010 */
[----:B------:R-:W-:-:S04]  /*11d80*/  SHF.R.U32.HI R24, RZ, 0x6, R24 ;  /* 0x00000006ff187819 */ /* 0x000fc80000011618 */
[----:B------:R-:W-:-:S04]  /*11d90*/  SGXT.U32 R24, R24, 0x1 ;  /* 0x000000011818781a */ /* 0x000fc80000000000 */
[----:B------:R-:W-:-:S04]  /*11da0*/  LOP3.LUT R24, R24, 0x40, RZ, 0xfc, !PT ;  /* 0x0000004018187812 */ /* 0x000fc800078efcff */
[----:B------:R-:W-:Y:S02]  /*11db0*/  ISETP.GE.AND P0, PT, R24, UR5, PT ;  /* 0x0000000518007c0c */ /* 0x000fe4000bf06270 */
[----:B------:R-:W0:Y:S01]  /*11dc0*/  S2R R24, SR_TID.X ;  /* 0x0000000000187919 */ /* 0x000e220000002100 */
[----:B---3--:R-:W-:-:S04]  /*11dd0*/  @!P4 LOP3.LUT R7, R7, R6, RZ, 0x3c, !PT ;  /* 0x000000060707c212 */ /* 0x008fc800078e3cff */
[----:B------:R-:W-:-:S04]  /*11de0*/  @!P4 LOP3.LUT R6, R7, R6, RZ, 0x3c, !PT ;  /* 0x000000060706c212 */ /* 0x000fc800078e3cff */
[----:B------:R-:W-:-:S05]  /*11df0*/  @!P4 LOP3.LUT R7, R7, R6, RZ, 0x3c, !PT ;  /* 0x000000060707c212 */ /* 0x000fca00078e3cff */
[----:B------:R-:W2:Y:S01]  /*11e00*/  @!P4 LDG.E.U8 R16, desc[UR22][R6.64] ;  /* 0x000000160610c981 */ /* 0x000ea2000c1e1100 */
[----:B0-----:R-:W-:-:S04]  /*11e10*/  SHF.R.U32.HI R17, RZ, 0x6, R24 ;  /* 0x00000006ff117819 */ /* 0x001fc80000011618 */
        /* <DEDUP_REMOVED lines=17> */
[----:B------:R-:W-:Y:S02]  /*11f30*/  ISETP.GE.AND P4, PT, R24, UR5, PT ;  /* 0x0000000518007c0c */ /* 0x000fe4000bf86270 */
[----:B------:R-:W0:Y:S01]  /*11f40*/  S2R R24, SR_TID.X ;  /* 0x0000000000187919 */ /* 0x000e220000002100 */
[----:B--2---:R0:W-:Y:S04]  /*11f50*/  STL [R1+0x184], R22 ;  /* 0x0001841601007387 */ /* 0x0041e80000100800 */
[----:B------:R-:W3:Y:S01]  /*11f60*/  LDL R7, [R1+0x678] ;  /* 0x0006780001077983 */ /* 0x000ee20000100800 */
[----:B0-----:R-:W-:-:S04]  /*11f70*/  SHF.R.U32.HI R22, RZ, 0x6, R24 ;  /* 0x00000006ff167819 */ /* 0x001fc80000011618 */
[----:B------:R-:W-:Y:S02]  /*11f80*/  SGXT.U32 R22, R22, 0x1 ;  /* 0x000000011616781a */ /* 0x000fe40000000000 */
[----:B------:R-:W-:Y:S02]  /*11f90*/  PRMT R5, RZ, 0x7610, R5 ;  /* 0x00007610ff057816 */ /* 0x000fe40000000005 */
[----:B------:R-:W-:-:S04]  /*11fa0*/  LOP3.LUT R22, R22, 0x46, RZ, 0xfc, !PT ;  /* 0x0000004616167812 */ /* 0x000fc800078efcff */
        /* <DEDUP_REMOVED lines=109> */
[----:B--2---:R0:W-:Y:S04]  /*12680*/  STL [R1], R24 ;  /* 0x0000001801007387 */ /* 0x0041e80000100800 */
        /* <DEDUP_REMOVED lines=48> */
[----:B0-----:R-:W-:-:S04]  /*12990*/  LEA.HI R16, R22, 0x5e, RZ, 0x1a ;  /* 0x0000005e16107811 */ /* 0x001fc800078fd0ff */
        /* <DEDUP_REMOVED lines=248> */
[----:B------:R-:W4:Y:S04]  /*13920*/  LDL R6, [R1+0x4d8] ;  /* 0x0004d80001067983 */ /* 0x000f280000100800 */
[----:B------:R-:W4:Y:S01]  /*13930*/  LDL R7, [R1+0x4dc] ;  /* 0x0004dc0001077983 */ /* 0x000f220000100800 */
[----:B------:R-:W-:-:S03]  /*13940*/  PRMT R23, RZ, 0x7610, R23 ;  /* 0x00007610ff177816 */ /* 0x000fc60000000017 */
[----:B--2---:R0:W-:Y:S01]  /*13950*/  STL [R1+0x114], R25 ;  /* 0x0001141901007387 */ /* 0x0041e20000100800 */
[----:B---3--:R-:W-:-:S03]  /*13960*/  PRMT R19, RZ, 0x7610, R19 ;  /* 0x00007610ff137816 */ /* 0x008fc60000000013 */
[----:B0-----:R-:W2:Y:S01]  /*13970*/  LDL R25, [R1+0x1e0] ;  /* 0x0001e00001197983 */ /* 0x001ea20000100800 */
[----:B----4-:R-:W-:-:S04]  /*13980*/  @!P0 LOP3.LUT R7, R7, R6, RZ, 0x3c, !PT ;  /* 0x0000000607078212 */ /* 0x010fc800078e3cff */
[----:B------:R-:W-:-:S04]  /*13990*/  @!P0 LOP3.LUT R6, R7, R6, RZ, 0x3c, !PT ;  /* 0x0000000607068212 */ /* 0x000fc800078e3cff */
[----:B------:R-:W-:-:S05]  /*139a0*/  @!P0 LOP3.LUT R7, R7, R6, RZ, 0x3c, !PT ;  /* 0x0000000607078212 */ /* 0x000fca00078e3cff */
[----:B------:R-:W3:Y:S04]  /*139b0*/  @!P0 LDG.E.U8 R23, desc[UR22][R6.64] ;  /* 0x0000001606178981 */ /* 0x000ee8000c1e1100 */
[----:B------:R-:W4:Y:S04]  /*139c0*/  LDL R6, [R1+0x4e0] ;  /* 0x0004e00001067983 */ /* 0x000f280000100800 */
[----:B------:R-:W4:Y:S01]  /*139d0*/  LDL R7, [R1+0x4e4] ;  /* 0x0004e40001077983 */ /* 0x000f220000100800 */
[----:B------:R-:W-:-:S04]  /*139e0*/  SHF.R.U32.HI R17, RZ, 0x6, R17 ;  /* 0x00000006ff117819 */ /* 0x000fc80000011611 */
[----:B------:R-:W-:Y:S01]  /*139f0*/  SGXT.U32 R17, R17, 0x1 ;  /* 0x000000011111781a */ /* 0x000fe20000000000 */
[----:B---3--:R0:W-:Y:S01]  /*13a00*/  STL [R1+0xdc], R23 ;  /* 0x0000dc1701007387 */ /* 0x0081e20000100800 */
[----:B----4-:R-:W-:-:S03]  /*13a10*/  @!P3 LOP3.LUT R7, R7, R6, RZ, 0x3c, !PT ;  /* 0x000000060707b212 */ /* 0x010fc600078e3cff */
[----:B0-----:R-:W3:Y:S01]  /*13a20*/  LDL R23, [R1+0x4f4] ;  /* 0x0004f40001177983 */ /* 0x001ee20000100800 */
[----:B------:R-:W-:-:S04]  /*13a30*/  @!P3 LOP3.LUT R6, R7, R6, RZ, 0x3c, !PT ;  /* 0x000000060706b212 */ /* 0x000fc800078e3cff */
[----:B------:R-:W-:-:S05]  /*13a40*/  @!P3 LOP3.LUT R7, R7, R6, RZ, 0x3c, !PT ;  /* 0x000000060707b212 */ /* 0x000fca00078e3cff */
[----:B------:R0:W4:Y:S04]  /*13a50*/  @!P3 LDG.E.U8 R19, desc[UR22][R6.64] ;  /* 0x000000160613b981 */ /* 0x000128000c1e1100 */
[----:B------:R-:W0:Y:S04]  /*13a60*/  LDL R6, [R1+0x4e8] ;  /* 0x0004e80001067983 */ /* 0x000e280000100800 */
[----:B------:R-:W0:Y:S01]  /*13a70*/  LDL R7, [R1+0x4ec] ;  /* 0x0004ec0001077983 */ /* 0x000e220000100800 */
[----:B------:R-:W-:-:S04]  /*13a80*/  LOP3.LUT R17, R17, 0x84, RZ, 0xfc, !PT ;  /* 0x0000008411117812 */ /* 0x000fc800078efcff */
[----:B------:R-:W-:Y:S02]  /*13a90*/  ISETP.GE.AND P4, PT, R17, UR5, PT ;  /* 0x0000000511007c0c */ /* 0x000fe4000bf86270 */
[----:B------:R-:W-:Y:S01]  /*13aa0*/  PRMT R16, RZ, 0x7610, R16 ;  /* 0x00007610ff107816 */ /* 0x000fe20000000010 */
[----:B------:R-:W1:Y:S02]  /*13ab0*/  S2R R17, SR_TID.X ;  /* 0x0000000000117919 */ /* 0x000e640000002100 */
[----:B-1----:R-:W-:-:S04]  /*13ac0*/  SHF.R.U32.HI R17, RZ, 0x6, R17 ;  /* 0x00000006ff117819 */ /* 0x002fc80000011611 */
[----:B------:R-:W-:-:S04]  /*13ad0*/  SGXT.U32 R17, R17, 0x1 ;  /* 0x000000011111781a */ /* 0x000fc80000000000 */
[----:B------:R-:W-:-:S04]  /*13ae0*/  LOP3.LUT R17, R17, 0x86, RZ, 0xfc, !PT ;  /* 0x0000008611117812 */ /* 0x000fc800078efcff */
[----:B------:R-:W-:Y:S02]  /*13af0*/  ISETP.GE.AND P2, PT, R17, UR5, PT ;  /* 0x0000000511007c0c */ /* 0x000fe4000bf46270 */
[----:B------:R-:W1:Y:S01]  /*13b00*/  S2R R17, SR_TID.X ;  /* 0x0000000000117919 */ /* 0x000e620000002100 */
[----:B0-----:R-:W-:-:S04]  /*13b10*/  @!P4 LOP3.LUT R7, R7, R6, RZ, 0x3c, !PT ;  /* 0x000000060707c212 */ /* 0x001fc800078e3cff */
[----:B------:R-:W-:-:S04]  /*13b20*/  @!P4 LOP3.LUT R6, R7, R6, RZ, 0x3c, !PT ;  /* 0x000000060706c212 */ /* 0x000fc800078e3cff */
[----:B------:R-:W-:-:S05]  /*13b30*/  @!P4 LOP3.LUT R7, R7, R6, RZ, 0x3c, !PT ;  /* 0x000000060707c212 */ /* 0x000fca00078e3cff */
[----:B------:R-:W2:Y:S01]  /*13b40*/  @!P4 LDG.E.U8 R16, desc[UR22][R6.64] ;  /* 0x000000160610c981 */ /* 0x000ea2000c1e1100 */
[----:B-1----:R-:W-:-:S04]  /*13b50*/  SHF.R.U32.HI R17, RZ, 0x6, R17 ;  /* 0x00000006ff117819 */ /* 0x002fc80000011611 */
[----:B------:R-:W-:-:S04]  /*13b60*/  SGXT.U32 R17, R17, 0x1 ;  /* 0x000000011111781a */ /* 0x000fc80000000000 */
[----:B------:R-:W-:-:S04]  /*13b70*/  LOP3.LUT R17, R17, 0x88, RZ, 0xfc, !PT ;  /* 0x0000008811117812 */ /* 0x000fc800078efcff */
[----:B------:R-:W-:Y:S02]  /*13b80*/  ISETP.GE.AND P0, PT, R17, UR5, PT ;  /* 0x0000000511007c0c */ /* 0x000fe4000bf06270 */
[----:B------:R-:W0:Y:S01]  /*13b90*/  S2R R17, SR_TID.X ;  /* 0x0000000000117919 */ /* 0x000e220000002100 */
[----:B----4-:R-:W-:Y:S01]  /*13ba0*/  STL [R1+0x10c], R19 ;  /* 0x00010c1301007387 */ /* 0x010fe20000100800 */
        /* <DEDUP_REMOVED lines=8> */
[----:B------:R-:W0:Y:S01]  /*13c30*/  S2R R19, SR_TID.X ;  /* 0x0000000000137919 */ /* 0x000e220000002100 */
[----:B------:R-:W-:-:S02]  /*13c40*/  PRMT R21, RZ, 0x7610, R21 ;  /* 0x00007610ff157816 */ /* 0x000fc40000000015 */
[----:B0-----:R-:W-:-:S04]  /*13c50*/  SHF.R.U32.HI R6, RZ, 0x6, R19 ;  /* 0x00000006ff067819 */ /* 0x001fc80000011613 */
[----:B------:R-:W-:-:S04]  /*13c60*/  SGXT.U32 R6, R6, 0x1 ;  /* 0x000000010606781a */ /* 0x000fc80000000000 */
[----:B------:R-:W-:-:S04]  /*13c70*/  LOP3.LUT R6, R6, 0x8c, RZ, 0xfc, !PT ;  /* 0x0000008c06067812 */ /* 0x000fc800078efcff */
[----:B------:R-:W-:Y:S01]  /*13c80*/  ISETP.GE.AND P4, PT, R6, UR5, PT ;  /* 0x0000000506007c0c */ /* 0x000fe2000bf86270 */
[----:B------:R-:W-:Y:S02]  /*13c90*/  @!P2 IMAD.MOV.U32 R6, RZ, RZ, R25 ;  /* 0x000000ffff06a224 */ /* 0x000fe400078e0019 */
[----:B------:R-:W4:Y:S04]  /*13ca0*/  LDL R25, [R1+0x508] ;  /* 0x0005080001197983 */ /* 0x000f280000100800 */
[----:B--2---:R3:W2:Y:S04]  /*13cb0*/  @!P2 LDG.E.U8 R21, desc[UR22][R6.64] ;  /* 0x000000160615a981 */ /* 0x0046a8000c1e1100 */
[----:B------:R-:W4:Y:S01]  /*13cc0*/  LDL R7, [R1+0x4f0] ;  /* 0x0004f00001077983 */ /* 0x000f220000100800 */
[----:B------:R-:W-:Y:S01]  /*13cd0*/  PRMT R16, RZ, 0x7610, R16 ;  /* 0x00007610ff107816 */ /* 0x000fe20000000010 */
[----:B---3--:R-:W-:-:S02]  /*13ce0*/  @!P0 IMAD.MOV.U32 R6, RZ, RZ, R23 ;  /* 0x000000ffff068224 */ /* 0x008fc400078e0017 */
[----:B--2---:R0:W-:Y:S04]  /*13cf0*/  STL [R1+0x104], R21 ;  /* 0x0001041501007387 */ /* 0x0041e80000100800 */
[----:B----4-:R1:W2:Y:S01]  /*13d00*/  @!P0 LDG.E.U8 R16, desc[UR22][R6.64] ;  /* 0x0000001606108981 */ /* 0x0102a2000c1e1100 */
[----:B------:R-:W-:Y:S02]  /*13d10*/  PRMT R17, RZ, 0x7610, R17 ;  /* 0x00007610ff117816 */ /* 0x000fe40000000011 */
[----:B------:R-:W-:Y:S01]  /*13d20*/  LEA.HI R19, R19, 0x8e, RZ, 0x1a ;  /* 0x0000008e13137811 */ /* 0x000fe200078fd0ff */
[----:B0-----:R-:W3:Y:S04]  /*13d30*/  LDL R21, [R1+0x50c] ;  /* 0x00050c0001157983 */ /* 0x001ee80000100800 */
[----:B------:R-:W1:Y:S04]  /*13d40*/  LDL R6, [R1+0x4f8] ;  /* 0x0004f80001067983 */ /* 0x000e680000100800 */
[----:B------:R-:W1:Y:S01]  /*13d50*/  LDL R7, [R1+0x4fc] ;  /* 0x0004fc0001077983 */ /* 0x000e620000100800 */
[----:B------:R-:W-:-:S02]  /*13d60*/  ISETP.GE.AND P2, PT, R19, UR5, PT ;  /* 0x0000000513007c0c */ /* 0x000fc4000bf46270 */
[----:B------:R-:W0:Y:S01]  /*13d70*/  S2R R19, SR_TID.X ;  /* 0x0000000000137919 */ /* 0x000e220000002100 */
[----:B-1----:R-:W-:-:S04]  /*13d80*/  @!P3 LOP3.LUT R7, R7, R6, RZ, 0x3c, !PT ;  /* 0x000000060707b212 */ /* 0x002fc800078e3cff */
[----:B------:R-:W-:-:S04]  /*13d90*/  @!P3 LOP3.LUT R6, R7, R6, RZ, 0x3c, !PT ;  /* 0x000000060706b212 */ /* 0x000fc800078e3cff */
[----:B------:R-:W-:-:S05]  /*13da0*/  @!P3 LOP3.LUT R7, R7, R6, RZ, 0x3c, !PT ;  /* 0x000000060707b212 */ /* 0x000fca00078e3cff */
[----:B------:R-:W4:Y:S01]  /*13db0*/  @!P3 LDG.E.U8 R17, desc[UR22][R6.64] ;  /* 0x000000160611b981 */ /* 0x000f22000c1e1100 */
[----:B0-----:R-:W-:-:S04]  /*13dc0*/  SHF.R.U32.HI R19, RZ, 0x6, R19 ;  /* 0x00000006ff137819 */ /* 0x001fc80000011613 */
[----:B------:R-:W-:-:S04]  /*13dd0*/  SGXT.U32 R19, R19, 0x1 ;  /* 0x000000011313781a */ /* 0x000fc80000000000 */
[----:B------:R-:W-:-:S04]  /*13de0*/  LOP3.LUT R19, R19, 0x90, RZ, 0xfc, !PT ;  /* 0x0000009013137812 */ /* 0x000fc800078efcff */
[----:B------:R-:W-:Y:S02]  /*13df0*/  ISETP.GE.AND P0, PT, R19, UR5, PT ;  /* 0x0000000513007c0c */ /* 0x000fe4000bf06270 */
[----:B------:R-:W2:Y:S04]  /*13e00*/  LDL.LU R19, [R1+0xa0c] ;  /* 0x000a0c0001137983 */ /* 0x000ea80000300800 */
[----:B----4-:R0:W-:Y:S04]  /*13e10*/  STL [R1+0xfc], R17 ;  /* 0x0000fc1101007387 */ /* 0x0101e80000100800 */
[----:B0-----:R-:W4:Y:S04]  /*13e20*/  LDL.LU R17, [R1+0xa08] ;  /* 0x000a080001117983 */ /* 0x001f280000300800 */
        /* <DEDUP_REMOVED lines=8> */
[----:B--2---:R-:W-:Y:S04]  /*13eb0*/  STL [R1+0xf8], R29 ;  /* 0x0000f81d01007387 */ /* 0x004fe80000100800 */
[----:B------:R-:W3:Y:S01]  /*13ec0*/  LDL R7, [R1+0x39c] ;  /* 0x00039c0001077983 */ /* 0x000ee20000100800 */
[----:B------:R-:W-:Y:S01]  /*13ed0*/  PRMT R19, RZ, 0x7610, R19 ;  /* 0x00007610ff137816 */ /* 0x000fe20000000013 */
[----:B------:R-:W0:Y:S02]  /*13ee0*/  S2R R23, SR_TID.X ;  /* 0x0000000000177919 */ /* 0x000e240000002100 */
[----:B0-----:R-:W-:-:S04]  /*13ef0*/  SHF.R.U32.HI R23, RZ, 0x6, R23 ;  /* 0x00000006ff177819 */ /* 0x001fc80000011617 */
[----:B------:R-:W-:Y:S02]  /*13f00*/  SGXT.U32 R23, R23, 0x1 ;  /* 0x000000011717781a */ /* 0x000fe40000000000 */
[----:B---3--:R-:W-:-:S04]  /*13f10*/  @!P2 LOP3.LUT R7, R7, R6, RZ, 0x3c, !PT ;  /* 0x000000060707a212 */ /* 0x008fc800078e3cff */
[----:B------:R-:W-:-:S04]  /*13f20*/  @!P2 LOP3.LUT R6, R7, R6, RZ, 0x3c, !PT ;  /* 0x000000060706a212 */ /* 0x000fc800078e3cff */
[----:B------:R-:W-:-:S05]  /*13f30*/  @!P2 LOP3.LUT R7, R7, R6, RZ, 0x3c, !PT ;  /* 0x000000060707a212 */ /* 0x000fca00078e3cff */
[----:B------:R0:W2:Y:S01]  /*13f40*/  @!P2 LDG.E.U8 R19, desc[UR22][R6.64] ;  /* 0x000000160613a981 */ /* 0x0000a2000c1e1100 */
[----:B------:R-:W-:-:S04]  /*13f50*/  LOP3.LUT R23, R23, 0x92, RZ, 0xfc, !PT ;  /* 0x0000009217177812 */ /* 0x000fc800078efcff */
[----:B------:R-:W-:Y:S02]  /*13f60*/  ISETP.GE.AND P3, PT, R23, UR5, PT ;  /* 0x0000000517007c0c */ /* 0x000fe4000bf66270 */
[----:B------:R-:W1:Y:S01]  /*13f70*/  S2R R23, SR_TID.X ;  /* 0x0000000000177919 */ /* 0x000e620000002100 */
[----:B----4-:R-:W-:Y:S01]  /*13f80*/  PRMT R17, RZ, 0x7610, R17 ;  /* 0x00007610ff117816 */ /* 0x010fe20000000011 */
[----:B0-----:R-:W-:Y:S02]  /*13f90*/  @!P0 IMAD.MOV.U32 R6, RZ, RZ, R21 ;  /* 0x000000ffff068224 */ /* 0x001fe400078e0015 */
[----:B------:R-:W-:-:S05]  /*13fa0*/  @!P0 IMAD.MOV.U32 R7, RZ, RZ, R25 ;  /* 0x000000ffff078224 */ /* 0x000fca00078e0019 */
[----:B------:R0:W3:Y:S01]  /*13fb0*/  @!P0 LDG.E.U8 R17, desc[UR22][R6.64] ;  /* 0x0000001606118981 */ /* 0x0000e2000c1e1100 */
[----:B-1----:R-:W-:-:S04]  /*13fc0*/  SHF.R.U32.HI R23, RZ, 0x6, R23 ;  /* 0x00000006ff177819 */ /* 0x002fc80000011617 */
[----:B------:R-:W-:-:S04]  /*13fd0*/  SGXT.U32 R23, R23, 0x1 ;  /* 0x000000011717781a */ /* 0x000fc80000000000 */
[----:B------:R-:W-:-:S04]  /*13fe0*/  LOP3.LUT R23, R23, 0x94, RZ, 0xfc, !PT ;  /* 0x0000009417177812 */ /* 0x000fc800078efcff */
[----:B------:R-:W-:Y:S02]  /*13ff0*/  ISETP.GE.AND P4, PT, R23, UR5, PT ;  /* 0x0000000517007c0c */ /* 0x000fe4000bf86270 */
[----:B------:R-:W4:Y:S04]  /*14000*/  LDL.LU R23, [R1+0xa04] ;  /* 0x000a040001177983 */ /* 0x000f280000300800 */
[----:B--2---:R1:W-:Y:S04]  /*14010*/  STL [R1+0xf4], R19 ;  /* 0x0000f41301007387 */ /* 0x0043e80000100800 */
[----:B-1----:R-:W2:Y:S04]  /*14020*/  LDL.LU R19, [R1+0xa00] ;  /* 0x000a000001137983 */ /* 0x002ea80000300800 */
[----:B------:R-:W0:Y:S04]  /*14030*/  LDL R6, [R1+0x510] ;  /* 0x0005100001067983 */ /* 0x000e280000100800 */
[----:B------:R-:W0:Y:S01]  /*14040*/  LDL R7, [R1+0x514] ;  /* 0x0005140001077983 */ /* 0x000e220000100800 */
[----:B------:R-:W1:Y:S01]  /*14050*/  S2R R29, SR_TID.X ;  /* 0x00000000001d7919 */ /* 0x000e620000002100 */
[----:B------:R-:W0:Y:S01]  /*14060*/  S2R R21, SR_TID.X ;  /* 0x0000000000157919 */ /* 0x000e220000002100 */
[----:B--2---:R-:W-:-:S02]  /*14070*/  PRMT R19, RZ, 0x7610, R19 ;  /* 0x00007610ff137816 */ /* 0x004fc40000000013 */
[----:B0-----:R-:W-:-:S04]  /*14080*/  @!P3 LOP3.LUT R7, R7, R6, RZ, 0x3c, !PT ;  /* 0x000000060707b212 */ /* 0x001fc800078e3cff */
[----:B------:R-:W-:-:S04]  /*14090*/  @!P3 LOP3.LUT R6, R7, R6, RZ, 0x3c, !PT ;  /* 0x000000060706b212 */ /* 0x000fc800078e3cff */
[----:B------:R-:W-:-:S05]  /*140a0*/  @!P3 LOP3.LUT R7, R7, R6, RZ, 0x3c, !PT ;  /* 0x000000060707b212 */ /* 0x000fca00078e3cff */
[----:B------:R-:W2:Y:S01]  /*140b0*/  @!P3 LDG.E.U8 R19, desc[UR22][R6.64] ;  /* 0x000000160613b981 */ /* 0x000ea2000c1e1100 */
[----:B-1----:R-:W-:Y:S02]  /*140c0*/  SHF.R.U32.HI R29, RZ, 0x6, R29 ;  /* 0x00000006ff1d7819 */ /* 0x002fe4000001161d */
[----:B------:R-:W-:Y:S02]  /*140d0*/  SHF.R.U32.HI R25, RZ, 0x6, R21 ;  /* 0x00000006ff197819 */ /* 0x000fe40000011615 */
[----:B------:R-:W-:Y:S02]  /*140e0*/  SGXT.U32 R29, R29, 0x1 ;  /* 0x000000011d1d781a */ /* 0x000fe40000000000 */
[----:B------:R-:W-:Y:S02]  /*140f0*/  SGXT.U32 R25, R25, 0x1 ;  /* 0x000000011919781a */ /* 0x000fe40000000000 */
[----:B------:R-:W-:Y:S02]  /*14100*/  LOP3.LUT R29, R29, 0x96, RZ, 0xfc, !PT ;  /* 0x000000961d1d7812 */ /* 0x000fe400078efcff */
[----:B------:R-:W-:-:S02]  /*14110*/  LOP3.LUT R25, R25, 0x98, RZ, 0xfc, !PT ;  /* 0x0000009819197812 */ /* 0x000fc400078efcff */
[----:B------:R-:W-:Y:S02]  /*14120*/  ISETP.GE.AND P2, PT, R29, UR5, PT ;  /* 0x000000051d007c0c */ /* 0x000fe4000bf46270 */
[----:B------:R-:W3:Y:S01]  /*14130*/  LDL R29, [R1+0x524] ;  /* 0x00052400011d7983 */ /* 0x000ee20000100800 */
[----:B------:R-:W-:-:S03]  /*14140*/  ISETP.GE.AND P0, PT, R25, UR5, PT ;  /* 0x0000000519007c0c */ /* 0x000fc6000bf06270 */
        /* <DEDUP_REMOVED lines=28> */
[----:B------:R-:W2:Y:S01]  /*14310*/  LDL R7, [R1+0x520] ;  /* 0x0005200001077983 */ /* 0x000ea20000100800 */
[----:B------:R-:W-:Y:S01]  /*14320*/  PRMT R19, RZ, 0x7610, R19 ;  /* 0x00007610ff137816 */ /* 0x000fe20000000013 */
[----:B---3--:R-:W-:Y:S02]  /*14330*/  @!P0 IMAD.MOV.U32 R6, RZ, RZ, R29 ;  /* 0x000000ffff068224 */ /* 0x008fe400078e001d */
[----:B----4-:R1:W-:Y:S01]  /*14340*/  STL [R1+0xe4], R28 ;  /* 0x0000e41c01007387 */ /* 0x0103e20000100800 */
[----:B------:R-:W-:Y:S02]  /*14350*/  PRMT R25, RZ, 0x7610, R25 ;  /* 0x00007610ff197816 */ /* 0x000fe40000000019 */
[----:B--2---:R-:W-:Y:S01]  /*14360*/  PRMT R21, RZ, 0x7610, R21 ;  /* 0x00007610ff157816 */ /* 0x004fe20000000015 */
[----:B0-----:R-:W0:Y:S01]  /*14370*/  S2R R23, SR_TID.X ;  /* 0x0000000000177919 */ /* 0x001e220000002100 */
[----:B------:R-:W2:Y:S04]  /*14380*/  LDL R29, [R1+0x53c] ;  /* 0x00053c00011d7983 */ /* 0x000ea80000100800 */
[----:B------:R3:W4:Y:S04]  /*14390*/  @!P0 LDG.E.U8 R19, desc[UR22][R6.64] ;  /* 0x0000001606138981 */ /* 0x000728000c1e1100 */
[----:B-1----:R-:W2:Y:S04]  /*143a0*/  LDL R28, [R1+0x3a4] ;  /* 0x0003a400011c7983 */ /* 0x002ea80000100800 */
[----:B------:R-:W3:Y:S04]  /*143b0*/  LDL R6, [R1+0x528] ;  /* 0x0005280001067983 */ /* 0x000ee80000100800 */
[----:B------:R-:W3:Y:S02]  /*143c0*/  LDL R7, [R1+0x52c] ;  /* 0x00052c0001077983 */ /* 0x000ee40000100800 */
[----:B---3--:R-:W-:-:S04]  /*143d0*/  @!P3 LOP3.LUT R7, R7, R6, RZ, 0x3c, !PT ;  /* 0x000000060707b212 */ /* 0x008fc800078e3cff */
[----:B------:R-:W-:-:S04]  /*143e0*/  @!P3 LOP3.LUT R6, R7, R6, RZ, 0x3c, !PT ;  /* 0x000000060706b212 */ /* 0x000fc800078e3cff */
[----:B------:R-:W-:-:S05]  /*143f0*/  @!P3 LOP3.LUT R7, R7, R6, RZ, 0x3c, !PT ;  /* 0x000000060707b212 */ /* 0x000fca00078e3cff */
[----:B------:R1:W3:Y:S04]  /*14400*/  @!P3 LDG.E.U8 R25, desc[UR22][R6.64] ;  /* 0x000000160619b981 */ /* 0x0002e8000c1e1100 */
[----:B------:R-:W1:Y:S04]  /*14410*/  LDL R6, [R1+0x530] ;  /* 0x0005300001067983 */ /* 0x000e680000100800 */
[----:B------:R-:W1:Y:S01]  /*14420*/  LDL R7, [R1+0x534] ;  /* 0x0005340001077983 */ /* 0x000e620000100800 */
[----:B0-----:R-:W-:-:S04]  /*14430*/  LEA.HI R23, R23, 0x9e, RZ, 0x1a ;  /* 0x0000009e17177811 */ /* 0x001fc800078fd0ff */
[----:B------:R-:W-:Y:S02]  /*14440*/  ISETP.GE.AND P2, PT, R23, UR5, PT ;  /* 0x0000000517007c0c */ /* 0x000fe4000bf46270 */
[----:B------:R-:W0:Y:S02]  /*14450*/  S2R R23, SR_TID.X ;  /* 0x0000000000177919 */ /* 0x000e240000002100 */
[----:B0-----:R-:W-:-:S04]  /*14460*/  SHF.R.U32.HI R23, RZ, 0x6, R23 ;  /* 0x00000006ff177819 */ /* 0x001fc80000011617 */
[----:B------:R-:W-:Y:S02]  /*14470*/  SGXT.U32 R23, R23, 0x1 ;  /* 0x000000011717781a */ /* 0x000fe40000000000 */
[----:B-1----:R-:W-:-:S04]  /*14480*/  @!P4 LOP3.LUT R7, R7, R6, RZ, 0x3c, !PT ;  /* 0x000000060707c212 */ /* 0x002fc800078e3cff */
[----:B------:R-:W-:-:S04]  /*14490*/  @!P4 LOP3.LUT R6, R7, R6, RZ, 0x3c, !PT ;  /* 0x000000060706c212 */ /* 0x000fc800078e3cff */
[----:B------:R-:W-:-:S05]  /*144a0*/  @!P4 LOP3.LUT R7, R7, R6, RZ, 0x3c, !PT ;  /* 0x000000060707c212 */ /* 0x000fca00078e3cff */
[----:B------:R-:W2:Y:S01]  /*144b0*/  @!P4 LDG.E.U8 R21, desc[UR22][R6.64] ;  /* 0x000000160615c981 */ /* 0x000ea2000c1e1100 */
[----:B------:R-:W-:-:S04]  /*144c0*/  LOP3.LUT R23, R23, 0xa0, RZ, 0xfc, !PT ;  /* 0x000000a017177812 */ /* 0x000fc800078efcff */
[----:B------:R-:W-:Y:S02]  /*144d0*/  ISETP.GE.AND P0, PT, R23, UR5, PT ;  /* 0x0000000517007c0c */ /* 0x000fe4000bf06270 */
[----:B------:R-:W0:Y:S01]  /*144e0*/  S2R R23, SR_TID.X ;  /* 0x0000000000177919 */ /* 0x000e220000002100 */
[----:B---3--:R-:W-:Y:S01]  /*144f0*/  STL [R1+0xe0], R25 ;  /* 0x0000e01901007387 */ /* 0x008fe20000100800 */
[----:B0-----:R-:W-:-:S04]  /*14500*/  SHF.R.U32.HI R23, RZ, 0x6, R23 ;  /* 0x00000006ff177819 */ /* 0x001fc80000011617 */
[----:B------:R-:W-:-:S04]  /*14510*/  SGXT.U32 R23, R23, 0x1 ;  /* 0x000000011717781a */ /* 0x000fc80000000000 */
[----:B------:R-:W-:-:S04]  /*14520*/  LOP3.LUT R23, R23, 0xa2, RZ, 0xfc, !PT ;  /* 0x000000a217177812 */ /* 0x000fc800078efcff */
[----:B------:R-:W-:Y:S02]  /*14530*/  ISETP.GE.AND P3, PT, R23, UR5, PT ;  /* 0x0000000517007c0c */ /* 0x000fe4000bf66270 */
[----:B------:R-:W3:Y:S04]  /*14540*/  LDL.LU R23, [R1+0x9f0] ;  /* 0x0009f00001177983 */ /* 0x000ee80000300800 */
        /* <DEDUP_REMOVED lines=10> */
[----:B------:R-:W3:Y:S04]  /*145f0*/  LDL R28, [R1+0x550] ;  /* 0x00055000011c7983 */ /* 0x000ee80000100800 */
[----:B--2---:R0:W2:Y:S04]  /*14600*/  @!P2 LDG.E.U8 R27, desc[UR22][R6.64] ;  /* 0x00000016061ba981 */ /* 0x0040a8000c1e1100 */
[----:B------:R-:W3:Y:S01]  /*14610*/  LDL R7, [R1+0x538] ;  /* 0x0005380001077983 */ /* 0x000ee20000100800 */
[----:B------:R-:W-:Y:S01]  /*14620*/  PRMT R21, RZ, 0x7610, R21 ;  /* 0x00007610ff157816 */ /* 0x000fe20000000015 */
[----:B0-----:R-:W-:-:S02]  /*14630*/  @!P0 IMAD.MOV.U32 R6, RZ, RZ, R29 ;  /* 0x000000ffff068224 */ /* 0x001fc400078e001d */
[----:B--2---:R0:W-:Y:S04]  /*14640*/  STL [R1+0xd4], R27 ;  /* 0x0000d41b01007387 */ /* 0x0041e80000100800 */
[----:B---3--:R1:W2:Y:S01]  /*14650*/  @!P0 LDG.E.U8 R21, desc[UR22][R6.64] ;  /* 0x0000001606158981 */ /* 0x0082a2000c1e1100 */
[----:B------:R-:W-:Y:S02]  /*14660*/  PRMT R23, RZ, 0x7610, R23 ;  /* 0x00007610ff177816 */ /* 0x000fe40000000017 */
[----:B------:R-:W-:Y:S01]  /*14670*/  SHF.R.U32.HI R25, RZ, 0x6, R25 ;  /* 0x00000006ff197819 */ /* 0x000fe20000011619 */
[----:B0-----:R-:W3:Y:S04]  /*14680*/  LDL R27, [R1+0x554] ;  /* 0x00055400011b7983 */ /* 0x001ee80000100800 */
[----:B------:R-:W1:Y:S04]  /*14690*/  LDL R6, [R1+0x540] ;  /* 0x0005400001067983 */ /* 0x000e680000100800 */
[----:B------:R-:W1:Y:S01]  /*146a0*/  LDL R7, [R1+0x544] ;  /* 0x0005440001077983 */ /* 0x000e620000100800 */
[----:B------:R-:W-:-:S04]  /*146b0*/  SGXT.U32 R25, R25, 0x1 ;  /* 0x000000011919781a */ /* 0x000fc80000000000 */
[----:B------:R-:W-:-:S04]  /*146c0*/  LOP3.LUT R25, R25, 0xa6, RZ, 0xfc, !PT ;  /* 0x000000a619197812 */ /* 0x000fc800078efcff */
[----:B------:R-:W-:Y:S02]  /*146d0*/  ISETP.GE.AND P2, PT, R25, UR5, PT ;  /* 0x0000000519007c0c */ /* 0x000fe4000bf46270 */
[----:B------:R-:W0:Y:S01]  /*146e0*/  S2R R25, SR_TID.X ;  /* 0x0000000000197919 */ /* 0x000e220000002100 */
[----:B-1----:R-:W-:-:S04]  /*146f0*/  @!P3 LOP3.LUT R7, R7, R6, RZ, 0x3c, !PT ;  /* 0x000000060707b212 */ /* 0x002fc800078e3cff */
        /* <DEDUP_REMOVED lines=18> */
[----:B--2---:R0:W-:Y:S04]  /*14820*/  STL [R1+0xcc], R0 ;  /* 0x0000cc0001007387 */ /* 0x0041e80000100800 */
[----:B------:R-:W4:Y:S01]  /*14830*/  LDL R7, [R1+0x1f8] ;  /* 0x0001f80001077983 */ /* 0x000f220000100800 */
[----:B---3--:R-:W-:Y:S01]  /*14840*/  PRMT R25, RZ, 0x7610, R25 ;  /* 0x00007610ff197816 */ /* 0x008fe20000000019 */
[----:B------:R-:W1:Y:S02]  /*14850*/  S2R R29, SR_TID.X ;  /* 0x00000000001d7919 */ /* 0x000e640000002100 */
[----:B-1----:R-:W-:-:S04]  /*14860*/  SHF.R.U32.HI R29, RZ, 0x6, R29 ;  /* 0x00000006ff1d7819 */ /* 0x002fc8000001161d */
[----:B------:R-:W-:Y:S02]  /*14870*/  SGXT.U32 R29, R29, 0x1 ;  /* 0x000000011d1d781a */ /* 0x000fe40000000000 */
[----:B----4-:R-:W-:-:S04]  /*14880*/  @!P2 LOP3.LUT R7, R7, R6, RZ, 0x3c, !PT ;  /* 0x000000060707a212 */ /* 0x010fc800078e3cff */
[----:B------:R-:W-:-:S04]  /*14890*/  @!P2 LOP3.LUT R6, R7, R6, RZ, 0x3c, !PT ;  /* 0x000000060706a212 */ /* 0x000fc800078e3cff */
[----:B------:R-:W-:-:S05]  /*148a0*/  @!P2 LOP3.LUT R7, R7, R6, RZ, 0x3c, !PT ;  /* 0x000000060707a212 */ /* 0x000fca00078e3cff */
[----:B------:R1:W2:Y:S01]  /*148b0*/  @!P2 LDG.E.U8 R25, desc[UR22][R6.64] ;  /* 0x000000160619a981 */ /* 0x0002a2000c1e1100 */
[----:B------:R-:W-:-:S04]  /*148c0*/  LOP3.LUT R29, R29, 0xaa, RZ, 0xfc, !PT ;  /* 0x000000aa1d1d7812 */ /* 0x000fc800078efcff */
[----:B------:R-:W-:Y:S02]  /*148d0*/  ISETP.GE.AND P3, PT, R29, UR5, PT ;  /* 0x000000051d007c0c */ /* 0x000fe4000bf66270 */
[----:B------:R-:W0:Y:S01]  /*148e0*/  S2R R29, SR_TID.X ;  /* 0x00000000001d7919 */ /* 0x000e220000002100 */
[----:B------:R-:W-:Y:S01]  /*148f0*/  PRMT R23, RZ, 0x7610, R23 ;  /* 0x00007610ff177816 */ /* 0x000fe20000000017 */
[----:B-1----:R-:W-:Y:S02]  /*14900*/  @!P0 IMAD.MOV.U32 R6, RZ, RZ, R27 ;  /* 0x000000ffff068224 */ /* 0x002fe400078e001b */
[----:B------:R-:W-:-:S05]  /*14910*/  @!P0 IMAD.MOV.U32 R7, RZ, RZ, R28 ;  /* 0x000000ffff078224 */ /* 0x000fca00078e001c */
[----:B------:R1:W3:Y:S01]  /*14920*/  @!P0 LDG.E.U8 R23, desc[UR22][R6.64] ;  /* 0x0000001606178981 */ /* 0x0002e2000c1e1100 */
[----:B0-----:R-:W-:-:S04]  /*14930*/  SHF.R.U32.HI R0, RZ, 0x6, R29 ;  /* 0x00000006ff007819 */ /* 0x001fc8000001161d */
[----:B------:R-:W-:-:S04]  /*14940*/  SGXT.U32 R0, R0, 0x1 ;  /* 0x000000010000781a */ /* 0x000fc80000000000 */
[----:B------:R-:W-:-:S04]  /*14950*/  LOP3.LUT R0, R0, 0xac, RZ, 0xfc, !PT ;  /* 0x000000ac00007812 */ /* 0x000fc800078efcff */
[----:B------:R-:W-:Y:S02]  /*14960*/  ISETP.GE.AND P4, PT, R0, UR5, PT ;  /* 0x0000000500007c0c */ /* 0x000fe4000bf86270 */
[----:B------:R-:W4:Y:S04]  /*14970*/  LDL.LU R0, [R1+0x9e0] ;  /* 0x0009e00001007983 */ /* 0x000f280000300800 */
[----:B--2---:R0:W-:Y:S04]  /*14980*/  STL [R1+0xc8], R25 ;  /* 0x0000c81901007387 */ /* 0x0041e80000100800 */
[----:B0-----:R-:W2:Y:S04]  /*14990*/  LDL.LU R25, [R1+0x9dc] ;  /* 0x0009dc0001197983 */ /* 0x001ea80000300800 */
[----:B------:R-:W1:Y:S04]  /*149a0*/  LDL R6, [R1+0x558] ;  /* 0x0005580001067983 */ /* 0x000e680000100800 */
[----:B------:R-:W1:Y:S01]  /*149b0*/  LDL R7, [R1+0x55c] ;  /* 0x00055c0001077983 */ /* 0x000e620000100800 */
[----:B------:R-:W0:Y:S03]  /*149c0*/  S2R R27, SR_TID.X ;  /* 0x00000000001b7919 */ /* 0x000e260000002100 */
[----:B------:R-:W3:Y:S01]  /*149d0*/  LDL R28, [R1+0x56c] ;  /* 0x00056c00011c7983 */ /* 0x000ee20000100800 */
[----:B--2---:R-:W-:-:S02]  /*149e0*/  PRMT R25, RZ, 0x7610, R25 ;  /* 0x00007610ff197816 */ /* 0x004fc40000000019 */
        /* <DEDUP_REMOVED lines=14> */
[----:B------:R-:W-:Y:S02]  /*14ad0*/  LEA.HI R29, R29, 0xae, RZ, 0x1a ;  /* 0x000000ae1d1d7811 */ /* 0x000fe400078fd0ff */
[----:B--2---:R-:W-:-:S04]  /*14ae0*/  @!P4 LOP3.LUT R7, R7, R6, RZ, 0x3c, !PT ;  /* 0x000000060707c212 */ /* 0x004fc800078e3cff */
[----:B------:R-:W-:-:S04]  /*14af0*/  @!P4 LOP3.LUT R6, R7, R6, RZ, 0x3c, !PT ;  /* 0x000000060706c212 */ /* 0x000fc800078e3cff */
[----:B------:R-:W-:-:S05]  /*14b00*/  @!P4 LOP3.LUT R7, R7, R6, RZ, 0x3c, !PT ;  /* 0x000000060707c212 */ /* 0x000fca00078e3cff */
[----:B------:R0:W2:Y:S04]  /*14b10*/  @!P4 LDG.E.U8 R0, desc[UR22][R6.64] ;  /* 0x000000160600c981 */ /* 0x0000a8000c1e1100 */
[----:B------:R-:W0:Y:S04]  /*14b20*/  LDL R6, [R1+0x3a8] ;  /* 0x0003a80001067983 */ /* 0x000e280000100800 */
[----:B------:R-:W0:Y:S01]  /*14b30*/  LDL R7, [R1+0x3ac] ;  /* 0x0003ac0001077983 */ /* 0x000e220000100800 */
[----:B------:R-:W-:Y:S02]  /*14b40*/  ISETP.GE.AND P2, PT, R29, UR5, PT ;  /* 0x000000051d007c0c */ /* 0x000fe4000bf46270 */
[----:B---3--:R-:W-:Y:S01]  /*14b50*/  PRMT R27, RZ, 0x7610, R27 ;  /* 0x00007610ff1b7816 */ /* 0x008fe2000000001b */
[----:B------:R-:W1:Y:S02]  /*14b60*/  S2R R29, SR_TID.X ;  /* 0x00000000001d7919 */ /* 0x000e640000002100 */
[----:B-1----:R-:W-:-:S04]  /*14b70*/  SHF.R.U32.HI R29, RZ, 0x6, R29 ;  /* 0x00000006ff1d7819 */ /* 0x002fc8000001161d */
[----:B------:R-:W-:-:S04]  /*14b80*/  SGXT.U32 R29, R29, 0x1 ;  /* 0x000000011d1d781a */ /* 0x000fc80000000000 */
[----:B0-----:R-:W-:-:S04]  /*14b90*/  @!P2 LOP3.LUT R7, R7, R6, RZ, 0x3c, !PT ;  /* 0x000000060707a212 */ /* 0x001fc800078e3cff */
[----:B------:R-:W-:-:S04]  /*14ba0*/  @!P2 LOP3.LUT R6, R7, R6, RZ, 0x3c, !PT ;  /* 0x000000060706a212 */ /* 0x000fc800078e3cff */
[----:B------:R-:W-:-:S05]  /*14bb0*/  @!P2 LOP3.LUT R7, R7, R6, RZ, 0x3c, !PT ;  /* 0x000000060707a212 */ /* 0x000fca00078e3cff */
[----:B------:R-:W3:Y:S01]  /*14bc0*/  @!P2 LDG.E.U8 R27, desc[UR22][R6.64] ;  /* 0x00000016061ba981 */ /* 0x000ee2000c1e1100 */
[----:B------:R-:W-:-:S04]  /*14bd0*/  LOP3.LUT R29, R29, 0xb2, RZ, 0xfc, !PT ;  /* 0x000000b21d1d7812 */ /* 0x000fc800078efcff */
[----:B------:R-:W-:Y:S02]  /*14be0*/  ISETP.GE.AND P3, PT, R29, UR5, PT ;  /* 0x000000051d007c0c */ /* 0x000fe4000bf66270 */
[----:B------:R-:W0:Y:S01]  /*14bf0*/  S2R R29, SR_TID.X ;  /* 0x00000000001d7919 */ /* 0x000e220000002100 */
[----:B--2---:R-:W-:Y:S01]  /*14c00*/  STL [R1+0xc0], R0 ;  /* 0x0000c00001007387 */ /* 0x004fe20000100800 */
[----:B0-----:R-:W-:-:S04]  /*14c10*/  SHF.R.U32.HI R29, RZ, 0x6, R29 ;  /* 0x00000006ff1d7819 */ /* 0x001fc8000001161d */
[----:B------:R-:W-:-:S04]  /*14c20*/  SGXT.U32 R29, R29, 0x1 ;  /* 0x000000011d1d781a */ /* 0x000fc80000000000 */
[----:B------:R-:W-:-:S04]  /*14c30*/  LOP3.LUT R29, R29, 0xb4, RZ, 0xfc, !PT ;  /* 0x000000b41d1d7812 */ /* 0x000fc800078efcff */
[----:B------:R-:W-:Y:S02]  /*14c40*/  ISETP.GE.AND P4, PT, R29, UR5, PT ;  /* 0x000000051d007c0c */ /* 0x000fe4000bf86270 */
[----:B------:R-:W2:Y:S04]  /*14c50*/  LDL.LU R29, [R1+0x9d0] ;  /* 0x0009d000011d7983 */ /* 0x000ea80000300800 */
[----:B---3--:R0:W-:Y:S04]  /*14c60*/  STL [R1+0xbc], R27 ;  /* 0x0000bc1b01007387 */ /* 0x0081e80000100800 */
[----:B0-----:R-:W3:Y:S04]  /*14c70*/  LDL.LU R27, [R1+0x9cc] ;  /* 0x0009cc00011b7983 */ /* 0x001ee80000300800 */
[----:B------:R-:W4:Y:S01]  /*14c80*/  LDL R7, [R1+0x568] ;  /* 0x0005680001077983 */ /* 0x000f220000100800 */
[----:B------:R-:W-:Y:S01]  /*14c90*/  PRMT R25, RZ, 0x7610, R25 ;  /* 0x00007610ff197816 */ /* 0x000fe20000000019 */
[----:B------:R-:W-:-:S05]  /*14ca0*/  @!P0 IMAD.MOV.U32 R6, RZ, RZ, R28 ;  /* 0x000000ffff068224 */ /* 0x000fca00078e001c */
[----:B----4-:R0:W4:Y:S04]  /*14cb0*/  @!P0 LDG.E.U8 R25, desc[UR22][R6.64] ;  /* 0x0000001606198981 */ /* 0x010128000c1e1100 */
[----:B------:R-:W0:Y:S04]  /*14cc0*/  LDL R6, [R1+0x570] ;  /* 0x0005700001067983 */ /* 0x000e280000100800 */
[----:B------:R-:W0:Y:S01]  /*14cd0*/  LDL R7, [R1+0x574] ;  /* 0x0005740001077983 */ /* 0x000e220000100800 */
[----:B---3--:R-:W-:Y:S01]  /*14ce0*/  PRMT R27, RZ, 0x7610, R27 ;  /* 0x00007610ff1b7816 */ /* 0x008fe2000000001b */
[----:B------:R-:W1:Y:S02]  /*14cf0*/  S2R R0, SR_TID.X ;  /* 0x0000000000007919 */ /* 0x000e640000002100 */
[----:B-1----:R-:W-:-:S04]  /*14d00*/  SHF.R.U32.HI R0, RZ, 0x6, R0 ;  /* 0x00000006ff007819 */ /* 0x002fc80000011600 */
[----:B------:R-:W-:Y:S02]  /*14d10*/  SGXT.U32 R0, R0, 0x1 ;  /* 0x000000010000781a */ /* 0x000fe40000000000 */
[----:B0-----:R-:W-:-:S04]  /*14d20*/  @!P3 LOP3.LUT R7, R7, R6, RZ, 0x3c, !PT ;  /* 0x000000060707b212 */ /* 0x001fc800078e3cff */
[----:B------:R-:W-:-:S04]  /*14d30*/  @!P3 LOP3.LUT R6, R7, R6, RZ, 0x3c, !PT ;  /* 0x000000060706b212 */ /* 0x000fc800078e3cff */
[----:B------:R-:W-:-:S05]  /*14d40*/  @!P3 LOP3.LUT R7, R7, R6, RZ, 0x3c, !PT ;  /* 0x000000060707b212 */ /* 0x000fca00078e3cff */
[----:B------:R-:W3:Y:S01]  /*14d50*/  @!P3 LDG.E.U8 R27, desc[UR22][R6.64] ;  /* 0x00000016061bb981 */ /* 0x000ee2000c1e1100 */
[----:B------:R-:W-:-:S04]  /*14d60*/  LOP3.LUT R0, R0, 0xb6, RZ, 0xfc, !PT ;  /* 0x000000b600007812 */ /* 0x000fc800078efcff */
[----:B------:R-:W-:Y:S02]  /*14d70*/  ISETP.GE.AND P2, PT, R0, UR5, PT ;  /* 0x0000000500007c0c */ /* 0x000fe4000bf46270 */
[----:B------:R-:W0:Y:S02]  /*14d80*/  S2R R0, SR_TID.X ;  /* 0x0000000000007919 */ /* 0x000e240000002100 */
[----:B0-----:R-:W-:-:S04]  /*14d90*/  SHF.R.U32.HI R28, RZ, 0x6, R0 ;  /* 0x00000006ff1c7819 */ /* 0x001fc80000011600 */
[----:B------:R-:W-:-:S04]  /*14da0*/  SGXT.U32 R28, R28, 0x1 ;  /* 0x000000011c1c781a */ /* 0x000fc80000000000 */
[----:B------:R-:W-:-:S04]  /*14db0*/  LOP3.LUT R28, R28, 0xb8, RZ, 0xfc, !PT ;  /* 0x000000b81c1c7812 */ /* 0x000fc800078efcff */
[----:B------:R-:W-:Y:S02]  /*14dc0*/  ISETP.GE.AND P0, PT, R28, UR5, PT ;  /* 0x000000051c007c0c */ /* 0x000fe4000bf06270 */
[----:B------:R-:W2:Y:S04]  /*14dd0*/  LDL R28, [R1+0x58c] ;  /* 0x00058c00011c7983 */ /* 0x000ea80000100800 */
        /* <DEDUP_REMOVED lines=35> */
[----:B------:R0:W2:Y:S02]  /*15010*/  @!P0 LDG.E.U8 R27, desc[UR22][R6.64] ;  /* 0x00000016061b8981 */ /* 0x0000a4000c1e1100 */
[----:B0-----:R-:W0:Y:S02]  /*15020*/  S2R R7, SR_TID.X ;  /* 0x0000000000077919 */ /* 0x001e240000002100 */
[----:B0-----:R-:W-:Y:S02]  /*15030*/  SHF.R.U32.HI R6, RZ, 0x6, R7 ;  /* 0x00000006ff067819 */ /* 0x001fe40000011607 */
[----:B------:R-:W2:Y:S02]  /*15040*/  LDL R7, [R1+0x588] ;  /* 0x0005880001077983 */ /* 0x000ea40000100800 */
[----:B------:R-:W-:-:S04]  /*15050*/  SGXT.U32 R6, R6, 0x1 ;  /* 0x000000010606781a */ /* 0x000fc80000000000 */
[----:B------:R-:W-:Y:S02]  /*15060*/  LOP3.LUT R6, R6, 0xc0, RZ, 0xfc, !PT ;  /* 0x000000c006067812 */ /* 0x000fe400078efcff */
[----:B------:R-:W-:Y:S02]  /*15070*/  PRMT R3, RZ, 0x7610, R3 ;  /* 0x00007610ff037816 */ /* 0x000fe40000000003 */
[----:B------:R-:W-:Y:S01]  /*15080*/  ISETP.GE.AND P0, PT, R6, UR5, PT ;  /* 0x0000000506007c0c */ /* 0x000fe2000bf06270 */
[----:B------:R-:W-:-:S05]  /*15090*/  @!P3 IMAD.MOV.U32 R6, RZ, RZ, R28 ;  /* 0x000000ffff06b224 */ /* 0x000fca00078e001c */
[----:B--2---:R0:W2:Y:S04]  /*150a0*/  @!P3 LDG.E.U8 R3, desc[UR22][R6.64] ;  /* 0x000000160603b981 */ /* 0x0040a8000c1e1100 */
[----:B------:R-:W0:Y:S04]  /*150b0*/  LDL R6, [R1+0x590] ;  /* 0x0005900001067983 */ /* 0x000e280000100800 */
[----:B------:R-:W0:Y:S01]  /*150c0*/  LDL R7, [R1+0x594] ;  /* 0x0005940001077983 */ /* 0x000e220000100800 */
[----:B------:R-:W-:Y:S01]  /*150d0*/  PRMT R29, RZ, 0x7610, R29 ;  /* 0x00007610ff1d7816 */ /* 0x000fe2000000001d */
[----:B------:R-:W1:Y:S01]  /*150e0*/  S2R R28, SR_TID.X ;  /* 0x00000000001c7919 */ /* 0x000e620000002100 */
[----:B------:R-:W-:-:S02]  /*150f0*/  LEA.HI R0, R0, 0xbe, RZ, 0x1a ;  /* 0x000000be00007811 */ /* 0x000fc400078fd0ff */
[----:B0-----:R-:W-:-:S04]  /*15100*/  @!P4 LOP3.LUT R7, R7, R6, RZ, 0x3c, !PT ;  /* 0x000000060707c212 */ /* 0x001fc800078e3cff */
[----:B------:R-:W-:-:S04]  /*15110*/  @!P4 LOP3.LUT R6, R7, R6, RZ, 0x3c, !PT ;  /* 0x000000060706c212 */ /* 0x000fc800078e3cff */
[----:B------:R-:W-:-:S05]  /*15120*/  @!P4 LOP3.LUT R7, R7, R6, RZ, 0x3c, !PT ;  /* 0x000000060707c212 */ /* 0x000fca00078e3cff */
[----:B------:R-:W3:Y:S01]  /*15130*/  @!P4 LDG.E.U8 R29, desc[UR22][R6.64] ;  /* 0x00000016061dc981 */ /* 0x000ee2000c1e1100 */
[----:B------:R-:W-:-:S03]  /*15140*/  ISETP.GE.AND P2, PT, R0, UR5, PT ;  /* 0x0000000500007c0c */ /* 0x000fc6000bf46270 */
[----:B------:R-:W4:Y:S04]  /*15150*/  LDL R0, [R1+0x59c] ;  /* 0x00059c0001007983 */ /* 0x000f280000100800 */
[----:B--2---:R1:W-:Y:S02]  /*15160*/  STL [R1+0xac], R3 ;  /* 0x0000ac0301007387 */ /* 0x0043e40000100800 */
[--C-:B-1----:R-:W-:Y:S02]  /*15170*/  SHF.R.U32.HI R3, RZ, 0x6, R28.reuse ;  /* 0x00000006ff037819 */ /* 0x102fe4000001161c */
[----:B------:R-:W-:Y:S02]  /*15180*/  SHF.R.U32.HI R28, RZ, 0x6, R28 ;  /* 0x00000006ff1c7819 */ /* 0x000fe4000001161c */
[----:B------:R-:W-:-:S02]  /*15190*/  SGXT.U32 R3, R3, 0x1 ;  /* 0x000000010303781a */ /* 0x000fc40000000000 */
[----:B------:R-:W-:Y:S02]  /*151a0*/  SGXT.U32 R28, R28, 0x1 ;  /* 0x000000011c1c781a */ /* 0x000fe40000000000 */
[----:B------:R-:W-:Y:S02]  /*151b0*/  LOP3.LUT R3, R3, 0xc4, RZ, 0xfc, !PT ;  /* 0x000000c403037812 */ /* 0x000fe400078efcff */
[----:B------:R-:W-:Y:S02]  /*151c0*/  LOP3.LUT R28, R28, 0xc2, RZ, 0xfc, !PT ;  /* 0x000000c21c1c7812 */ /* 0x000fe400078efcff */
[----:B------:R-:W-:Y:S02]  /*151d0*/  ISETP.GE.AND P5, PT, R3, UR5, PT ;  /* 0x0000000503007c0c */ /* 0x000fe4000bfa6270 */
[----:B------:R-:W-:Y:S02]  /*151e0*/  ISETP.GE.AND P3, PT, R28, UR5, PT ;  /* 0x000000051c007c0c */ /* 0x000fe4000bf66270 */
[----:B------:R-:W2:Y:S04]  /*151f0*/  LDL.LU R28, [R1+0x9bc] ;  /* 0x0009bc00011c7983 */ /* 0x000ea80000300800 */
[----:B------:R-:W2:Y:S04]  /*15200*/  LDL.LU R3, [R1+0x9b8] ;  /* 0x0009b80001037983 */ /* 0x000ea80000300800 */
        /* <DEDUP_REMOVED lines=10> */
[----:B0-----:R-:W-:Y:S01]  /*152b0*/  SHF.R.U32.HI R6, RZ, 0x6, R7 ;  /* 0x00000006ff067819 */ /* 0x001fe20000011607 */
[----:B--2---:R0:W-:Y:S04]  /*152c0*/  STL [R1+0xa4], R2 ;  /* 0x0000a40201007387 */ /* 0x0041e80000100800 */
[----:B0-----:R-:W2:Y:S04]  /*152d0*/  LDL.LU R2, [R1+0x9b0] ;  /* 0x0009b00001027983 */ /* 0x001ea80000300800 */
[----:B------:R-:W2:Y:S01]  /*152e0*/  LDL R7, [R1+0x598] ;  /* 0x0005980001077983 */ /* 0x000ea20000100800 */
[----:B------:R-:W-:-:S04]  /*152f0*/  SGXT.U32 R6, R6, 0x1 ;  /* 0x000000010606781a */ /* 0x000fc80000000000 */
[----:B------:R-:W-:Y:S02]  /*15300*/  LOP3.LUT R6, R6, 0xc6, RZ, 0xfc, !PT ;  /* 0x000000c606067812 */ /* 0x000fe400078efcff */
[----:B---3--:R-:W-:Y:S02]  /*15310*/  PRMT R29, RZ, 0x7610, R29 ;  /* 0x00007610ff1d7816 */ /* 0x008fe4000000001d */
[----:B------:R-:W-:Y:S01]  /*15320*/  ISETP.GE.AND P2, PT, R6, UR5, PT ;  /* 0x0000000506007c0c */ /* 0x000fe2000bf46270 */
[----:B----4-:R-:W-:-:S05]  /*15330*/  @!P0 IMAD.MOV.U32 R6, RZ, RZ, R0 ;  /* 0x000000ffff068224 */ /* 0x010fca00078e0000 */
[----:B--2---:R0:W2:Y:S04]  /*15340*/  @!P0 LDG.E.U8 R29, desc[UR22][R6.64] ;  /* 0x00000016061d8981 */ /* 0x0040a8000c1e1100 */
[----:B------:R-:W0:Y:S04]  /*15350*/  LDL R6, [R1+0x5a0] ;  /* 0x0005a00001067983 */ /* 0x000e280000100800 */
[----:B------:R-:W0:Y:S01]  /*15360*/  LDL R7, [R1+0x5a4] ;  /* 0x0005a40001077983 */ /* 0x000e220000100800 */
[----:B------:R-:W-:Y:S02]  /*15370*/  PRMT R3, RZ, 0x7610, R3 ;  /* 0x00007610ff037816 */ /* 0x000fe40000000003 */
[----:B0-----:R-:W-:-:S04]  /*15380*/  @!P3 LOP3.LUT R7, R7, R6, RZ, 0x3c, !PT ;  /* 0x000000060707b212 */ /* 0x001fc800078e3cff */
[----:B------:R-:W-:-:S04]  /*15390*/  @!P3 LOP3.LUT R6, R7, R6, RZ, 0x3c, !PT ;  /* 0x000000060706b212 */ /* 0x000fc800078e3cff */
[----:B------:R-:W-:-:S05]  /*153a0*/  @!P3 LOP3.LUT R7, R7, R6, RZ, 0x3c, !PT ;  /* 0x000000060707b212 */ /* 0x000fca00078e3cff */
[----:B------:R-:W3:Y:S04]  /*153b0*/  @!P3 LDG.E.U8 R3, desc[UR22][R6.64] ;  /* 0x000000160603b981 */ /* 0x000ee8000c1e1100 */
[----:B---3--:R0:W-:Y:S04]  /*153c0*/  STL [R1+0xa0], R3 ;  /* 0x0000a00301007387 */ /* 0x0081e80000100800 */
        /* <DEDUP_REMOVED lines=8> */
[----:B----4-:R0:W-:Y:S04]  /*15450*/  STL [R1+0x9c], R2 ;  /* 0x00009c0201007387 */ /* 0x0101e80000100800 */
[----:B0-----:R-:W4:Y:S04]  /*15460*/  LDL.LU R2, [R1+0x9a8] ;  /* 0x0009a80001027983 */ /* 0x001f280000300800 */
[----:B------:R-:W2:Y:S04]  /*15470*/  LDL R6, [R1+0x204] ;  /* 0x0002040001067983 */ /* 0x000ea80000100800 */
[----:B------:R-:W2:Y:S01]  /*15480*/  LDL R7, [R1+0x208] ;  /* 0x0002080001077983 */ /* 0x000ea20000100800 */
[----:B------:R-:W0:Y:S01]  /*15490*/  S2R R0, SR_TID.X ;  /* 0x0000000000007919 */ /* 0x000e220000002100 */
[----:B----4-:R-:W-:-:S02]  /*154a0*/  PRMT R2, RZ, 0x7610, R2 ;  /* 0x00007610ff027816 */ /* 0x010fc40000000002 */
[----:B--2---:R-:W-:-:S04]  /*154b0*/  @!P2 LOP3.LUT R7, R7, R6, RZ, 0x3c, !PT ;  /* 0x000000060707a212 */ /* 0x004fc800078e3cff */
[----:B------:R-:W-:-:S04]  /*154c0*/  @!P2 LOP3.LUT R6, R7, R6, RZ, 0x3c, !PT ;  /* 0x000000060706a212 */ /* 0x000fc800078e3cff */
[----:B------:R-:W-:-:S05]  /*154d0*/  @!P2 LOP3.LUT R7, R7, R6, RZ, 0x3c, !PT ;  /* 0x000000060707a212 */ /* 0x000fca00078e3cff */
[----:B------:R-:W2:Y:S01]  /*154e0*/  @!P2 LDG.E.U8 R2, desc[UR22][R6.64] ;  /* 0x000000160602a981 */ /* 0x000ea2000c1e1100 */
[----:B0-----:R-:W-:-:S04]  /*154f0*/  SHF.R.U32.HI R0, RZ, 0x6, R0 ;  /* 0x00000006ff007819 */ /* 0x001fc80000011600 */
[----:B------:R-:W-:-:S04]  /*15500*/  SGXT.U32 R0, R0, 0x1 ;  /* 0x000000010000781a */ /* 0x000fc80000000000 */
[----:B------:R-:W-:-:S04]  /*15510*/  LOP3.LUT R0, R0, 0xc8, RZ, 0xfc, !PT ;  /* 0x000000c800007812 */ /* 0x000fc800078efcff */
[----:B------:R-:W-:Y:S02]  /*15520*/  ISETP.GE.AND P0, PT, R0, UR5, PT ;  /* 0x0000000500007c0c */ /* 0x000fe4000bf06270 */
[----:B------:R-:W0:Y:S01]  /*15530*/  S2R R0, SR_TID.X ;  /* 0x0000000000007919 */ /* 0x000e220000002100 */
[----:B--2---:R0:W-:Y:S04]  /*15540*/  STL [R1+0x98], R2 ;  /* 0x0000980201007387 */ /* 0x0041e80000100800 */
[----:B------:R-:W2:Y:S04]  /*15550*/  LDL R6, [R1+0x5b0] ;  /* 0x0005b00001067983 */ /* 0x000ea80000100800 */
[----:B------:R-:W2:Y:S01]  /*15560*/  LDL R7, [R1+0x5b4] ;  /* 0x0005b40001077983 */ /* 0x000ea20000100800 */
[----:B0-----:R-:W-:-:S04]  /*15570*/  SHF.R.U32.HI R2, RZ, 0x6, R0 ;  /* 0x00000006ff027819 */ /* 0x001fc80000011600 */
[----:B------:R-:W-:-:S04]  /*15580*/  SGXT.U32 R2, R2, 0x1 ;  /* 0x000000010202781a */ /* 0x000fc80000000000 */
[----:B------:R-:W-:-:S04]  /*15590*/  LOP3.LUT R2, R2, 0xca, RZ, 0xfc, !PT ;  /* 0x000000ca02027812 */ /* 0x000fc800078efcff */
[----:B------:R-:W-:Y:S02]  /*155a0*/  ISETP.GE.AND P2, PT, R2, UR5, PT ;  /* 0x0000000502007c0c */ /* 0x000fe4000bf46270 */
[----:B------:R-:W4:Y:S01]  /*155b0*/  LDL.LU R2, [R1+0x9a4] ;  /* 0x0009a40001027983 */ /* 0x000f220000300800 */
[----:B--2---:R-:W-:-:S04]  /*155c0*/  @!P0 LOP3.LUT R7, R7, R6, RZ, 0x3c, !PT ;  /* 0x0000000607078212 */ /* 0x004fc800078e3cff */
[----:B------:R-:W-:-:S04]  /*155d0*/  @!P0 LOP3.LUT R6, R7, R6, RZ, 0x3c, !PT ;  /* 0x0000000607068212 */ /* 0x000fc800078e3cff */
[----:B------:R-:W-:Y:S02]  /*155e0*/  @!P0 LOP3.LUT R7, R7, R6, RZ, 0x3c, !PT ;  /* 0x0000000607078212 */ /* 0x000fe400078e3cff */
[----:B----4-:R-:W-:-:S06]  /*155f0*/  PRMT R2, RZ, 0x7610, R2 ;  /* 0x00007610ff027816 */ /* 0x010fcc0000000002 */
[----:B------:R-:W2:Y:S04]  /*15600*/  @!P0 LDG.E.U8 R2, desc[UR22][R6.64] ;  /* 0x0000001606028981 */ /* 0x000ea8000c1e1100 */
[----:B--2---:R0:W-:Y:S04]  /*15610*/  STL [R1+0x94], R2 ;  /* 0x0000940201007387 */ /* 0x0041e80000100800 */
[----:B0-----:R-:W2:Y:S04]  /*15620*/  LDL.LU R2, [R1+0x9a0] ;  /* 0x0009a00001027983 */ /* 0x001ea80000300800 */
[----:B------:R-:W4:Y:S04]  /*15630*/  LDL R6, [R1+0x5b8] ;  /* 0x0005b80001067983 */ /* 0x000f280000100800 */
[----:B------:R-:W4:Y:S01]  /*15640*/  LDL R7, [R1+0x5bc] ;  /* 0x0005bc0001077983 */ /* 0x000f220000100800 */
[----:B------:R-:W-:-:S04]  /*15650*/  SHF.R.U32.HI R0, RZ, 0x6, R0 ;  /* 0x00000006ff007819 */ /* 0x000fc80000011600 */
[----:B------:R-:W-:-:S04]  /*15660*/  SGXT.U32 R0, R0, 0x1 ;  /* 0x000000010000781a */ /* 0x000fc80000000000 */
[----:B------:R-:W-:-:S04]  /*15670*/  LOP3.LUT R0, R0, 0xcc, RZ, 0xfc, !PT ;  /* 0x000000cc00007812 */ /* 0x000fc800078efcff */
[----:B------:R-:W-:Y:S02]  /*15680*/  ISETP.GE.AND P0, PT, R0, UR5, PT ;  /* 0x0000000500007c0c */ /* 0x000fe4000bf06270 */
[----:B------:R-:W0:Y:S01]  /*15690*/  S2R R0, SR_TID.X ;  /* 0x0000000000007919 */ /* 0x000e220000002100 */
[----:B--2---:R-:W-:Y:S02]  /*156a0*/  PRMT R2, RZ, 0x7610, R2 ;  /* 0x00007610ff027816 */ /* 0x004fe40000000002 */
[----:B----4-:R-:W-:-:S04]  /*156b0*/  @!P2 LOP3.LUT R7, R7, R6, RZ, 0x3c, !PT ;  /* 0x000000060707a212 */ /* 0x010fc800078e3cff */
[----:B------:R-:W-:-:S04]  /*156c0*/  @!P2 LOP3.LUT R6, R7, R6, RZ, 0x3c, !PT ;  /* 0x000000060706a212 */ /* 0x000fc800078e3cff */
[----:B------:R-:W-:-:S05]  /*156d0*/  @!P2 LOP3.LUT R7, R7, R6, RZ, 0x3c, !PT ;  /* 0x000000060707a212 */ /* 0x000fca00078e3cff */
[----:B------:R-:W2:Y:S04]  /*156e0*/  @!P2 LDG.E.U8 R2, desc[UR22][R6.64] ;  /* 0x000000160602a981 */ /* 0x000ea8000c1e1100 */
[----:B--2---:R0:W-:Y:S04]  /*156f0*/  STL [R1+0x90], R2 ;  /* 0x0000900201007387 */ /* 0x0041e80000100800 */
[----:B------:R-:W2:Y:S04]  /*15700*/  LDL R6, [R1+0x5c0] ;  /* 0x0005c00001067983 */ /* 0x000ea80000100800 */
[----:B------:R-:W2:Y:S01]  /*15710*/  LDL R7, [R1+0x5c4] ;  /* 0x0005c40001077983 */ /* 0x000ea20000100800 */
[----:B0-----:R-:W-:-:S04]  /*15720*/  LEA.HI R2, R0, 0xce, RZ, 0x1a ;  /* 0x000000ce00027811 */ /* 0x001fc800078fd0ff */
[----:B------:R-:W-:Y:S02]  /*15730*/  ISETP.GE.AND P2, PT, R2, UR5, PT ;  /* 0x0000000502007c0c */ /* 0x000fe4000bf46270 */
[----:B------:R-:W4:Y:S01]  /*15740*/  LDL.LU R2, [R1+0x99c] ;  /* 0x00099c0001027983 */ /* 0x000f220000300800 */
[----:B--2---:R-:W-:-:S04]  /*15750*/  @!P0 LOP3.LUT R7, R7, R6, RZ, 0x3c, !PT ;  /* 0x0000000607078212 */ /* 0x004fc800078e3cff */
[C---:B------:R-:W-:Y:S02]  /*15760*/  @!P0 LOP3.LUT R6, R7.reuse, R6, RZ, 0x3c, !PT ;  /* 0x0000000607068212 */ /* 0x040fe400078e3cff */
[----:B----4-:R-:W-:Y:S02]  /*15770*/  PRMT R2, RZ, 0x7610, R2 ;  /* 0x00007610ff027816 */ /* 0x010fe40000000002 */
[----:B------:R-:W-:-:S05]  /*15780*/  @!P0 LOP3.LUT R7, R7, R6, RZ, 0x3c, !PT ;  /* 0x0000000607078212 */ /* 0x000fca00078e3cff */
        /* <DEDUP_REMOVED lines=217> */
[----:B--2---:R-:W-:-:S02]  /*16520*/  PRMT R2, RZ, 0x7610, R2 ;  /* 0x00007610ff027816 */ /* 0x004fc40000000002 */
[----:B----4-:R-:W-:-:S04]  /*16530*/  @!P2 LOP3.LUT R7, R7, R6, RZ, 0x3c, !PT ;  /* 0x000000060707a212 */ /* 0x010fc800078e3cff */
[----:B------:R-:W-:-:S04]  /*16540*/  @!P2 LOP3.LUT R6, R7, R6, RZ, 0x3c, !PT ;  /* 0x000000060706a212 */ /* 0x000fc800078e3cff */
[----:B------:R-:W-:-:S05]  /*16550*/  @!P2 LOP3.LUT R7, R7, R6, RZ, 0x3c, !PT ;  /* 0x000000060707a212 */ /* 0x000fca00078e3cff */
[----:B------:R-:W2:Y:S01]  /*16560*/  @!P2 LDG.E.U8 R2, desc[UR22][R6.64] ;  /* 0x000000160602a981 */ /* 0x000ea2000c1e1100 */
[----:B------:R-:W-:-:S04]  /*16570*/  SHF.R.U32.HI R0, RZ, 0x6, R0 ;  /* 0x00000006ff007819 */ /* 0x000fc80000011600 */
        /* <DEDUP_REMOVED lines=8> */
[----:B------:R-:W-:Y:S02]  /*16600*/  SGXT.U32 R2, R2, 0x1 ;  /* 0x000000010202781a */ /* 0x000fe40000000000 */
[----:B------:R-:W-:Y:S02]  /*16610*/  PRMT R28, RZ, 0x7610, R28 ;  /* 0x00007610ff1c7816 */ /* 0x000fe4000000001c */
[----:B------:R-:W-:-:S04]  /*16620*/  LOP3.LUT R2, R2, 0xf2, RZ, 0xfc, !PT ;  /* 0x000000f202027812 */ /* 0x000fc800078efcff */
[----:B------:R-:W-:Y:S02]  /*16630*/  ISETP.GE.AND P2, PT, R2, UR5, PT ;  /* 0x0000000502007c0c */ /* 0x000fe4000bf46270 */
[----:B------:R-:W4:Y:S01]  /*16640*/  LDL.LU R2, [R1+0x954] ;  /* 0x0009540001027983 */ /* 0x000f220000300800 */
[----:B--2---:R-:W-:-:S04]  /*16650*/  @!P0 LOP3.LUT R7, R7, R6, RZ, 0x3c, !PT ;  /* 0x0000000607078212 */ /* 0x004fc800078e3cff */
[----:B------:R-:W-:-:S04]  /*16660*/  @!P0 LOP3.LUT R6, R7, R6, RZ, 0x3c, !PT ;  /* 0x0000000607068212 */ /* 0x000fc800078e3cff */
[----:B------:R-:W-:-:S05]  /*16670*/  @!P0 LOP3.LUT R7, R7, R6, RZ, 0x3c, !PT ;  /* 0x0000000607078212 */ /* 0x000fca00078e3cff */
[----:B------:R0:W2:Y:S04]  /*16680*/  @!P0 LDG.E.U8 R28, desc[UR22][R6.64] ;  /* 0x00000016061c8981 */ /* 0x0000a8000c1e1100 */
[----:B------:R-:W0:Y:S04]  /*16690*/  LDL R6, [R1+0x630] ;  /* 0x0006300001067983 */ /* 0x000e280000100800 */
[----:B------:R-:W0:Y:S01]  /*166a0*/  LDL R7, [R1+0x634] ;  /* 0x0006340001077983 */ /* 0x000e220000100800 */
[----:B----4-:R-:W-:Y:S02]  /*166b0*/  PRMT R2, RZ, 0x7610, R2 ;  /* 0x00007610ff027816 */ /* 0x010fe40000000002 */
[----:B0-----:R-:W-:-:S04]  /*166c0*/  @!P2 LOP3.LUT R7, R7, R6, RZ, 0x3c, !PT ;  /* 0x000000060707a212 */ /* 0x001fc800078e3cff */
[----:B------:R-:W-:-:S04]  /*166d0*/  @!P2 LOP3.LUT R6, R7, R6, RZ, 0x3c, !PT ;  /* 0x000000060706a212 */ /* 0x000fc800078e3cff */
[----:B------:R-:W-:-:S05]  /*166e0*/  @!P2 LOP3.LUT R7, R7, R6, RZ, 0x3c, !PT ;  /* 0x000000060707a212 */ /* 0x000fca00078e3cff */
[----:B------:R-:W4:Y:S04]  /*166f0*/  @!P2 LDG.E.U8 R2, desc[UR22][R6.64] ;  /* 0x000000160602a981 */ /* 0x000f28000c1e1100 */
[----:B--2---:R0:W-:Y:S04]  /*16700*/  STL [R1+0x44], R28 ;  /* 0x0000441c01007387 */ /* 0x0041e80000100800 */
[----:B0-----:R-:W2:Y:S01]  /*16710*/  LDL R28, [R1+0x64c] ;  /* 0x00064c00011c7983 */ /* 0x001ea20000100800 */
[----:B------:R-:W-:-:S04]  /*16720*/  SHF.R.U32.HI R0, RZ, 0x6, R0 ;  /* 0x00000006ff007819 */ /* 0x000fc80000011600 */
[----:B------:R-:W-:Y:S01]  /*16730*/  SGXT.U32 R0, R0, 0x1 ;  /* 0x000000010000781a */ /* 0x000fe20000000000 */
[----:B----4-:R0:W-:Y:S04]  /*16740*/  STL [R1+0x40], R2 ;  /* 0x0000400201007387 */ /* 0x0101e80000100800 */
[----:B0-----:R-:W4:Y:S04]  /*16750*/  LDL.LU R2, [R1+0x950] ;  /* 0x0009500001027983 */ /* 0x001f280000300800 */
[----:B------:R-:W2:Y:S04]  /*16760*/  LDL R6, [R1+0x638] ;  /* 0x0006380001067983 */ /* 0x000ea80000100800 */
[----:B------:R-:W2:Y:S01]  /*16770*/  LDL R7, [R1+0x63c] ;  /* 0x00063c0001077983 */ /* 0x000ea20000100800 */
[----:B------:R-:W-:-:S04]  /*16780*/  LOP3.LUT R0, R0, 0xf4, RZ, 0xfc, !PT ;  /* 0x000000f400007812 */ /* 0x000fc800078efcff */
[----:B------:R-:W-:Y:S02]  /*16790*/  ISETP.GE.AND P0, PT, R0, UR5, PT ;  /* 0x0000000500007c0c */ /* 0x000fe4000bf06270 */
[----:B---3--:R-:W-:Y:S01]  /*167a0*/  PRMT R3, RZ, 0x7610, R3 ;  /* 0x00007610ff037816 */ /* 0x008fe20000000003 */
[----:B------:R-:W0:Y:S10]  /*167b0*/  S2R R0, SR_TID.X ;  /* 0x0000000000007919 */ /* 0x000e340000002100 */
[----:B--2---:R-:W-:-:S04]  /*167c0*/  @!P0 LOP3.LUT R7, R7, R6, RZ, 0x3c, !PT ;  /* 0x0000000607078212 */ /* 0x004fc800078e3cff */
[----:B------:R-:W-:-:S04]  /*167d0*/  @!P0 LOP3.LUT R6, R7, R6, RZ, 0x3c, !PT ;  /* 0x0000000607068212 */ /* 0x000fc800078e3cff */
[----:B------:R-:W-:-:S05]  /*167e0*/  @!P0 LOP3.LUT R7, R7, R6, RZ, 0x3c, !PT ;  /* 0x0000000607078212 */ /* 0x000fca00078e3cff */
[----:B------:R1:W2:Y:S04]  /*167f0*/  @!P0 LDG.E.U8 R3, desc[UR22][R6.64] ;  /* 0x0000001606038981 */ /* 0x0002a8000c1e1100 */
[----:B------:R-:W1:Y:S04]  /*16800*/  LDL R6, [R1+0x1f0] ;  /* 0x0001f00001067983 */ /* 0x000e680000100800 */
[----:B------:R-:W1:Y:S01]  /*16810*/  LDL R7, [R1+0x1f4] ;  /* 0x0001f40001077983 */ /* 0x000e620000100800 */
[----:B0-----:R-:W-:-:S04]  /*16820*/  SHF.R.U32.HI R0, RZ, 0x6, R0 ;  /* 0x00000006ff007819 */ /* 0x001fc80000011600 */
[----:B------:R-:W-:-:S04]  /*16830*/  SGXT.U32 R0, R0, 0x1 ;  /* 0x000000010000781a */ /* 0x000fc80000000000 */
[----:B------:R-:W-:-:S04]  /*16840*/  LOP3.LUT R0, R0, 0xf6, RZ, 0xfc, !PT ;  /* 0x000000f600007812 */ /* 0x000fc800078efcff */
[----:B------:R-:W-:Y:S02]  /*16850*/  ISETP.GE.AND P2, PT, R0, UR5, PT ;  /* 0x0000000500007c0c */ /* 0x000fe4000bf46270 */
[----:B----4-:R-:W-:Y:S01]  /*16860*/  PRMT R2, RZ, 0x7610, R2 ;  /* 0x00007610ff027816 */ /* 0x010fe20000000002 */
[----:B------:R-:W0:Y:S10]  /*16870*/  S2R R0, SR_TID.X ;  /* 0x0000000000007919 */ /* 0x000e340000002100 */
[----:B-1----:R-:W-:-:S04]  /*16880*/  @!P2 LOP3.LUT R7, R7, R6, RZ, 0x3c, !PT ;  /* 0x000000060707a212 */ /* 0x002fc800078e3cff */
[----:B------:R-:W-:-:S04]  /*16890*/  @!P2 LOP3.LUT R6, R7, R6, RZ, 0x3c, !PT ;  /* 0x000000060706a212 */ /* 0x000fc800078e3cff */
[----:B------:R-:W-:-:S05]  /*168a0*/  @!P2 LOP3.LUT R7, R7, R6, RZ, 0x3c, !PT ;  /* 0x000000060707a212 */ /* 0x000fca00078e3cff */
[----:B------:R-:W3:Y:S01]  /*168b0*/  @!P2 LDG.E.U8 R2, desc[UR22][R6.64] ;  /* 0x000000160602a981 */ /* 0x000ee2000c1e1100 */
[----:B0-----:R-:W-:-:S04]  /*168c0*/  SHF.R.U32.HI R0, RZ, 0x6, R0 ;  /* 0x00000006ff007819 */ /* 0x001fc80000011600 */
[----:B------:R-:W-:-:S04]  /*168d0*/  SGXT.U32 R0, R0, 0x1 ;  /* 0x000000010000781a */ /* 0x000fc80000000000 */
[----:B------:R-:W-:Y:S01]  /*168e0*/  LOP3.LUT R0, R0, 0xf8, RZ, 0xfc, !PT ;  /* 0x000000f800007812 */ /* 0x000fe200078efcff */
[----:B--2---:R-:W-:Y:S03]  /*168f0*/  STL [R1+0x3c], R3 ;  /* 0x00003c0301007387 */ /* 0x004fe60000100800 */
[----:B------:R-:W-:Y:S02]  /*16900*/  ISETP.GE.AND P0, PT, R0, UR5, PT ;  /* 0x0000000500007c0c */ /* 0x000fe4000bf06270 */
[----:B------:R-:W2:Y:S04]  /*16910*/  LDL.LU R0, [R1+0x94c] ;  /* 0x00094c0001007983 */ /* 0x000ea80000300800 */
[----:B---3--:R0:W-:Y:S04]  /*16920*/  STL [R1+0x38], R2 ;  /* 0x0000380201007387 */ /* 0x0081e80000100800 */
[----:B0-----:R-:W3:Y:S04]  /*16930*/  LDL.LU R2, [R1+0x948] ;  /* 0x0009480001027983 */ /* 0x001ee80000300800 */
[----:B------:R-:W4:Y:S04]  /*16940*/  LDL R6, [R1+0x640] ;  /* 0x0006400001067983 */ /* 0x000f280000100800 */
[----:B------:R-:W4:Y:S01]  /*16950*/  LDL R7, [R1+0x644] ;  /* 0x0006440001077983 */ /* 0x000f220000100800 */
[----:B------:R-:W0:Y:S01]  /*16960*/  S2R R3, SR_TID.X ;  /* 0x0000000000037919 */ /* 0x000e220000002100 */
[----:B--2---:R-:W-:-:S02]  /*16970*/  PRMT R0, RZ, 0x7610, R0 ;  /* 0x00007610ff007816 */ /* 0x004fc40000000000 */
[----:B0-----:R-:W-:-:S04]  /*16980*/  SHF.R.U32.HI R3, RZ, 0x6, R3 ;  /* 0x00000006ff037819 */ /* 0x001fc80000011603 */
[----:B------:R-:W-:-:S04]  /*16990*/  SGXT.U32 R3, R3, 0x1 ;  /* 0x000000010303781a */ /* 0x000fc80000000000 */
[----:B------:R-:W-:-:S04]  /*169a0*/  LOP3.LUT R3, R3, 0xfa, RZ, 0xfc, !PT ;  /* 0x000000fa03037812 */ /* 0x000fc800078efcff */
[----:B------:R-:W-:Y:S02]  /*169b0*/  ISETP.GE.AND P2, PT, R3, UR5, PT ;  /* 0x0000000503007c0c */ /* 0x000fe4000bf46270 */
[----:B------:R-:W2:Y:S01]  /*169c0*/  LDL.LU R3, [R1+0x944] ;  /* 0x0009440001037983 */ /* 0x000ea20000300800 */
[----:B----4-:R-:W-:-:S04]  /*169d0*/  @!P0 LOP3.LUT R7, R7, R6, RZ, 0x3c, !PT ;  /* 0x0000000607078212 */ /* 0x010fc800078e3cff */
[----:B------:R-:W-:-:S04]  /*169e0*/  @!P0 LOP3.LUT R6, R7, R6, RZ, 0x3c, !PT ;  /* 0x0000000607068212 */ /* 0x000fc800078e3cff */
[----:B------:R-:W-:-:S05]  /*169f0*/  @!P0 LOP3.LUT R7, R7, R6, RZ, 0x3c, !PT ;  /* 0x0000000607078212 */ /* 0x000fca00078e3cff */
[----:B------:R0:W4:Y:S02]  /*16a00*/  @!P0 LDG.E.U8 R0, desc[UR22][R6.64] ;  /* 0x0000001606008981 */ /* 0x000124000c1e1100 */
[----:B0-----:R-:W0:Y:S02]  /*16a10*/  S2R R7, SR_TID.X ;  /* 0x0000000000077919 */ /* 0x001e240000002100 */
[----:B0-----:R-:W-:Y:S02]  /*16a20*/  SHF.R.U32.HI R6, RZ, 0x6, R7 ;  /* 0x00000006ff067819 */ /* 0x001fe40000011607 */
[----:B------:R-:W2:Y:S02]  /*16a30*/  LDL R7, [R1+0x648] ;  /* 0x0006480001077983 */ /* 0x000ea40000100800 */
[----:B------:R-:W-:-:S04]  /*16a40*/  SGXT.U32 R6, R6, 0x1 ;  /* 0x000000010606781a */ /* 0x000fc80000000000 */
[----:B------:R-:W-:Y:S02]  /*16a50*/  LOP3.LUT R6, R6, 0xfc, RZ, 0xfc, !PT ;  /* 0x000000fc06067812 */ /* 0x000fe400078efcff */
[----:B---3--:R-:W-:Y:S02]  /*16a60*/  PRMT R2, RZ, 0x7610, R2 ;  /* 0x00007610ff027816 */ /* 0x008fe40000000002 */
[----:B------:R-:W-:Y:S01]  /*16a70*/  ISETP.GE.AND P0, PT, R6, UR5, PT ;  /* 0x0000000506007c0c */ /* 0x000fe2000bf06270 */
[----:B------:R-:W-:-:S05]  /*16a80*/  @!P2 IMAD.MOV.U32 R6, RZ, RZ, R28 ;  /* 0x000000ffff06a224 */ /* 0x000fca00078e001c */
[----:B--2---:R-:W2:Y:S04]  /*16a90*/  @!P2 LDG.E.U8 R2, desc[UR22][R6.64] ;  /* 0x000000160602a981 */ /* 0x004ea8000c1e1100 */
[----:B------:R-:W3:Y:S04]  /*16aa0*/  LDL R6, [R1+0x650] ;  /* 0x0006500001067983 */ /* 0x000ee80000100800 */
[----:B------:R-:W3:Y:S01]  /*16ab0*/  LDL R7, [R1+0x654] ;  /* 0x0006540001077983 */ /* 0x000ee20000100800 */
[----:B------:R-:W-:-:S03]  /*16ac0*/  PRMT R3, RZ, 0x7610, R3 ;  /* 0x00007610ff037816 */ /* 0x000fc60000000003 */
[----:B--2---:R0:W-:Y:S01]  /*16ad0*/  STL [R1+0x91c], R2 ;  /* 0x00091c0201007387 */ /* 0x0041e20000100800 */
[----:B---3--:R-:W-:-:S04]  /*16ae0*/  @!P0 LOP3.LUT R7, R7, R6, RZ, 0x3c, !PT ;  /* 0x0000000607078212 */ /* 0x008fc800078e3cff */
[----:B------:R-:W-:-:S04]  /*16af0*/  @!P0 LOP3.LUT R6, R7, R6, RZ, 0x3c, !PT ;  /* 0x0000000607068212 */ /* 0x000fc800078e3cff */
[----:B------:R-:W-:-:S05]  /*16b00*/  @!P0 LOP3.LUT R7, R7, R6, RZ, 0x3c, !PT ;  /* 0x0000000607078212 */ /* 0x000fca00078e3cff */
[----:B------:R1:W2:Y:S04]  /*16b10*/  @!P0 LDG.E.U8 R3, desc[UR22][R6.64] ;  /* 0x0000001606038981 */ /* 0x0002a8000c1e1100 */
[----:B------:R-:W1:Y:S04]  /*16b20*/  LDL R6, [R1+0x658] ;  /* 0x0006580001067983 */ /* 0x000e680000100800 */
[----:B------:R-:W1:Y:S01]  /*16b30*/  LDL R7, [R1+0x65c] ;  /* 0x00065c0001077983 */ /* 0x000e620000100800 */
[----:B0-----:R-:W0:Y:S01]  /*16b40*/  S2R R2, SR_TID.X ;  /* 0x0000000000027919 */ /* 0x001e220000002100 */
[----:B------:R-:W-:-:S02]  /*16b50*/  PRMT R26, RZ, 0x7610, R26 ;  /* 0x00007610ff1a7816 */ /* 0x000fc4000000001a */
[----:B0-----:R-:W-:-:S04]  /*16b60*/  LEA.HI R2, R2, 0xfe, RZ, 0x1a ;  /* 0x000000fe02027811 */ /* 0x001fc800078fd0ff */
[----:B------:R-:W-:Y:S01]  /*16b70*/  ISETP.GE.AND P2, PT, R2, UR5, PT ;  /* 0x0000000502007c0c */ /* 0x000fe2000bf46270 */
[----:B------:R-:W0:Y:S01]  /*16b80*/  S2R R28, SR_TID.X ;  /* 0x00000000001c7919 */ /* 0x000e220000002100 */
[----:B------:R-:W3:Y:S11]  /*16b90*/  LDL R2, [R1+0x2a0] ;  /* 0x0002a00001027983 */ /* 0x000ef60000100800 */
[----:B-1----:R-:W-:-:S04]  /*16ba0*/  @!P2 LOP3.LUT R7, R7, R6, RZ, 0x3c, !PT ;  /* 0x000000060707a212 */ /* 0x002fc800078e3cff */
[----:B------:R-:W-:-:S04]  /*16bb0*/  @!P2 LOP3.LUT R6, R7, R6, RZ, 0x3c, !PT ;  /* 0x000000060706a212 */ /* 0x000fc800078e3cff */
[----:B------:R-:W-:-:S05]  /*16bc0*/  @!P2 LOP3.LUT R7, R7, R6, RZ, 0x3c, !PT ;  /* 0x000000060707a212 */ /* 0x000fca00078e3cff */
[----:B------:R-:W2:Y:S01]  /*16bd0*/  @!P2 LDG.E.U8 R26, desc[UR22][R6.64] ;  /* 0x00000016061aa981 */ /* 0x000ea2000c1e1100 */
[----:B0-----:R-:W-:Y:S01]  /*16be0*/  LOP3.LUT R28, R28, 0x7f, RZ, 0xc0, !PT ;  /* 0x0000007f1c1c7812 */ /* 0x001fe200078ec0ff */
[----:B------:R-:W-:Y:S03]  /*16bf0*/  BAR.SYNC.DEFER_BLOCKING 0x0 ;  /* 0x0000000000007b1d */ /* 0x000fe60000010000 */
[C---:B------:R-:W-:Y:S02]  /*16c00*/  ISETP.GE.AND P0, PT, R28.reuse, UR5, PT ;  /* 0x000000051c007c0c */ /* 0x040fe4000bf06270 */
[----:B------:R-:W-:-:S04]  /*16c10*/  LOP3.LUT R28, R28, 0x80, RZ, 0xfc, !PT ;  /* 0x000000801c1c7812 */ /* 0x000fc800078efcff */
[----:B------:R-:W-:Y:S01]  /*16c20*/  ISETP.GE.AND P2, PT, R28, UR5, PT ;  /* 0x000000051c007c0c */ /* 0x000fe2000bf46270 */
[----:B--2---:R0:W-:Y:S04]  /*16c30*/  STL [R1+0x28], R26 ;  /* 0x0000281a01007387 */ /* 0x0041e80000100800 */
[----:B0-----:R-:W2:Y:S04]  /*16c40*/  LDL.LU R26, [R1+0x940] ;  /* 0x00094000011a7983 */ /* 0x001ea80000300800 */
[----:B------:R-:W2:Y:S04]  /*16c50*/  LDL R6, [R1+0x21c] ;  /* 0x00021c0001067983 */ /* 0x000ea80000100800 */
[----:B------:R-:W2:Y:S04]  /*16c60*/  LDL R7, [R1+0x220] ;  /* 0x0002200001077983 */ /* 0x000ea80000100800 */
[----:B------:R-:W3:Y:S01]  /*16c70*/  LDL.LU R28, [R1+0x93c] ;  /* 0x00093c00011c7983 */ /* 0x000ee20000300800 */
[----:B--2---:R-:W-:-:S04]  /*16c80*/  @!P0 LOP3.LUT R7, R7, R6, RZ, 0x3c, !PT ;  /* 0x0000000607078212 */ /* 0x004fc800078e3cff */
[C---:B------:R-:W-:Y:S02]  /*16c90*/  @!P0 LOP3.LUT R6, R7.reuse, R6, RZ, 0x3c, !PT ;  /* 0x0000000607068212 */ /* 0x040fe400078e3cff */
[----:B---3--:R-:W-:Y:S02]  /*16ca0*/  PRMT R28, RZ, 0x7610, R28 ;  /* 0x00007610ff1c7816 */ /* 0x008fe4000000001c */
[----:B------:R-:W-:-:S05]  /*16cb0*/  @!P0 LOP3.LUT R7, R7, R6, RZ, 0x3c, !PT ;  /* 0x0000000607078212 */ /* 0x000fca00078e3cff */
[----:B------:R-:W2:Y:S04]  /*16cc0*/  @!P0 LDG.E.U8 R28, desc[UR22][R6.64] ;  /* 0x00000016061c8981 */ /* 0x000ea8000c1e1100 */
[----:B--2---:R0:W-:Y:S04]  /*16cd0*/  STL [R1+0x24], R28 ;  /* 0x0000241c01007387 */ /* 0x0041e80000100800 */
[----:B0-----:R-:W2:Y:S04]  /*16ce0*/  LDL.LU R28, [R1+0x938] ;  /* 0x00093800011c7983 */ /* 0x001ea80000300800 */
[----:B------:R-:W3:Y:S04]  /*16cf0*/  LDL R6, [R1+0x224] ;  /* 0x0002240001067983 */ /* 0x000ee80000100800 */
[----:B------:R-:W3:Y:S01]  /*16d00*/  LDL R7, [R1+0x228] ;  /* 0x0002280001077983 */ /* 0x000ee20000100800 */
[----:B------:R-:W-:-:S02]  /*16d10*/  PRMT R26, RZ, 0x7610, R26 ;  /* 0x00007610ff1a7816 */ /* 0x000fc4000000001a */
[----:B---3--:R-:W-:-:S04]  /*16d20*/  @!P2 LOP3.LUT R7, R7, R6, RZ, 0x3c, !PT ;  /* 0x000000060707a212 */ /* 0x008fc800078e3cff */
[----:B------:R-:W-:-:S04]  /*16d30*/  @!P2 LOP3.LUT R6, R7, R6, RZ, 0x3c, !PT ;  /* 0x000000060706a212 */ /* 0x000fc800078e3cff */
[----:B------:R-:W-:-:S05]  /*16d40*/  @!P2 LOP3.LUT R7, R7, R6, RZ, 0x3c, !PT ;  /* 0x000000060707a212 */ /* 0x000fca00078e3cff */
[----:B------:R-:W3:Y:S01]  /*16d50*/  @!P2 LDG.E.U8 R26, desc[UR22][R6.64] ;  /* 0x00000016061aa981 */ /* 0x000ee2000c1e1100 */
[----:B--2---:R-:W-:-:S03]  /*16d60*/  PRMT R28, RZ, 0x7610, R28 ;  /* 0x00007610ff1c7816 */ /* 0x004fc6000000001c */
[----:B---3--:R0:W-:Y:S04]  /*16d70*/  STL [R1+0x20], R26 ;  /* 0x0000201a01007387 */ /* 0x0081e80000100800 */
[----:B0-----:R-:W2:Y:S04]  /*16d80*/  LDL.LU R26, [R1+0x934] ;  /* 0x00093400011a7983 */ /* 0x001ea80000300800 */
[----:B------:R-:W3:Y:S01]  /*16d90*/  LDL R7, [R1+0x29c] ;  /* 0x00029c0001077983 */ /* 0x000ee20000100800 */
[----:B------:R-:W-:-:S03]  /*16da0*/  @!P0 IMAD.MOV.U32 R6, RZ, RZ, R2 ;  /* 0x000000ffff068224 */ /* 0x000fc600078e0002 */
[----:B------:R-:W2:Y:S04]  /*16db0*/  LDL R2, [R1+0x2b8] ;  /* 0x0002b80001027983 */ /* 0x000ea80000100800 */
[----:B---3--:R-:W3:Y:S04]  /*16dc0*/  @!P0 LDG.E.U8 R28, desc[UR22][R6.64] ;  /* 0x00000016061c8981 */ /* 0x008ee8000c1e1100 */
[----:B------:R-:W4:Y:S04]  /*16dd0*/  LDL R6, [R1+0x2a4] ;  /* 0x0002a40001067983 */ /* 0x000f280000100800 */
[----:B------:R-:W4:Y:S01]  /*16de0*/  LDL R7, [R1+0x2a8] ;  /* 0x0002a80001077983 */ /* 0x000f220000100800 */
[----:B--2---:R-:W-:-:S03]  /*16df0*/  PRMT R26, RZ, 0x7610, R26 ;  /* 0x00007610ff1a7816 */ /* 0x004fc6000000001a */
[----:B---3--:R-:W-:Y:S01]  /*16e00*/  STL [R1+0x8b8], R28 ;  /* 0x0008b81c01007387 */ /* 0x008fe20000100800 */
[----:B----4-:R-:W-:-:S04]  /*16e10*/  @!P2 LOP3.LUT R7, R7, R6, RZ, 0x3c, !PT ;  /* 0x000000060707a212 */ /* 0x010fc800078e3cff */
[----:B------:R-:W-:-:S04]  /*16e20*/  @!P2 LOP3.LUT R6, R7, R6, RZ, 0x3c, !PT ;  /* 0x000000060706a212 */ /* 0x000fc800078e3cff */
[----:B------:R-:W-:-:S05]  /*16e30*/  @!P2 LOP3.LUT R7, R7, R6, RZ, 0x3c, !PT ;  /* 0x000000060707a212 */ /* 0x000fca00078e3cff */
[----:B------:R0:W2:Y:S04]  /*16e40*/  @!P2 LDG.E.U8 R26, desc[UR22][R6.64] ;  /* 0x00000016061aa981 */ /* 0x0000a8000c1e1100 */
[----:B------:R-:W0:Y:S04]  /*16e50*/  LDL R6, [R1+0x22c] ;  /* 0x00022c0001067983 */ /* 0x000e280000100800 */
[----:B------:R-:W0:Y:S01]  /*16e60*/  LDL R7, [R1+0x230] ;  /* 0x0002300001077983 */ /* 0x000e220000100800 */
[----:B------:R-:W-:Y:S02]  /*16e70*/  PRMT R20, RZ, 0x7610, R20 ;  /* 0x00007610ff147816 */ /* 0x000fe40000000014 */
[----:B0-----:R-:W-:-:S04]  /*16e80*/  @!P0 LOP3.LUT R7, R7, R6, RZ, 0x3c, !PT ;  /* 0x0000000607078212 */ /* 0x001fc800078e3cff */
[----:B------:R-:W-:-:S04]  /*16e90*/  @!P0 LOP3.LUT R6, R7, R6, RZ, 0x3c, !PT ;  /* 0x0000000607068212 */ /* 0x000fc800078e3cff */
[----:B------:R-:W-:-:S05]  /*16ea0*/  @!P0 LOP3.LUT R7, R7, R6, RZ, 0x3c, !PT ;  /* 0x0000000607078212 */ /* 0x000fca00078e3cff */
[----:B------:R-:W3:Y:S04]  /*16eb0*/  @!P0 LDG.E.U8 R20, desc[UR22][R6.64] ;  /* 0x0000001606148981 */ /* 0x000ee8000c1e1100 */
[----:B--2---:R0:W-:Y:S04]  /*16ec0*/  STL [R1+0x8bc], R26 ;  /* 0x0008bc1a01007387 */ /* 0x0041e80000100800 */
[----:B0-----:R-:W2:Y:S04]  /*16ed0*/  LDL R26, [R1+0x2b4] ;  /* 0x0002b400011a7983 */ /* 0x001ea80000100800 */
        /* <DEDUP_REMOVED lines=13> */
[----:B---3--:R-:W-:-:S02]  /*16fb0*/  PRMT R20, RZ, 0x7610, R20 ;  /* 0x00007610ff147816 */ /* 0x008fc40000000014 */
[----:B--2---:R-:W-:-:S04]  /*16fc0*/  @!P0 LOP3.LUT R7, R7, R6, RZ, 0x3c, !PT ;  /* 0x0000000607078212 */ /* 0x004fc800078e3cff */
[----:B------:R-:W-:-:S04]  /*16fd0*/  @!P0 LOP3.LUT R6, R7, R6, RZ, 0x3c, !PT ;  /* 0x0000000607068212 */ /* 0x000fc800078e3cff */
[----:B------:R-:W-:-:S05]  /*16fe0*/  @!P0 LOP3.LUT R7, R7, R6, RZ, 0x3c, !PT ;  /* 0x0000000607078212 */ /* 0x000fca00078e3cff */
[----:B------:R0:W2:Y:S02]  /*16ff0*/  @!P0 LDG.E.U8 R20, desc[UR22][R6.64] ;  /* 0x0000001606148981 */ /* 0x0000a4000c1e1100 */
[----:B0-----:R-:W0:Y:S01]  /*17000*/  S2R R7, SR_TID.X ;  /* 0x0000000000077919 */ /* 0x001e220000002100 */
[----:B----4-:R-:W-:Y:S01]  /*17010*/  PRMT R18, RZ, 0x7610, R18 ;  /* 0x00007610ff127816 */ /* 0x010fe20000000012 */
[----:B------:R-:W-:Y:S01]  /*17020*/  @!P2 IMAD.MOV.U32 R6, RZ, RZ, R2 ;  /* 0x000000ffff06a224 */ /* 0x000fe200078e0002 */
[----:B0-----:R-:W-:-:S05]  /*17030*/  LOP3.LUT R7, R7, 0x7f, RZ, 0xc0, !PT ;  /* 0x0000007f07077812 */ /* 0x001fca00078ec0ff */
[----:B------:R0:W-:Y:S02]  /*17040*/  STS.U8 [R7+UR14+0x4000], R15 ;  /* 0x0040000f07007988 */ /* 0x0001e4000800000e */
[----:B0-----:R-:W-:-:S05]  /*17050*/  @!P2 IMAD.MOV.U32 R7, RZ, RZ, R26 ;  /* 0x000000ffff07a224 */ /* 0x001fca00078e001a */
[----:B------:R0:W3:Y:S04]  /*17060*/  @!P2 LDG.E.U8 R18, desc[UR22][R6.64] ;  /* 0x000000160612a981 */ /* 0x0000e8000c1e1100 */
[----:B--2---:R1:W-:Y:S04]  /*17070*/  STL [R1+0x8c0], R20 ;  /* 0x0008c01401007387 */ /* 0x0043e80000100800 */
[----:B------:R-:W0:Y:S04]  /*17080*/  LDL R6, [R1+0x23c] ;  /* 0x00023c0001067983 */ /* 0x000e280000100800 */
[----:B------:R-:W0:Y:S01]  /*17090*/  LDL R7, [R1+0x240] ;  /* 0x0002400001077983 */ /* 0x000e220000100800 */
[----:B------:R-:W-:Y:S01]  /*170a0*/  PRMT R13, RZ, 0x7610, R13 ;  /* 0x00007610ff0d7816 */ /* 0x000fe2000000000d */
[----:B------:R-:W2:Y:S02]  /*170b0*/  S2R R2, SR_TID.X ;  /* 0x0000000000027919 */ /* 0x000ea40000002100 */
[----:B-1----:R-:W4:Y:S01]  /*170c0*/  LDL R20, [R1+0x2c0] ;  /* 0x0002c00001147983 */ /* 0x002f220000100800 */
[----:B0-----:R-:W-:-:S04]  /*170d0*/  @!P0 LOP3.LUT R7, R7, R6, RZ, 0x3c, !PT ;  /* 0x0000000607078212 */ /* 0x001fc800078e3cff */
[----:B------:R-:W-:-:S04]  /*170e0*/  @!P0 LOP3.LUT R6, R7, R6, RZ, 0x3c, !PT ;  /* 0x0000000607068212 */ /* 0x000fc800078e3cff */
[----:B------:R-:W-:-:S05]  /*170f0*/  @!P0 LOP3.LUT R7, R7, R6, RZ, 0x3c, !PT ;  /* 0x0000000607078212 */ /* 0x000fca00078e3cff */
[----:B------:R-:W4:Y:S04]  /*17100*/  @!P0 LDG.E.U8 R13, desc[UR22][R6.64] ;  /* 0x00000016060d8981 */ /* 0x000f28000c1e1100 */
[----:B---3--:R2:W-:Y:S04]  /*17110*/  STL [R1+0x8c4], R18 ;  /* 0x0008c41201007387 */ /* 0x0085e80000100800 */
[----:B------:R-:W3:Y:S01]  /*17120*/  LDL R26, [R1+0x2c4] ;  /* 0x0002c400011a7983 */ /* 0x000ee20000100800 */
[----:B--2---:R-:W-:-:S03]  /*17130*/  LOP3.LUT R18, R2, 0x7f, RZ, 0xc0, !PT ;  /* 0x0000007f02127812 */ /* 0x004fc600078ec0ff */
[----:B------:R-:W2:Y:S04]  /*17140*/  LDL R2, [R1+0x2c8] ;  /* 0x0002c80001027983 */ /* 0x000ea80000100800 */
[----:B------:R0:W-:Y:S04]  /*17150*/  STS.U8 [R18+UR14+0x4200], R14 ;  /* 0x0042000e12007988 */ /* 0x0001e8000800000e */
[----:B0-----:R-:W2:Y:S04]  /*17160*/  LDL R14, [R1+0x2bc] ;  /* 0x0002bc00010e7983 */ /* 0x001ea80000100800 */
[----:B----4-:R0:W-:Y:S04]  /*17170*/  STL [R1+0x14], R13 ;  /* 0x0000140d01007387 */ /* 0x0101e80000100800 */
[----:B0-----:R-:W4:Y:S04]  /*17180*/  LDL.LU R13, [R1+0x928] ;  /* 0x00092800010d7983 */ /* 0x001f280000300800 */
[----:B------:R-:W2:Y:S04]  /*17190*/  LDL R6, [R1+0x244] ;  /* 0x0002440001067983 */ /* 0x000ea80000100800 */
[----:B------:R-:W2:Y:S01]  /*171a0*/  LDL R7, [R1+0x248] ;  /* 0x0002480001077983 */ /* 0x000ea20000100800 */
[----:B------:R-:W-:-:S02]  /*171b0*/  PRMT R28, RZ, 0x7610, R28 ;  /* 0x00007610ff1c7816 */ /* 0x000fc4000000001c */
[----:B--2---:R-:W-:-:S04]  /*171c0*/  @!P2 LOP3.LUT R7, R7, R6, RZ, 0x3c, !PT ;  /* 0x000000060707a212 */ /* 0x004fc800078e3cff */
[----:B------:R-:W-:-:S04]  /*171d0*/  @!P2 LOP3.LUT R6, R7, R6, RZ, 0x3c, !PT ;  /* 0x000000060706a212 */ /* 0x000fc800078e3cff */
[----:B------:R-:W-:Y:S01]  /*171e0*/  @!P2 LOP3.LUT R7, R7, R6, RZ, 0x3c, !PT ;  /* 0x000000060707a212 */ /* 0x000fe200078e3cff */
[----:B----4-:R0:W-:Y:S04]  /*171f0*/  STS.U8 [R18+UR14+0x4400], R13 ;  /* 0x0044000d12007988 */ /* 0x0101e8000800000e */
[----:B------:R1:W2:Y:S01]  /*17200*/  @!P2 LDG.E.U8 R28, desc[UR22][R6.64] ;  /* 0x00000016061ca981 */ /* 0x0002a2000c1e1100 */
[----:B0-----:R-:W-:Y:S01]  /*17210*/  PRMT R13, RZ, 0x7610, R13 ;  /* 0x00007610ff0d7816 */ /* 0x001fe2000000000d */
[----:B-1----:R-:W-:Y:S02]  /*17220*/  @!P0 IMAD.MOV.U32 R6, RZ, RZ, R20 ;  /* 0x000000ffff068224 */ /* 0x002fe400078e0014 */
[----:B------:R-:W-:-:S05]  /*17230*/  @!P0 IMAD.MOV.U32 R7, RZ, RZ, R14 ;  /* 0x000000ffff078224 */ /* 0x000fca00078e000e */
[----:B------:R0:W4:Y:S04]  /*17240*/  @!P0 LDG.E.U8 R13, desc[UR22][R6.64] ;  /* 0x00000016060d8981 */ /* 0x000128000c1e1100 */
[----:B------:R1:W-:Y:S01]  /*17250*/  STS.U8 [R18+UR14+0x4600], R12 ;  /* 0x0046000c12007988 */ /* 0x0003e2000800000e */
[----:B0-----:R-:W-:Y:S02]  /*17260*/  @!P2 IMAD.MOV.U32 R6, RZ, RZ, R2 ;  /* 0x000000ffff06a224 */ /* 0x001fe400078e0002 */
[----:B---3--:R-:W-:Y:S01]  /*17270*/  @!P2 IMAD.MOV.U32 R7, RZ, RZ, R26 ;  /* 0x000000ffff07a224 */ /* 0x008fe200078e001a */
[----:B-1----:R-:W-:-:S06]  /*17280*/  PRMT R12, RZ, 0x7610, R12 ;  /* 0x00007610ff0c7816 */ /* 0x002fcc000000000c */
[----:B------:R-:W3:Y:S04]  /*17290*/  @!P2 LDG.E.U8 R12, desc[UR22][R6.64] ;  /* 0x00000016060ca981 */ /* 0x000ee8000c1e1100 */
[----:B--2---:R0:W-:Y:S04]  /*172a0*/  STL [R1+0x10], R28 ;  /* 0x0000101c01007387 */ /* 0x0041e80000100800 */
[----:B------:R-:W2:Y:S04]  /*172b0*/  LDL R20, [R1+0x254] ;  /* 0x0002540001147983 */ /* 0x000ea80000100800 */
[----:B------:R-:W2:Y:S04]  /*172c0*/  LDL R14, [R1+0x258] ;  /* 0x00025800010e7983 */ /* 0x000ea80000100800 */
[----:B0-----:R-:W2:Y:S04]  /*172d0*/  LDL R28, [R1+0x250] ;  /* 0x00025000011c7983 */ /* 0x001ea80000100800 */
[----:B----4-:R0:W-:Y:S04]  /*172e0*/  STL [R1+0x8c8], R13 ;  /* 0x0008c80d01007387 */ /* 0x0101e80000100800 */
[----:B------:R-:W4:Y:S04]  /*172f0*/  LDL R2, [R1+0x2d0] ;  /* 0x0002d00001027983 */ /* 0x000f280000100800 */
[----:B0-----:R-:W4:Y:S04]  /*17300*/  LDL R13, [R1+0x2cc] ;  /* 0x0002cc00010d7983 */ /* 0x001f280000100800 */
[----:B------:R-:W4:Y:S04]  /*17310*/  LDL.LU R26, [R1] ;  /* 0x00000000011a7983 */ /* 0x000f280000300800 */
[----:B------:R-:W4:Y:S01]  /*17320*/  LDL R7, [R1+0x24c] ;  /* 0x00024c0001077983 */ /* 0x000f220000100800 */
[----:B------:R-:W-:-:S03]  /*17330*/  PRMT R15, RZ, 0x7610, R15 ;  /* 0x00007610ff0f7816 */ /* 0x000fc6000000000f */
[----:B---3--:R0:W-:Y:S02]  /*17340*/  STL [R1+0x8cc], R12 ;  /* 0x0008cc0c01007387 */ /* 0x0081e40000100800 */
[----:B0-----:R-:W-:Y:S01]  /*17350*/  PRMT R12, RZ, 0x7610, R12 ;  /* 0x00007610ff0c7816 */ /* 0x001fe2000000000c */
[----:B--2---:R-:W-:-:S05]  /*17360*/  @!P0 IMAD.MOV.U32 R6, RZ, RZ, R28 ;  /* 0x000000ffff068224 */ /* 0x004fca00078e001c */
[----:B----4-:R0:W2:Y:S02]  /*17370*/  @!P0 LDG.E.U8 R15, desc[UR22][R6.64] ;  /* 0x00000016060f8981 */ /* 0x0100a4000c1e1100 */
[----:B0-----:R-:W-:Y:S02]  /*17380*/  @!P2 IMAD.MOV.U32 R6, RZ, RZ, R14 ;  /* 0x000000ffff06a224 */ /* 0x001fe400078e000e */
[----:B------:R-:W-:-:S05]  /*17390*/  @!P2 IMAD.MOV.U32 R7, RZ, RZ, R20 ;  /* 0x000000ffff07a224 */ /* 0x000fca00078e0014 */
[----:B------:R0:W3:Y:S04]  /*173a0*/  @!P2 LDG.E.U8 R12, desc[UR22][R6.64] ;  /* 0x00000016060ca981 */ /* 0x0000e8000c1e1100 */
[----:B------:R1:W-:Y:S01]  /*173b0*/  STS.U8 [R18+UR14+0x4800], R11 ;  /* 0x0048000b12007988 */ /* 0x0003e2000800000e */
[----:B0-----:R-:W-:Y:S02]  /*173c0*/  @!P0 IMAD.MOV.U32 R6, RZ, RZ, R2 ;  /* 0x000000ffff068224 */ /* 0x001fe400078e0002 */
[----:B------:R-:W-:Y:S01]  /*173d0*/  @!P0 IMAD.MOV.U32 R7, RZ, RZ, R13 ;  /* 0x000000ffff078224 */ /* 0x000fe200078e000d */
[----:B-1----:R-:W-:-:S06]  /*173e0*/  PRMT R11, RZ, 0x7610, R11 ;  /* 0x00007610ff0b7816 */ /* 0x002fcc000000000b */
[----:B------:R0:W4:Y:S04]  /*173f0*/  @!P0 LDG.E.U8 R11, desc[UR22][R6.64] ;  /* 0x00000016060b8981 */ /* 0x000128000c1e1100 */
[----:B--2---:R1:W-:Y:S04]  /*17400*/  STL [R1+0xc], R15 ;  /* 0x00000c0f01007387 */ /* 0x0043e80000100800 */
[----:B-1----:R-:W0:Y:S04]  /*17410*/  LDL R15, [R1+0x2d8] ;  /* 0x0002d800010f7983 */ /* 0x002e280000100800 */
[----:B------:R-:W2:Y:S04]  /*17420*/  LDL.LU R28, [R1+0x110] ;  /* 0x00011000011c7983 */ /* 0x000ea80000300800 */
[----:B------:R-:W2:Y:S04]  /*17430*/  LDL R14, [R1+0x25c] ;  /* 0x00025c00010e7983 */ /* 0x000ea80000100800 */
[----:B---3--:R1:W-:Y:S04]  /*17440*/  STL [R1+0x8], R12 ;  /* 0x0000080c01007387 */ /* 0x0083e80000100800 */
[----:B-1----:R-:W3:Y:S04]  /*17450*/  LDL R12, [R1+0x260] ;  /* 0x00026000010c7983 */ /* 0x002ee80000100800 */
[----:B------:R-:W2:Y:S04]  /*17460*/  LDL.LU R20, [R1+0x100] ;  /* 0x0001000001147983 */ /* 0x000ea80000300800 */
[----:B------:R-:W2:Y:S04]  /*17470*/  LDL R7, [R1+0x2d4] ;  /* 0x0002d40001077983 */ /* 0x000ea80000100800 */
[----:B------:R1:W-:Y:S02]  /*17480*/  STS.U8 [R18+UR14+0x4a00], R10 ;  /* 0x004a000a12007988 */ /* 0x0003e4000800000e */
[----:B-1----:R-:W-:Y:S01]  /*17490*/  PRMT R10, RZ, 0x7610, R10 ;  /* 0x00007610ff0a7816 */ /* 0x002fe2000000000a */
[----:B0-----:R-:W-:-:S05]  /*174a0*/  @!P2 IMAD.MOV.U32 R6, RZ, RZ, R15 ;  /* 0x000000ffff06a224 */ /* 0x001fca00078e000f */
[----:B--2---:R-:W2:Y:S04]  /*174b0*/  @!P2 LDG.E.U8 R10, desc[UR22][R6.64] ;  /* 0x00000016060aa981 */ /* 0x004ea8000c1e1100 */
[----:B------:R-:W-:Y:S04]  /*174c0*/  STS.U8 [R18+UR14+0x4c00], R9 ;  /* 0x004c000912007988 */ /* 0x000fe8000800000e */
[----:B------:R-:W-:Y:S04]  /*174d0*/  STS.U8 [R18+UR14+0x4e00], R8 ;  /* 0x004e000812007988 */ /* 0x000fe8000800000e */
[----:B----4-:R-:W-:Y:S04]  /*174e0*/  STL [R1+0x8d0], R11 ;  /* 0x0008d00b01007387 */ /* 0x010fe80000100800 */
[----:B------:R0:W-:Y:S04]  /*174f0*/  STS.U8 [R18+UR14+0x5000], R5 ;  /* 0x0050000512007988 */ /* 0x0001e8000800000e */
[----:B------:R1:W-:Y:S04]  /*17500*/  STS.U8 [R18+UR14+0x5200], R4 ;  /* 0x0052000412007988 */ /* 0x0003e8000800000e */
[----:B0-----:R-:W4:Y:S04]  /*17510*/  LDL.LU R5, [R1+0x924] ;  /* 0x0009240001057983 */ /* 0x001f280000300800 */
[----:B------:R-:W4:Y:S04]  /*17520*/  LDL R13, [R1+0x264] ;  /* 0x00026400010d7983 */ /* 0x000f280000100800 */
[----:B------:R-:W4:Y:S04]  /*17530*/  LDL R2, [R1+0x268] ;  /* 0x0002680001027983 */ /* 0x000f280000100800 */
[----:B--2---:R0:W-:Y:S04]  /*17540*/  STL [R1+0x8d4], R10 ;  /* 0x0008d40a01007387 */ /* 0x0041e80000100800 */
[----:B-1----:R-:W2:Y:S01]  /*17550*/  LDL.LU R4, [R1+0x920] ;  /* 0x0009200001047983 */ /* 0x002ea20000300800 */
[----:B---3--:R-:W-:-:S02]  /*17560*/  @!P0 IMAD.MOV.U32 R6, RZ, RZ, R12 ;  /* 0x000000ffff068224 */ /* 0x008fc400078e000c */
[----:B------:R-:W-:Y:S01]  /*17570*/  @!P0 IMAD.MOV.U32 R7, RZ, RZ, R14 ;  /* 0x000000ffff078224 */ /* 0x000fe200078e000e */
[----:B------:R-:W3:Y:S04]  /*17580*/  LDL R11, [R1+0x2dc] ;  /* 0x0002dc00010b7983 */ /* 0x000ee80000100800 */
[----:B0-----:R-:W3:Y:S01]  /*17590*/  LDL R10, [R1+0x2e0] ;  /* 0x0002e000010a7983 */ /* 0x001ee20000100800 */
[----:B----4-:R-:W-:-:S06]  /*175a0*/  PRMT R5, RZ, 0x7610, R5 ;  /* 0x00007610ff057816 */ /* 0x010fcc0000000005 */
[----:B------:R0:W4:Y:S02]  /*175b0*/  @!P0 LDG.E.U8 R5, desc[UR22][R6.64] ;  /* 0x0000001606058981 */ /* 0x000124000c1e1100 */
[----:B0-----:R-:W-:Y:S02]  /*175c0*/  @!P2 IMAD.MOV.U32 R6, RZ, RZ, R2 ;  /* 0x000000ffff06a224 */ /* 0x001fe400078e0002 */
[----:B------:R-:W-:Y:S01]  /*175d0*/  @!P2 IMAD.MOV.U32 R7, RZ, RZ, R13 ;  /* 0x000000ffff07a224 */ /* 0x000fe200078e000d */
[----:B--2---:R-:W-:-:S06]  /*175e0*/  PRMT R4, RZ, 0x7610, R4 ;  /* 0x00007610ff047816 */ /* 0x004fcc0000000004 */
[----:B------:R3:W2:Y:S01]  /*175f0*/  @!P2 LDG.E.U8 R4, desc[UR22][R6.64] ;  /* 0x000000160604a981 */ /* 0x0006a2000c1e1100 */
[----:B------:R-:W-:Y:S01]  /*17600*/  PRMT R9, RZ, 0x7610, R9 ;  /* 0x00007610ff097816 */ /* 0x000fe20000000009 */
[----:B---3--:R-:W-:Y:S02]  /*17610*/  @!P0 IMAD.MOV.U32 R6, RZ, RZ, R10 ;  /* 0x000000ffff068224 */ /* 0x008fe400078e000a */
[----:B------:R-:W-:Y:S01]  /*17620*/  @!P0 IMAD.MOV.U32 R7, RZ, RZ, R11 ;  /* 0x000000ffff078224 */ /* 0x000fe200078e000b */
[----:B------:R-:W-:Y:S04]  /*17630*/  STS.U8 [R18+UR14+0x5400], R26 ;  /* 0x0054001a12007988 */ /* 0x000fe8000800000e */
[----:B------:R-:W3:Y:S04]  /*17640*/  @!P0 LDG.E.U8 R9, desc[UR22][R6.64] ;  /* 0x0000001606098981 */ /* 0x000ee8000c1e1100 */
[----:B----4-:R0:W-:Y:S04]  /*17650*/  STL [R1+0x8d8], R5 ;  /* 0x0008d80501007387 */ /* 0x0101e80000100800 */
[----:B------:R-:W4:Y:S04]  /*17660*/  LDL R12, [R1+0x2e4] ;  /* 0x0002e400010c7983 */ /* 0x000f280000100800 */
[----:B0-----:R-:W4:Y:S04]  /*17670*/  LDL R5, [R1+0x2e8] ;  /* 0x0002e80001057983 */ /* 0x001f280000100800 */
[----:B------:R-:W4:Y:S04]  /*17680*/  LDL.LU R26, [R1+0xe8] ;  /* 0x0000e800011a7983 */ /* 0x000f280000300800 */
[----:B------:R-:W4:Y:S04]  /*17690*/  LDL R2, [R1+0x270] ;  /* 0x0002700001027983 */ /* 0x000f280000100800 */
[----:B------:R-:W-:Y:S04]  /*176a0*/  STS.U8 [R18+UR14+0x5600], R28 ;  /* 0x0056001c12007988 */ /* 0x000fe8000800000e */
[----:B--2---:R0:W-:Y:S04]  /*176b0*/  STL [R1+0x8dc], R4 ;  /* 0x0008dc0401007387 */ /* 0x0041e80000100800 */
[----:B0-----:R-:W2:Y:S04]  /*176c0*/  LDL R4, [R1+0x26c] ;  /* 0x00026c0001047983 */ /* 0x001ea80000100800 */
[----:B------:R-:W2:Y:S04]  /*176d0*/  LDL.LU R28, [R1+0xdc] ;  /* 0x0000dc00011c7983 */ /* 0x000ea80000300800 */
[----:B------:R-:W2:Y:S04]  /*176e0*/  LDL R11, [R1+0x274] ;  /* 0x00027400010b7983 */ /* 0x000ea80000100800 */
[----:B------:R-:W2:Y:S01]  /*176f0*/  LDL R10, [R1+0x278] ;  /* 0x00027800010a7983 */ /* 0x000ea20000100800 */
[----:B------:R-:W-:-:S03]  /*17700*/  PRMT R8, RZ, 0x7610, R8 ;  /* 0x00007610ff087816 */ /* 0x000fc60000000008 */
[----:B---3--:R0:W-:Y:S01]  /*17710*/  STL [R1+0x8e0], R9 ;  /* 0x0008e00901007387 */ /* 0x0081e20000100800 */
[----:B----4-:R-:W-:Y:S02]  /*17720*/  @!P2 IMAD.MOV.U32 R7, RZ, RZ, R12 ;  /* 0x000000ffff07a224 */ /* 0x010fe400078e000c */
[----:B------:R-:W-:Y:S02]  /*17730*/  @!P2 IMAD.MOV.U32 R6, RZ, RZ, R5 ;  /* 0x000000ffff06a224 */ /* 0x000fe400078e0005 */
[----:B------:R-:W3:Y:S04]  /*17740*/  LDL R5, [R1+0x2f0] ;  /* 0x0002f00001057983 */ /* 0x000ee80000100800 */
[----:B0-----:R-:W4:Y:S04]  /*17750*/  LDL R9, [R1+0x2ec] ;  /* 0x0002ec0001097983 */ /* 0x001f280000100800 */
[----:B------:R-:W-:Y:S04]  /*17760*/  STS.U8 [R18+UR14+0x5800], R20 ;  /* 0x0058001412007988 */ /* 0x000fe8000800000e */
[----:B------:R0:W-:Y:S04]  /*17770*/  STS.U8 [R18+UR14+0x5a00], R24 ;  /* 0x005a001812007988 */ /* 0x0001e8000800000e */
[----:B------:R1:W4:Y:S01]  /*17780*/  @!P2 LDG.E.U8 R8, desc[UR22][R6.64] ;  /* 0x000000160608a981 */ /* 0x000322000c1e1100 */
[----:B0-----:R-:W-:Y:S01]  /*17790*/  PRMT R24, RZ, 0x7610, R24 ;  /* 0x00007610ff187816 */ /* 0x001fe20000000018 */
[----:B-1----:R-:W-:-:S02]  /*177a0*/  @!P0 IMAD.MOV.U32 R6, RZ, RZ, R2 ;  /* 0x000000ffff068224 */ /* 0x002fc400078e0002 */
[----:B------:R0:W-:Y:S02]  /*177b0*/  STS.U8 [R18+UR14+0x5c00], R22 ;  /* 0x005c001612007988 */ /* 0x0001e4000800000e */
[----:B0-----:R-:W-:Y:S01]  /*177c0*/  PRMT R22, RZ, 0x7610, R22 ;  /* 0x00007610ff167816 */ /* 0x001fe20000000016 */
[----:B--2---:R-:W-:-:S05]  /*177d0*/  @!P0 IMAD.MOV.U32 R7, RZ, RZ, R4 ;  /* 0x000000ffff078224 */ /* 0x004fca00078e0004 */
[----:B------:R0:W2:Y:S02]  /*177e0*/  @!P0 LDG.E.U8 R24, desc[UR22][R6.64] ;  /* 0x0000001606188981 */ /* 0x0000a4000c1e1100 */
[----:B0-----:R-:W-:Y:S02]  /*177f0*/  @!P2 IMAD.MOV.U32 R6, RZ, RZ, R10 ;  /* 0x000000ffff06a224 */ /* 0x001fe400078e000a */
[----:B------:R-:W-:-:S05]  /*17800*/  @!P2 IMAD.MOV.U32 R7, RZ, RZ, R11 ;  /* 0x000000ffff07a224 */ /* 0x000fca00078e000b */
[----:B------:R0:W2:Y:S01]  /*17810*/  @!P2 LDG.E.U8 R22, desc[UR22][R6.64] ;  /* 0x000000160616a981 */ /* 0x0000a2000c1e1100 */
[----:B---3--:R-:W-:Y:S02]  /*17820*/  @!P0 IMAD.MOV.U32 R14, RZ, RZ, R5 ;  /* 0x000000ffff0e8224 */ /* 0x008fe400078e0005 */
[----:B----4-:R-:W-:Y:S01]  /*17830*/  @!P0 IMAD.MOV.U32 R15, RZ, RZ, R9 ;  /* 0x000000ffff0f8224 */ /* 0x010fe200078e0009 */
[----:B0-----:R-:W-:-:S06]  /*17840*/  PRMT R7, RZ, 0x7610, R7 ;  /* 0x00007610ff077816 */ /* 0x001fcc0000000007 */
[----:B------:R-:W3:Y:S04]  /*17850*/  @!P0 LDG.E.U8 R7, desc[UR22][R14.64] ;  /* 0x000000160e078981 */ /* 0x000ee8000c1e1100 */
[----:B------:R0:W-:Y:S04]  /*17860*/  STL [R1+0x8e4], R8 ;  /* 0x0008e40801007387 */ /* 0x0001e80000100800 */
[----:B------:R-:W4:Y:S04]  /*17870*/  LDL R4, [R1+0x2f4] ;  /* 0x0002f40001047983 */ /* 0x000f280000100800 */
[----:B------:R-:W4:Y:S04]  /*17880*/  LDL R2, [R1+0x2f8] ;  /* 0x0002f80001027983 */ /* 0x000f280000100800 */
[----:B--2---:R-:W-:Y:S04]  /*17890*/  STL [R1+0x8e8], R24 ;  /* 0x0008e81801007387 */ /* 0x004fe80000100800 */
[----:B------:R-:W2:Y:S04]  /*178a0*/  LDL R11, [R1+0x27c] ;  /* 0x00027c00010b7983 */ /* 0x000ea80000100800 */
[----:B------:R-:W2:Y:S04]  /*178b0*/  LDL R10, [R1+0x280] ;  /* 0x00028000010a7983 */ /* 0x000ea80000100800 */
[----:B------:R-:W-:Y:S04]  /*178c0*/  STL [R1+0x8ec], R22 ;  /* 0x0008ec1601007387 */ /* 0x000fe80000100800 */
[----:B------:R-:W2:Y:S04]  /*178d0*/  LDL R9, [R1+0x284] ;  /* 0x0002840001097983 */ /* 0x000ea80000100800 */
[----:B0-----:R-:W2:Y:S01]  /*178e0*/  LDL R8, [R1+0x288] ;  /* 0x0002880001087983 */ /* 0x001ea20000100800 */
[----:B------:R-:W-:-:S03]  /*178f0*/  PRMT R6, RZ, 0x7610, R6 ;  /* 0x00007610ff067816 */ /* 0x000fc60000000006 */
[----:B------:R-:W2:Y:S04]  /*17900*/  LDL R5, [R1+0x300] ;  /* 0x0003000001057983 */ /* 0x000ea80000100800 */
[----:B---3--:R0:W-:Y:S04]  /*17910*/  STL [R1+0x8f0], R7 ;  /* 0x0008f00701007387 */ /* 0x0081e80000100800 */
[----:B------:R-:W-:Y:S01]  /*17920*/  STS.U8 [R18+UR14+0x5e00], R26 ;  /* 0x005e001a12007988 */ /* 0x000fe2000800000e */
[----:B----4-:R-:W-:-:S03]  /*17930*/  @!P2 IMAD.MOV.U32 R15, RZ, RZ, R4 ;  /* 0x000000ffff0fa224 */ /* 0x010fc600078e0004 */
[----:B0-----:R-:W3:Y:S01]  /*17940*/  LDL R7, [R1+0x2fc] ;  /* 0x0002fc0001077983 */ /* 0x001ee20000100800 */
[----:B------:R-:W-:-:S03]  /*17950*/  @!P2 IMAD.MOV.U32 R14, RZ, RZ, R2 ;  /* 0x000000ffff0ea224 */ /* 0x000fc600078e0002 */
[----:B------:R-:W-:Y:S04]  /*17960*/  STS.U8 [R18+UR14+0x6000], R28 ;  /* 0x0060001c12007988 */ /* 0x000fe8000800000e */
[----:B------:R0:W-:Y:S04]  /*17970*/  STS.U8 [R18+UR14+0x6200], R16 ;  /* 0x0062001012007988 */ /* 0x0001e8000800000e */
[----:B------:R2:W4:Y:S04]  /*17980*/  @!P2 LDG.E.U8 R6, desc[UR22][R14.64] ;  /* 0x000000160e06a981 */ /* 0x000528000c1e1100 */
[----:B------:R-:W4:Y:S01]  /*17990*/  LDL R4, [R1+0x304] ;  /* 0x0003040001047983 */ /* 0x000f220000100800 */
[----:B0-----:R-:W-:-:S03]  /*179a0*/  PRMT R16, RZ, 0x7610, R16 ;  /* 0x00007610ff107816 */ /* 0x001fc60000000010 */
[----:B------:R0:W-:Y:S04]  /*179b0*/  STS.U8 [R18+UR14+0x6400], R17 ;  /* 0x0064001112007988 */ /* 0x0001e8000800000e */
[----:B------:R-:W4:Y:S01]  /*179c0*/  LDL R2, [R1+0x308] ;  /* 0x0003080001027983 */ /* 0x000f220000100800 */
[----:B0-----:R-:W-:Y:S01]  /*179d0*/  PRMT R17, RZ, 0x7610, R17 ;  /* 0x00007610ff117816 */ /* 0x001fe20000000011 */
[----:B--2---:R-:W-:Y:S02]  /*179e0*/  @!P0 IMAD.MOV.U32 R15, RZ, RZ, R11 ;  /* 0x000000ffff0f8224 */ /* 0x004fe400078e000b */
[----:B------:R-:W-:-:S05]  /*179f0*/  @!P0 IMAD.MOV.U32 R14, RZ, RZ, R10 ;  /* 0x000000ffff0e8224 */ /* 0x000fca00078e000a */
[----:B------:R0:W2:Y:S02]  /*17a00*/  @!P0 LDG.E.U8 R16, desc[UR22][R14.64] ;  /* 0x000000160e108981 */ /* 0x0000a4000c1e1100 */
[----:B0-----:R-:W-:Y:S02]  /*17a10*/  @!P2 IMAD.MOV.U32 R15, RZ, RZ, R9 ;  /* 0x000000ffff0fa224 */ /* 0x001fe400078e0009 */
[----:B------:R-:W-:-:S05]  /*17a20*/  @!P2 IMAD.MOV.U32 R14, RZ, RZ, R8 ;  /* 0x000000ffff0ea224 */ /* 0x000fca00078e0008 */
[----:B------:R0:W2:Y:S04]  /*17a30*/  @!P2 LDG.E.U8 R17, desc[UR22][R14.64] ;  /* 0x000000160e11a981 */ /* 0x0000a8000c1e1100 */
[----:B------:R1:W-:Y:S01]  /*17a40*/  STS.U8 [R18+UR14+0x6600], R19 ;  /* 0x0066001312007988 */ /* 0x0003e2000800000e */
[----:B0-----:R-:W-:Y:S02]  /*17a50*/  @!P0 IMAD.MOV.U32 R14, RZ, RZ, R5 ;  /* 0x000000ffff0e8224 */ /* 0x001fe400078e0005 */
[----:B---3--:R-:W-:Y:S01]  /*17a60*/  @!P0 IMAD.MOV.U32 R15, RZ, RZ, R7 ;  /* 0x000000ffff0f8224 */ /* 0x008fe200078e0007 */
[----:B-1----:R-:W-:Y:S01]  /*17a70*/  PRMT R19, RZ, 0x7610, R19 ;  /* 0x00007610ff137816 */ /* 0x002fe20000000013 */
[----:B------:R0:W-:Y:S05]  /*17a80*/  STS.U8 [R18+UR14+0x6800], R21 ;  /* 0x0068001512007988 */ /* 0x0001ea000800000e */
[----:B------:R1:W3:Y:S01]  /*17a90*/  @!P0 LDG.E.U8 R19, desc[UR22][R14.64] ;  /* 0x000000160e138981 */ /* 0x0002e2000c1e1100 */
[----:B0-----:R-:W-:-:S03]  /*17aa0*/  PRMT R21, RZ, 0x7610, R21 ;  /* 0x00007610ff157816 */ /* 0x001fc60000000015 */
[----:B----4-:R0:W-:Y:S01]  /*17ab0*/  STL [R1+0x8f4], R6 ;  /* 0x0008f40601007387 */ /* 0x0101e20000100800 */
[----:B-1----:R-:W-:Y:S02]  /*17ac0*/  @!P2 IMAD.MOV.U32 R15, RZ, RZ, R4 ;  /* 0x000000ffff0fa224 */ /* 0x002fe400078e0004 */
[----:B------:R-:W-:-:S05]  /*17ad0*/  @!P2 IMAD.MOV.U32 R14, RZ, RZ, R2 ;  /* 0x000000ffff0ea224 */ /* 0x000fca00078e0002 */
[----:B------:R-:W4:Y:S04]  /*17ae0*/  @!P2 LDG.E.U8 R21, desc[UR22][R14.64] ;  /* 0x000000160e15a981 */ /* 0x000f28000c1e1100 */
[----:B--2---:R-:W-:Y:S04]  /*17af0*/  STL [R1+0x8f8], R16 ;  /* 0x0008f81001007387 */ /* 0x004fe80000100800 */
[----:B------:R-:W-:Y:S04]  /*17b00*/  STL [R1+0x8fc], R17 ;  /* 0x0008fc1101007387 */ /* 0x000fe80000100800 */
[----:B------:R-:W2:Y:S04]  /*17b10*/  LDL R7, [R1+0x28c] ;  /* 0x00028c0001077983 */ /* 0x000ea80000100800 */
[----:B0-----:R-:W2:Y:S04]  /*17b20*/  LDL R6, [R1+0x290] ;  /* 0x0002900001067983 */ /* 0x001ea80000100800 */
[----:B---3--:R-:W-:Y:S04]  /*17b30*/  STL [R1+0x900], R19 ;  /* 0x0009001301007387 */ /* 0x008fe80000100800 */
[----:B------:R-:W3:Y:S04]  /*17b40*/  LDL R13, [R1+0x294] ;  /* 0x00029400010d7983 */ /* 0x000ee80000100800 */
[----:B------:R-:W3:Y:S04]  /*17b50*/  LDL R9, [R1+0x298] ;  /* 0x0002980001097983 */ /* 0x000ee80000100800 */
[----:B------:R-:W3:Y:S04]  /*17b60*/  LDL R8, [R1+0x30c] ;  /* 0x00030c0001087983 */ /* 0x000ee80000100800 */
[----:B------:R-:W3:Y:S04]  /*17b70*/  LDL R4, [R1+0x310] ;  /* 0x0003100001047983 */ /* 0x000ee80000100800 */
[----:B------:R-:W3:Y:S04]  /*17b80*/  LDL.LU R5, [R1+0x94] ;  /* 0x0000940001057983 */ /* 0x000ee80000300800 */
[----:B------:R-:W3:Y:S04]  /*17b90*/  LDL.LU R10, [R1+0x84] ;  /* 0x00008400010a7983 */ /* 0x000ee80000300800 */
[----:B------:R-:W3:Y:S04]  /*17ba0*/  LDL.LU R11, [R1+0x74] ;  /* 0x00007400010b7983 */ /* 0x000ee80000300800 */
[----:B------:R-:W3:Y:S04]  /*17bb0*/  LDL.LU R12, [R1+0x64] ;  /* 0x00006400010c7983 */ /* 0x000ee80000300800 */
[----:B------:R-:W3:Y:S04]  /*17bc0*/  LDL.LU R20, [R1+0x54] ;  /* 0x0000540001147983 */ /* 0x000ee80000300800 */
[----:B------:R-:W3:Y:S04]  /*17bd0*/  LDL.LU R2, [R1+0x44] ;  /* 0x0000440001027983 */ /* 0x000ee80000300800 */
[----:B----4-:R-:W-:Y:S01]  /*17be0*/  STL [R1+0x904], R21 ;  /* 0x0009041501007387 */ /* 0x010fe20000100800 */
[----:B--2---:R-:W-:-:S03]  /*17bf0*/  @!P0 IMAD.MOV.U32 R15, RZ, RZ, R7 ;  /* 0x000000ffff0f8224 */ /* 0x004fc600078e0007 */
[----:B------:R-:W2:Y:S01]  /*17c00*/  LDL R7, [R1+0x314] ;  /* 0x0003140001077983 */ /* 0x000ea20000100800 */
[----:B------:R-:W-:-:S03]  /*17c10*/  @!P0 IMAD.MOV.U32 R14, RZ, RZ, R6 ;  /* 0x000000ffff0e8224 */ /* 0x000fc600078e0006 */
[----:B------:R-:W4:Y:S04]  /*17c20*/  LDL R6, [R1+0x318] ;  /* 0x0003180001067983 */ /* 0x000f280000100800 */
[----:B------:R0:W-:Y:S04]  /*17c30*/  STS.U8 [R18+UR14+0x6a00], R23 ;  /* 0x006a001712007988 */ /* 0x0001e8000800000e */
[----:B------:R1:W-:Y:S04]  /*17c40*/  STS.U8 [R18+UR14+0x6c00], R25 ;  /* 0x006c001912007988 */ /* 0x0003e8000800000e */
[----:B------:R-:W4:Y:S01]  /*17c50*/  LDL.LU R26, [R1+0x6cc] ;  /* 0x0006cc00011a7983 */ /* 0x000f220000300800 */
[----:B0-----:R-:W-:-:S02]  /*17c60*/  PRMT R23, RZ, 0x7610, R23 ;  /* 0x00007610ff177816 */ /* 0x001fc40000000017 */
[----:B-1----:R-:W-:Y:S01]  /*17c70*/  PRMT R25, RZ, 0x7610, R25 ;  /* 0x00007610ff197816 */ /* 0x002fe20000000019 */
[----:B------:R0:W-:Y:S04]  /*17c80*/  STS.U8 [R18+UR14+0x6e00], R27 ;  /* 0x006e001b12007988 */ /* 0x0001e8000800000e */
[----:B------:R3:W4:Y:S04]  /*17c90*/  @!P0 LDG.E.U8 R23, desc[UR22][R14.64] ;  /* 0x000000160e178981 */ /* 0x000728000c1e1100 */
[----:B------:R-:W4:Y:S01]  /*17ca0*/  LDL.LU R28, [R1+0x6c0] ;  /* 0x0006c000011c7983 */ /* 0x000f220000300800 */
[----:B---3--:R-:W-:-:S02]  /*17cb0*/  @!P2 IMAD.MOV.U32 R14, RZ, RZ, R9 ;  /* 0x000000ffff0ea224 */ /* 0x008fc400078e0009 */
[----:B------:R-:W-:Y:S01]  /*17cc0*/  @!P2 IMAD.MOV.U32 R15, RZ, RZ, R13 ;  /* 0x000000ffff0fa224 */ /* 0x000fe200078e000d */
[----:B0-----:R-:W-:-:S04]  /*17cd0*/  PRMT R27, RZ, 0x7610, R27 ;  /* 0x00007610ff1b7816 */ /* 0x001fc8000000001b */
[----:B------:R0:W3:Y:S04]  /*17ce0*/  @!P2 LDG.E.U8 R25, desc[UR22][R14.64] ;  /* 0x000000160e19a981 */ /* 0x0000e8000c1e1100 */
[----:B------:R1:W-:Y:S01]  /*17cf0*/  STS.U8 [R18+UR14+0x7000], R29 ;  /* 0x0070001d12007988 */ /* 0x0003e2000800000e */
[----:B0-----:R-:W-:Y:S02]  /*17d00*/  @!P0 IMAD.MOV.U32 R14, RZ, RZ, R4 ;  /* 0x000000ffff0e8224 */ /* 0x001fe400078e0004 */
[----:B------:R-:W-:Y:S01]  /*17d10*/  @!P0 IMAD.MOV.U32 R15, RZ, RZ, R8 ;  /* 0x000000ffff0f8224 */ /* 0x000fe200078e0008 */
[----:B-1----:R-:W-:-:S04]  /*17d20*/  PRMT R29, RZ, 0x7610, R29 ;  /* 0x00007610ff1d7816 */ /* 0x002fc8000000001d */
[----:B------:R2:W3:Y:S02]  /*17d30*/  @!P0 LDG.E.U8 R27, desc[UR22][R14.64] ;  /* 0x000000160e1b8981 */ /* 0x0004e4000c1e1100 */
[----:B--2---:R-:W-:Y:S02]  /*17d40*/  @!P2 IMAD.MOV.U32 R15, RZ, RZ, R7 ;  /* 0x000000ffff0fa224 */ /* 0x004fe400078e0007 */
[----:B----4-:R-:W-:-:S05]  /*17d50*/  @!P2 IMAD.MOV.U32 R14, RZ, RZ, R6 ;  /* 0x000000ffff0ea224 */ /* 0x010fca00078e0006 */
[----:B------:R0:W2:Y:S01]  /*17d60*/  @!P2 LDG.E.U8 R29, desc[UR22][R14.64] ;  /* 0x000000160e1da981 */ /* 0x0000a2000c1e1100 */
[----:B------:R-:W0:Y:S03]  /*17d70*/  S2R R4, SR_TID.X ;  /* 0x0000000000047919 */ /* 0x000e260000002100 */
[----:B------:R-:W-:Y:S04]  /*17d80*/  STL [R1+0x908], R23 ;  /* 0x0009081701007387 */ /* 0x000fe80000100800 */
[----:B------:R-:W4:Y:S01]  /*17d90*/  LDL.LU R13, [R1+0x6b4] ;  /* 0x0006b400010d7983 */ /* 0x000f220000300800 */
[----:B0-----:R-:W-:-:S03]  /*17da0*/  LOP3.LUT R14, R4, 0x7f, RZ, 0xc0, !PT ;  /* 0x0000007f040e7812 */ /* 0x001fc600078ec0ff */
[----:B---3--:R-:W-:Y:S04]  /*17db0*/  STL [R1+0x90c], R25 ;  /* 0x00090c1901007387 */ /* 0x008fe80000100800 */
[----:B------:R-:W-:Y:S04]  /*17dc0*/  STS.U8 [R14+UR14+0x7200], R5 ;  /* 0x007200050e007988 */ /* 0x000fe8000800000e */
[----:B------:R-:W-:Y:S04]  /*17dd0*/  STS.U8 [R14+UR14+0x7400], R10 ;  /* 0x0074000a0e007988 */ /* 0x000fe8000800000e */
[----:B------:R-:W-:Y:S04]  /*17de0*/  STS.U8 [R14+UR14+0x7600], R11 ;  /* 0x0076000b0e007988 */ /* 0x000fe8000800000e */
[----:B------:R-:W-:Y:S04]  /*17df0*/  STL [R1+0x910], R27 ;  /* 0x0009101b01007387 */ /* 0x000fe80000100800 */
[----:B------:R-:W-:Y:S04]  /*17e00*/  STS.U8 [R14+UR14+0x7800], R12 ;  /* 0x0078000c0e007988 */ /* 0x000fe8000800000e */
[----:B------:R-:W3:Y:S04]  /*17e10*/  LDL.LU R18, [R1+0x690] ;  /* 0x0006900001127983 */ /* 0x000ee80000300800 */
[----:B------:R-:W-:Y:S04]  /*17e20*/  STS.U8 [R14+UR14+0x7a00], R20 ;  /* 0x007a00140e007988 */ /* 0x000fe8000800000e */
[----:B------:R-:W-:Y:S04]  /*17e30*/  STS.U8 [R14+UR14+0x7c00], R2 ;  /* 0x007c00020e007988 */ /* 0x000fe8000800000e */
[----:B------:R0:W-:Y:S02]  /*17e40*/  STS.U8 [R14+UR14+0x7e00], R0 ;  /* 0x007e00000e007988 */ /* 0x0001e4000800000e */
[----:B0-----:R-:W0:Y:S02]  /*17e50*/  S2R R0, SR_TID.X ;  /* 0x0000000000007919 */ /* 0x001e240000002100 */
[----:B0-----:R-:W-:-:S04]  /*17e60*/  LOP3.LUT R0, R0, 0x7f, RZ, 0xc0, !PT ;  /* 0x0000007f00007812 */ /* 0x001fc800078ec0ff */
[----:B------:R-:W-:-:S05]  /*17e70*/  LOP3.LUT R0, R0, 0x10, RZ, 0x3c, !PT ;  /* 0x0000001000007812 */ /* 0x000fca00078e3cff */
[----:B------:R0:W-:Y:S04]  /*17e80*/  STS.U8 [R0+UR14+0x4080], R26 ;  /* 0x0040801a00007988 */ /* 0x0001e8000800000e */
[----:B------:R-:W-:Y:S04]  /*17e90*/  STS.U8 [R0+UR14+0x4280], R28 ;  /* 0x0042801c00007988 */ /* 0x000fe8000800000e */
[----:B--2---:R-:W-:Y:S04]  /*17ea0*/  STL [R1+0x914], R29 ;  /* 0x0009141d01007387 */ /* 0x004fe80000100800 */
[----:B------:R-:W2:Y:S04]  /*17eb0*/  LDL.LU R2, [R1+0x67c] ;  /* 0x00067c0001027983 */ /* 0x000ea80000300800 */
[----:B------:R-:W2:Y:S04]  /*17ec0*/  LDL.LU R20, [R1+0x1b0] ;  /* 0x0001b00001147983 */ /* 0x000ea80000300800 */
[----:B------:R1:W-:Y:S04]  /*17ed0*/  STL [R1+0x918], R14 ;  /* 0x0009180e01007387 */ /* 0x0003e80000100800 */
[----:B0-----:R-:W2:Y:S04]  /*17ee0*/  LDL.LU R26, [R1+0x1a0] ;  /* 0x0001a000011a7983 */ /* 0x001ea80000300800 */
[----:B-1----:R-:W2:Y:S04]  /*17ef0*/  LDL.LU R14, [R1+0x190] ;  /* 0x00019000010e7983 */ /* 0x002ea80000300800 */
        /* <DEDUP_REMOVED lines=8> */
[----:B----4-:R0:W-:Y:S04]  /*17f80*/  STS.U8 [R0+UR14+0x4480], R13 ;  /* 0x0044800d00007988 */ /* 0x0101e8000800000e */
[----:B------:R-:W4:Y:S04]  /*17f90*/  LDL.LU R17, [R1+0x10c] ;  /* 0x00010c0001117983 */ /* 0x000f280000300800 */
[----:B0-----:R-:W4:Y:S04]  /*17fa0*/  LDL.LU R13, [R1+0xfc] ;  /* 0x0000fc00010d7983 */ /* 0x001f280000300800 */
        /* <DEDUP_REMOVED lines=11> */
[----:B---3--:R0:W-:Y:S04]  /*18060*/  STS.U8 [R0+UR14+0x4680], R18 ;  /* 0x0046801200007988 */ /* 0x0081e8000800000e */
[----:B------:R-:W3:Y:S04]  /*18070*/  LDL.LU R12, [R1+0x50] ;  /* 0x00005000010c7983 */ /* 0x000ee80000300800 */
[----:B0-----:R-:W3:Y:S04]  /*18080*/  LDL.LU R18, [R1+0x40] ;  /* 0x0000400001127983 */ /* 0x001ee80000300800 */
[----:B--2---:R0:W-:Y:S04]  /*18090*/  STS.U8 [R0+UR14+0x4880], R2 ;  /* 0x0048800200007988 */ /* 0x0041e8000800000e */
[----:B0-----:R-:W2:Y:S04]  /*180a0*/  LDL.LU R2, [R1+0x91c] ;  /* 0x00091c0001027983 */ /* 0x001ea80000300800 */
[----:B------:R0:W-:Y:S04]  /*180b0*/  STS.U8 [R0+UR14+0x4a80], R20 ;  /* 0x004a801400007988 */ /* 0x0001e8000800000e */
[----:B------:R1:W-:Y:S04]  /*180c0*/  STS.U8 [R0+UR14+0x4c80], R26 ;  /* 0x004c801a00007988 */ /* 0x0003e8000800000e */
[----:B0-----:R-:W2:Y:S04]  /*180d0*/  LDL.LU R20, [R1+0x6c8] ;  /* 0x0006c80001147983 */ /* 0x001ea80000300800 */
[----:B-1----:R-:W2:Y:S04]  /*180e0*/  LDL.LU R26, [R1+0x6bc] ;  /* 0x0006bc00011a7983 */ /* 0x002ea80000300800 */
[----:B------:R0:W-:Y:S04]  /*180f0*/  STS.U8 [R0+UR14+0x5480], R28 ;  /* 0x0054801c00007988 */ /* 0x0001e8000800000e */
[----:B0-----:R-:W2:Y:S04]  /*18100*/  LDL.LU R28, [R1+0x6a4] ;  /* 0x0006a400011c7983 */ /* 0x001ea80000300800 */
[----:B------:R-:W-:Y:S04]  /*18110*/  STS.U8 [R0+UR14+0x4e80], R14 ;  /* 0x004e800e00007988 */ /* 0x000fe8000800000e */
[----:B------:R-:W-:Y:S04]  /*18120*/  STS.U8 [R0+UR14+0x5080], R29 ;  /* 0x0050801d00007988 */ /* 0x000fe8000800000e */
[----:B----4-:R0:W-:Y:S04]  /*18130*/  STS.U8 [R0+UR14+0x6280], R13 ;  /* 0x0062800d00007988 */ /* 0x0101e8000800000e */
[----:B0-----:R-:W4:Y:S04]  /*18140*/  LDL.LU R13, [R1+0x68c] ;  /* 0x00068c00010d7983 */ /* 0x001f280000300800 */
[----:B------:R-:W-:Y:S04]  /*18150*/  STS.U8 [R0+UR14+0x5280], R15 ;  /* 0x0052800f00007988 */ /* 0x000fe8000800000e */
        /* <DEDUP_REMOVED lines=17> */
[----:B---3--:R-:W-:Y:S04]  /*18270*/  STS.U8 [R0+UR14+0x7a80], R12 ;  /* 0x007a800c00007988 */ /* 0x008fe8000800000e */
[----:B------:R0:W-:Y:S04]  /*18280*/  STS.U8 [R0+UR14+0x7c80], R18 ;  /* 0x007c801200007988 */ /* 0x0001e8000800000e */
[----:B0-----:R-:W3:Y:S04]  /*18290*/  LDL.LU R18, [R1+0x670] ;  /* 0x0006700001127983 */ /* 0x001ee80000300800 */
[----:B--2---:R0:W-:Y:S02]  /*182a0*/  STS.U8 [R0+UR14+0x7e80], R2 ;  /* 0x007e800200007988 */ /* 0x0041e4000800000e */
[----:B0-----:R-:W0:Y:S02]  /*182b0*/  S2R R2, SR_TID.X ;  /* 0x0000000000027919 */ /* 0x001e240000002100 */
[----:B0-----:R-:W-:-:S04]  /*182c0*/  LOP3.LUT R2, R2, 0x7f, RZ, 0xc0, !PT ;  /* 0x0000007f02027812 */ /* 0x001fc800078ec0ff */
[----:B------:R-:W-:-:S05]  /*182d0*/  LOP3.LUT R2, R2, 0x20, RZ, 0x3c, !PT ;  /* 0x0000002002027812 */ /* 0x000fca00078e3cff */
[----:B------:R0:W-:Y:S04]  /*182e0*/  STS.U8 [R2+UR14+0x4100], R20 ;  /* 0x0041001402007988 */ /* 0x0001e8000800000e */
[----:B------:R1:W-:Y:S04]  /*182f0*/  STS.U8 [R2+UR14+0x4300], R26 ;  /* 0x0043001a02007988 */ /* 0x0003e8000800000e */
[----:B0-----:R-:W2:Y:S04]  /*18300*/  LDL.LU R20, [R1+0x1ac] ;  /* 0x0001ac0001147983 */ /* 0x001ea80000300800 */
[----:B------:R-:W2:Y:S04]  /*18310*/  LDL.LU R0, [R1+0x198] ;  /* 0x0001980001007983 */ /* 0x000ea80000300800 */
[----:B------:R-:W2:Y:S04]  /*18320*/  LDL.LU R14, [R1+0x188] ;  /* 0x00018800010e7983 */ /* 0x000ea80000300800 */
[----:B------:R-:W2:Y:S04]  /*18330*/  LDL.LU R29, [R1+0x178] ;  /* 0x00017800011d7983 */ /* 0x000ea80000300800 */
[----:B-1----:R-:W2:Y:S04]  /*18340*/  LDL.LU R26, [R1+0x168] ;  /* 0x00016800011a7983 */ /* 0x002ea80000300800 */
[----:B------:R-:W2:Y:S04]  /*18350*/  LDL.LU R15, [R1+0x158] ;  /* 0x00015800010f7983 */ /* 0x000ea80000300800 */
[----:B------:R-:W2:Y:S04]  /*18360*/  LDL.LU R27, [R1+0x14c] ;  /* 0x00014c00011b7983 */ /* 0x000ea80000300800 */
[----:B------:R-:W2:Y:S04]  /*18370*/  LDL.LU R25, [R1+0x140] ;  /* 0x0001400001197983 */ /* 0x000ea80000300800 */
[----:B------:R-:W2:Y:S04]  /*18380*/  LDL.LU R23, [R1+0x134] ;  /* 0x0001340001177983 */ /* 0x000ea80000300800 */
[----:B------:R-:W2:Y:S04]  /*18390*/  LDL.LU R21, [R1+0x124] ;  /* 0x0001240001157983 */ /* 0x000ea80000300800 */
[----:B------:R0:W-:Y:S04]  /*183a0*/  STS.U8 [R2+UR14+0x4500], R28 ;  /* 0x0045001c02007988 */ /* 0x0001e8000800000e */
[----:B------:R-:W2:Y:S04]  /*183b0*/  LDL.LU R19, [R1+0x118] ;  /* 0x0001180001137983 */ /* 0x000ea80000300800 */
[----:B0-----:R-:W2:Y:S04]  /*183c0*/  LDL.LU R28, [R1+0x108] ;  /* 0x00010800011c7983 */ /* 0x001ea80000300800 */
        /* <DEDUP_REMOVED lines=15> */
[----:B---3--:R0:W-:Y:S04]  /*184c0*/  STS.U8 [R2+UR14+0x4900], R18 ;  /* 0x0049001202007988 */ /* 0x0081e8000800000e */
[----:B0-----:R-:W3:Y:S04]  /*184d0*/  LDL.LU R18, [R1+0x6c4] ;  /* 0x0006c40001127983 */ /* 0x001ee80000300800 */
[----:B--2---:R0:W-:Y:S04]  /*184e0*/  STS.U8 [R2+UR14+0x4b00], R20 ;  /* 0x004b001402007988 */ /* 0x0041e8000800000e */
[----:B0-----:R-:W2:Y:S04]  /*184f0*/  LDL.LU R20, [R1+0x6b8] ;  /* 0x0006b80001147983 */ /* 0x001ea80000300800 */
[----:B------:R0:W-:Y:S04]  /*18500*/  STS.U8 [R2+UR14+0x5300], R26 ;  /* 0x0053001a02007988 */ /* 0x0001e8000800000e */
[----:B0-----:R-:W2:Y:S04]  /*18510*/  LDL.LU R26, [R1+0x6a0] ;  /* 0x0006a000011a7983 */ /* 0x001ea80000300800 */
[----:B------:R0:W-:Y:S04]  /*18520*/  STS.U8 [R2+UR14+0x6100], R28 ;  /* 0x0061001c02007988 */ /* 0x0001e8000800000e */
[----:B0-----:R-:W2:Y:S04]  /*18530*/  LDL.LU R28, [R1+0x684] ;  /* 0x00068400011c7983 */ /* 0x001ea80000300800 */
[----:B------:R0:W-:Y:S02]  /*18540*/  STS.U8 [R2+UR14+0x7f00], R3 ;  /* 0x007f000302007988 */ /* 0x0001e4000800000e */
[----:B0-----:R-:W0:Y:S02]  /*18550*/  S2R R3, SR_TID.X ;  /* 0x0000000000037919 */ /* 0x001e240000002100 */
[----:B------:R1:W-:Y:S04]  /*18560*/  STS.U8 [R2+UR14+0x4d00], R0 ;  /* 0x004d000002007988 */ /* 0x0003e8000800000e */
[----:B------:R1:W-:Y:S04]  /*18570*/  STS.U8 [R2+UR14+0x4f00], R14 ;  /* 0x004f000e02007988 */ /* 0x0003e8000800000e */
[----:B------:R1:W-:Y:S04]  /*18580*/  STS.U8 [R2+UR14+0x5100], R29 ;  /* 0x0051001d02007988 */ /* 0x0003e8000800000e */
[----:B-1----:R-:W2:Y:S04]  /*18590*/  LDL.LU R0, [R1+0x66c] ;  /* 0x00066c0001007983 */ /* 0x002ea80000300800 */
[----:B------:R-:W2:Y:S04]  /*185a0*/  LDL.LU R14, [R1+0x1a4] ;  /* 0x0001a400010e7983 */ /* 0x000ea80000300800 */
[----:B------:R1:W-:Y:S04]  /*185b0*/  STS.U8 [R2+UR14+0x5700], R27 ;  /* 0x0057001b02007988 */ /* 0x0003e8000800000e */
[----:B------:R-:W2:Y:S04]  /*185c0*/  LDL.LU R29, [R1+0x194] ;  /* 0x00019400011d7983 */ /* 0x000ea80000300800 */
        /* <DEDUP_REMOVED lines=17> */
[----:B----4-:R-:W-:Y:S04]  /*186e0*/  STS.U8 [R2+UR14+0x7b00], R12 ;  /* 0x007b000c02007988 */ /* 0x010fe8000800000e */
[----:B------:R4:W-:Y:S04]  /*186f0*/  STS.U8 [R2+UR14+0x7d00], R13 ;  /* 0x007d000d02007988 */ /* 0x0009e8000800000e */
[----:B-1----:R-:W2:Y:S04]  /*18700*/  LDL.LU R27, [R1+0x184] ;  /* 0x00018400011b7983 */ /* 0x002ea80000300800 */
[----:B----4-:R-:W4:Y:S04]  /*18710*/  LDL.LU R2, [R1+0x174] ;  /* 0x0001740001027983 */ /* 0x010f280000300800 */
[----:B------:R-:W4:Y:S04]  /*18720*/  LDL.LU R25, [R1+0x164] ;  /* 0x0001640001197983 */ /* 0x000f280000300800 */
[----:B------:R-:W4:Y:S04]  /*18730*/  LDL.LU R23, [R1+0x154] ;  /* 0x0001540001177983 */ /* 0x000f280000300800 */
[----:B------:R-:W4:Y:S04]  /*18740*/  LDL.LU R21, [R1+0x148] ;  /* 0x0001480001157983 */ /* 0x000f280000300800 */
[----:B------:R-:W4:Y:S04]  /*18750*/  LDL.LU R19, [R1+0x13c] ;  /* 0x00013c0001137983 */ /* 0x000f280000300800 */
[----:B------:R-:W4:Y:S04]  /*18760*/  LDL.LU R17, [R1+0x130] ;  /* 0x0001300001117983 */ /* 0x000f280000300800 */
[----:B------:R-:W4:Y:S01]  /*18770*/  LDL.LU R16, [R1+0x120] ;  /* 0x0001200001107983 */ /* 0x000f220000300800 */
[----:B0-----:R-:W-:-:S03]  /*18780*/  LOP3.LUT R3, R3, 0x7f, RZ, 0xc0, !PT ;  /* 0x0000007f03037812 */ /* 0x001fc600078ec0ff */
[----:B------:R-:W4:Y:S04]  /*18790*/  LDL.LU R15, [R1+0x114] ;  /* 0x00011400010f7983 */ /* 0x000f280000300800 */
[----:B------:R-:W4:Y:S04]  /*187a0*/  LDL.LU R6, [R1+0x104] ;  /* 0x0001040001067983 */ /* 0x000f280000300800 */
[----:B------:R-:W4:Y:S04]  /*187b0*/  LDL.LU R7, [R1+0xf4] ;  /* 0x0000f40001077983 */ /* 0x000f280000300800 */
[----:B------:R-:W4:Y:S01]  /*187c0*/  LDL.LU R22, [R1+0xe4] ;  /* 0x0000e40001167983 */ /* 0x000f220000300800 */
[----:B------:R-:W-:-:S03]  /*187d0*/  LOP3.LUT R3, R3, 0x30, RZ, 0x3c, !PT ;  /* 0x0000003003037812 */ /* 0x000fc600078e3cff */
        /* <DEDUP_REMOVED lines=14> */
[----:B0-----:R-:W2:Y:S04]  /*188c0*/  LDL.LU R26, [R1+0x38] ;  /* 0x00003800011a7983 */ /* 0x001ea80000300800 */
[----:B------:R0:W-:Y:S04]  /*188d0*/  STS.U8 [R3+UR14+0x4780], R28 ;  /* 0x0047801c03007988 */ /* 0x0001e8000800000e */
[----:B0-----:R-:W2:Y:S04]  /*188e0*/  LDL.LU R28, [R1+0x28] ;  /* 0x00002800011c7983 */ /* 0x001ea80000300800 */
[----:B------:R0:W-:Y:S04]  /*188f0*/  STS.U8 [R3+UR14+0x4980], R0 ;  /* 0x0049800003007988 */ /* 0x0001e8000800000e */
[----:B------:R1:W-:Y:S04]  /*18900*/  STS.U8 [R3+UR14+0x4b80], R14 ;  /* 0x004b800e03007988 */ /* 0x0003e8000800000e */
[----:B0-----:R-:W2:Y:S04]  /*18910*/  LDL.LU R0, [R1+0x20] ;  /* 0x0000200001007983 */ /* 0x001ea80000300800 */
[----:B-1----:R-:W2:Y:S04]  /*18920*/  LDL.LU R14, [R1+0x918] ;  /* 0x00091800010e7983 */ /* 0x002ea80000300800 */
[----:B------:R0:W-:Y:S04]  /*18930*/  STS.U8 [R3+UR14+0x4d80], R29 ;  /* 0x004d801d03007988 */ /* 0x0001e8000800000e */
[----:B0-----:R-:W2:Y:S04]  /*18940*/  LDL.LU R29, [R1+0x914] ;  /* 0x00091400011d7983 */ /* 0x001ea80000300800 */
[----:B------:R0:W-:Y:S04]  /*18950*/  STS.U8 [R3+UR14+0x4f80], R27 ;  /* 0x004f801b03007988 */ /* 0x0001e8000800000e */
[----:B----4-:R1:W-:Y:S04]  /*18960*/  STS.U8 [R3+UR14+0x5180], R2 ;  /* 0x0051800203007988 */ /* 0x0103e8000800000e */
[----:B0-----:R-:W4:Y:S04]  /*18970*/  LDL.LU R27, [R1+0x910] ;  /* 0x00091000011b7983 */ /* 0x001f280000300800 */
[----:B------:R0:W-:Y:S04]  /*18980*/  STS.U8 [R3+UR14+0x5380], R25 ;  /* 0x0053801903007988 */ /* 0x0001e8000800000e */
[----:B-1----:R-:W4:Y:S04]  /*18990*/  LDL.LU R2, [R1+0x1c] ;  /* 0x00001c0001027983 */ /* 0x002f280000300800 */
[----:B------:R1:W-:Y:S04]  /*189a0*/  STS.U8 [R3+UR14+0x5580], R23 ;  /* 0x0055801703007988 */ /* 0x0003e8000800000e */
        /* <DEDUP_REMOVED lines=33> */
[----:B---3--:R0:W-:Y:S04]  /*18bc0*/  STS.U8 [R3+UR14+0x7780], R13 ;  /* 0x0077800d03007988 */ /* 0x0081e8000800000e */
[----:B-1----:R-:W3:Y:S04]  /*18bd0*/  LDL.LU R12, [R1+0x8cc] ;  /* 0x0008cc00010c7983 */ /* 0x002ee80000300800 */
[----:B------:R1:W-:Y:S04]  /*18be0*/  STS.U8 [R3+UR14+0x7980], R18 ;  /* 0x0079801203007988 */ /* 0x0003e8000800000e */
[----:B0-----:R-:W3:Y:S04]  /*18bf0*/  LDL.LU R13, [R1+0x8c8] ;  /* 0x0008c800010d7983 */ /* 0x001ee80000300800 */
[----:B--2---:R0:W-:Y:S04]  /*18c00*/  STS.U8 [R3+UR14+0x7b80], R20 ;  /* 0x007b801403007988 */ /* 0x0041e8000800000e */
[----:B-1----:R-:W2:Y:S04]  /*18c10*/  LDL.LU R18, [R1+0x8c4] ;  /* 0x0008c40001127983 */ /* 0x002ea80000300800 */
[----:B------:R1:W-:Y:S04]  /*18c20*/  STS.U8 [R3+UR14+0x7d80], R26 ;  /* 0x007d801a03007988 */ /* 0x0003e8000800000e */
[----:B0-----:R-:W2:Y:S04]  /*18c30*/  LDL.LU R20, [R1+0x8c0] ;  /* 0x0008c00001147983 */ /* 0x001ea80000300800 */
[----:B------:R0:W-:Y:S04]  /*18c40*/  STS.U8 [R3+UR14+0x7f80], R28 ;  /* 0x007f801c03007988 */ /* 0x0001e8000800000e */
[----:B-1----:R-:W2:Y:S04]  /*18c50*/  LDL.LU R26, [R1+0x8bc] ;  /* 0x0008bc00011a7983 */ /* 0x002ea80000300800 */
[----:B0-----:R-:W2:Y:S04]  /*18c60*/  LDL.LU R28, [R1+0x8b8] ;  /* 0x0008b800011c7983 */ /* 0x001ea80000300800 */
[----:B------:R-:W2:Y:S04]  /*18c70*/  LDL.LU R3, [R1+0x24] ;  /* 0x0000240001037983 */ /* 0x000ea80000300800 */
[----:B--2---:R-:W-:Y:S04]  /*18c80*/  STS.U8 [R14+UR14+0x9000], R3 ;  /* 0x009000030e007988 */ /* 0x004fe8000800000e */
[----:B------:R0:W-:Y:S02]  /*18c90*/  STS.U8 [R14+UR14+0x9800], R0 ;  /* 0x009800000e007988 */ /* 0x0001e4000800000e */
[----:B0-----:R-:W0:Y:S02]  /*18ca0*/  S2R R0, SR_TID.X ;  /* 0x0000000000007919 */ /* 0x001e240000002100 */
[----:B------:R1:W-:Y:S04]  /*18cb0*/  STS.U8 [R14+UR14+0x9400], R28 ;  /* 0x0094001c0e007988 */ /* 0x0003e8000800000e */
[----:B-1----:R-:W2:Y:S04]  /*18cc0*/  LDL.LU R28, [R1+0x18] ;  /* 0x00001800011c7983 */ /* 0x002ea80000300800 */
[----:B------:R1:W-:Y:S04]  /*18cd0*/  STS.U8 [R14+UR14+0x9c00], R26 ;  /* 0x009c001a0e007988 */ /* 0x0003e8000800000e */
[----:B-1----:R-:W3:Y:S01]  /*18ce0*/  LDL.LU R26, [R1+0x8] ;  /* 0x00000800011a7983 */ /* 0x002ee20000300800 */
[----:B0-----:R-:W-:-:S04]  /*18cf0*/  LOP3.LUT R0, R0, 0x7f, RZ, 0xc0, !PT ;  /* 0x0000007f00007812 */ /* 0x001fc800078ec0ff */
[----:B------:R-:W-:-:S05]  /*18d00*/  LOP3.LUT R0, R0, 0x10, RZ, 0x3c, !PT ;  /* 0x0000001000007812 */ /* 0x000fca00078e3cff */
[----:B------:R0:W-:Y:S04]  /*18d10*/  STS.U8 [R0+UR14+0x9480], R20 ;  /* 0x0094801400007988 */ /* 0x0001e8000800000e */
[----:B------:R1:W-:Y:S04]  /*18d20*/  STS.U8 [R0+UR14+0x9c80], R18 ;  /* 0x009c801200007988 */ /* 0x0003e8000800000e */
[----:B0-----:R-:W3:Y:S04]  /*18d30*/  LDL.LU R20, [R1+0x10] ;  /* 0x0000100001147983 */ /* 0x001ee80000300800 */
[----:B-1----:R-:W3:Y:S04]  /*18d40*/  LDL.LU R18, [R1+0x14] ;  /* 0x0000140001127983 */ /* 0x002ee80000300800 */
[----:B----4-:R0:W-:Y:S01]  /*18d50*/  STS.U8 [R0+UR14+0x9080], R2 ;  /* 0x0090800200007988 */ /* 0x0101e2000800000e */
[----:B------:R-:W1:Y:S01]  /*18d60*/  S2R R3, SR_TID.X ;  /* 0x0000000000037919 */ /* 0x000e620000002100 */
[----:B0-----:R-:W0:Y:S01]  /*18d70*/  S2R R2, SR_TID.X ;  /* 0x0000000000027919 */ /* 0x001e220000002100 */
[----:B-1----:R-:W-:-:S02]  /*18d80*/  LOP3.LUT R3, R3, 0x7f, RZ, 0xc0, !PT ;  /* 0x0000007f03037812 */ /* 0x002fc400078ec0ff */
[----:B0-----:R-:W-:Y:S02]  /*18d90*/  LOP3.LUT R2, R2, 0x7f, RZ, 0xc0, !PT ;  /* 0x0000007f02027812 */ /* 0x001fe400078ec0ff */
[----:B------:R-:W-:Y:S02]  /*18da0*/  LOP3.LUT R3, R3, 0x30, RZ, 0x3c, !PT ;  /* 0x0000003003037812 */ /* 0x000fe400078e3cff */
[----:B------:R-:W-:Y:S01]  /*18db0*/  LOP3.LUT R2, R2, 0x20, RZ, 0x3c, !PT ;  /* 0x0000002002027812 */ /* 0x000fe200078e3cff */
[----:B--2---:R0:W-:Y:S02]  /*18dc0*/  STS.U8 [R0+UR14+0x9880], R28 ;  /* 0x0098801c00007988 */ /* 0x0041e4000800000e */
[----:B0-----:R-:W0:Y:S02]  /*18dd0*/  S2R R28, SR_TID.X ;  /* 0x00000000001c7919 */ /* 0x001e240000002100 */
[----:B---3--:R-:W-:Y:S04]  /*18de0*/  STS.U8 [R2+UR14+0x9500], R13 ;  /* 0x0095000d02007988 */ /* 0x008fe8000800000e */
[----:B------:R-:W-:Y:S04]  /*18df0*/  STS.U8 [R2+UR14+0x9d00], R12 ;  /* 0x009d000c02007988 */ /* 0x000fe8000800000e */
[----:B------:R-:W-:Y:S01]  /*18e00*/  STS.U8 [R2+UR14+0x9900], R20 ;  /* 0x0099001402007988 */ /* 0x000fe2000800000e */
[----:B0-----:R-:W-:-:S03]  /*18e10*/  LOP3.LUT R28, R28, 0x7f, RZ, 0xc0, !PT ;  /* 0x0000007f1c1c7812 */ /* 0x001fc600078ec0ff */
[----:B------:R-:W-:Y:S04]  /*18e20*/  STS.U8 [R2+UR14+0x9100], R18 ;  /* 0x0091001202007988 */ /* 0x000fe8000800000e */
[----:B------:R0:W-:Y:S04]  /*18e30*/  STS.U8 [R3+UR14+0x9180], R15 ;  /* 0x0091800f03007988 */ /* 0x0001e8000800000e */
[----:B------:R-:W-:Y:S01]  /*18e40*/  STS.U8 [R3+UR14+0x9980], R26 ;  /* 0x0099801a03007988 */ /* 0x000fe2000800000e */
[----:B0-----:R-:W-:-:S03]  /*18e50*/  LOP3.LUT R15, R28, 0x40, RZ, 0x3c, !PT ;  /* 0x000000401c0f7812 */ /* 0x001fc600078e3cff */
[----:B------:R-:W-:Y:S04]  /*18e60*/  STS.U8 [R3+UR14+0x9580], R11 ;  /* 0x0095800b03007988 */ /* 0x000fe8000800000e */
[----:B------:R-:W-:Y:S04]  /*18e70*/  STS.U8 [R3+UR14+0x9d80], R10 ;  /* 0x009d800a03007988 */ /* 0x000fe8000800000e */
[----:B------:R0:W-:Y:S04]  /*18e80*/  STS.U8 [R15+UR14+0x9200], R5 ;  /* 0x009200050f007988 */ /* 0x0001e8000800000e */
[----:B------:R1:W-:Y:S04]  /*18e90*/  STS.U8 [R15+UR14+0x9a00], R4 ;  /* 0x009a00040f007988 */ /* 0x0003e8000800000e */
[----:B0-----:R0:W5:Y:S04]  /*18ea0*/  LDL.LU R5, [R1+0x8b4] ;  /* 0x0008b40001057983 */ /* 0x0011680000300800 */
[----:B-1----:R0:W5:Y:S01]  /*18eb0*/  LDL.LU R4, [R1+0x8b0] ;  /* 0x0008b00001047983 */ /* 0x0021620000300800 */
[----:B------:R-:W-:-:S03]  /*18ec0*/  LOP3.LUT R26, R28, 0x50, RZ, 0x3c, !PT ;  /* 0x000000501c1a7812 */ /* 0x000fc600078e3cff */
[----:B------:R-:W-:Y:S04]  /*18ed0*/  STS.U8 [R15+UR14+0x9600], R9 ;  /* 0x009600090f007988 */ /* 0x000fe8000800000e */
[----:B------:R1:W-:Y:S04]  /*18ee0*/  STS.U8 [R15+UR14+0x9e00], R8 ;  /* 0x009e00080f007988 */ /* 0x0003e8000800000e */
[----:B------:R0:W-:Y:S04]  /*18ef0*/  STS.U8 [R26+UR14+0x9280], R24 ;  /* 0x009280181a007988 */ /* 0x0001e8000800000e */
[----:B------:R0:W-:Y:S01]  /*18f00*/  STS.U8 [R26+UR14+0x9a80], R22 ;  /* 0x009a80161a007988 */ /* 0x0001e2000800000e */
[----:B-1----:R-:W-:-:S03]  /*18f10*/  LOP3.LUT R15, R14, 0x60, RZ, 0x3c, !PT ;  /* 0x000000600e0f7812 */ /* 0x002fc600078e3cff */
[----:B------:R0:W-:Y:S01]  /*18f20*/  STS.U8 [R26+UR14+0x9680], R7 ;  /* 0x009680071a007988 */ /* 0x0001e2000800000e */
[----:B------:R-:W-:-:S03]  /*18f30*/  LOP3.LUT R14, R14, 0x70, RZ, 0x3c, !PT ;  /* 0x000000700e0e7812 */ /* 0x000fc600078e3cff */
[----:B------:R0:W-:Y:S04]  /*18f40*/  STS.U8 [R26+UR14+0x9e80], R6 ;  /* 0x009e80061a007988 */ /* 0x0001e8000800000e */
[----:B------:R0:W-:Y:S04]  /*18f50*/  STS.U8 [R15+UR14+0x9300], R16 ;  /* 0x009300100f007988 */ /* 0x0001e8000800000e */
[----:B------:R0:W-:Y:S04]  /*18f60*/  STS.U8 [R15+UR14+0x9b00], R17 ;  /* 0x009b00110f007988 */ /* 0x0001e8000800000e */
[----:B------:R0:W-:Y:S04]  /*18f70*/  STS.U8 [R15+UR14+0x9700], R19 ;  /* 0x009700130f007988 */ /* 0x0001e8000800000e */
[----:B------:R0:W-:Y:S04]  /*18f80*/  STS.U8 [R15+UR14+0x9f00], R21 ;  /* 0x009f00150f007988 */ /* 0x0001e8000800000e */
[----:B------:R0:W-:Y:S04]  /*18f90*/  STS.U8 [R14+UR14+0x9380], R23 ;  /* 0x009380170e007988 */ /* 0x0001e8000800000e */
[----:B------:R0:W-:Y:S04]  /*18fa0*/  STS.U8 [R14+UR14+0x9b80], R25 ;  /* 0x009b80190e007988 */ /* 0x0001e8000800000e */
[----:B------:R0:W-:Y:S04]  /*18fb0*/  STS.U8 [R14+UR14+0x9780], R27 ;  /* 0x0097801b0e007988 */ /* 0x0001e8000800000e */
[----:B------:R0:W-:Y:S01]  /*18fc0*/  STS.U8 [R14+UR14+0x9f80], R29 ;  /* 0x009f801d0e007988 */ /* 0x0001e2000800000e */
[----:B------:R1:W-:Y:S06]  /*18fd0*/  MEMBAR.ALL.CTA ;  /* 0x0000000000007992 */ /* 0x0003ec0000008000 */
[----:B-1----:R-:W1:Y:S01]  /*18fe0*/  FENCE.VIEW.ASYNC.S ;  /* 0x00000000000073c6 */ /* 0x002e620000000000 */
[----:B------:R-:W-:Y:S01]  /*18ff0*/  ULEA UR17, UR67, UR14, 0x3 ;  /* 0x0000000e43117291 */ /* 0x000fe2000f8e18ff */
[----:B------:R-:W-:-:S03]  /*19000*/  UMOV UR7, UR4 ;  /* 0x0000000400077c82 */ /* 0x000fc60008000000 */
[----:B------:R-:W-:Y:S01]  /*19010*/  UIADD3 UR17, UPT, UPT, UR17, 0xa000, URZ ;  /* 0x0000a00011117890 */ /* 0x000fe2000fffe0ff */
[----:B-1----:R-:W-:Y:S06]  /*19020*/  BAR.SYNC.DEFER_BLOCKING 0x0 ;  /* 0x0000000000007b1d */ /* 0x002fec0000010000 */
[----:B0-----:R-:W-:Y:S05]  /*19030*/  BRA.U UP1, `(.L_x_9) ;  /* 0x00000001017c7547 */ /* 0x001fea000b800000 */
[----:B------:R-:W-:Y:S01]  /*19040*/  UMOV UR9, 0x80004020 ;  /* 0x8000402000097882 */ /* 0x000fe20000000000 */
[----:B------:R-:W-:Y:S01]  /*19050*/  UMOV UR11, 0x40004040 ;  /* 0x40004040000b7882 */ /* 0x000fe20000000000 */
[----:B------:R-:W-:Y:S01]  /*19060*/  UMOV UR12, 0x0 ;  /* 0x00000000000c7882 */ /* 0x000fe20000000000 */
[----:B------:R-:W-:Y:S01]  /*19070*/  UMOV UR13, 0x4048010 ;  /* 0x04048010000d7882 */ /* 0x000fe20000000000 */
[----:B------:R-:W-:Y:S01]  /*19080*/  UMOV UR52, 0x0 ;  /* 0x0000000000347882 */ /* 0x000fe20000000000 */
[----:B------:R-:W-:Y:S01]  /*19090*/  UMOV UR53, 0x4048010 ;  /* 0x0404801000357882 */ /* 0x000fe20000000000 */
        /* <DEDUP_REMOVED lines=14> */
[----:B------:R-:W-:Y:S01]  /*19180*/  UMOV UR4, UR17 ;  /* 0x0000001100047c82 */ /* 0x000fe20008000000 */
[----:B------:R-:W-:Y:S01]  /*19190*/  UMOV UR5, URZ ;  /* 0x000000ff00057c82 */ /* 0x000fe20008000000 */
[----:B------:R0:W-:Y:S01]  /*191a0*/  UTCQMMA gdesc[UR36], gdesc[UR38], tmem[UR15], tmem[UR58], idesc[UR59], UPT ;  /* 0x00ff3a26240075ea */ /* 0x0001e2000b80030f */
[----:B------:R-:W-:Y:S01]  /*191b0*/  UMOV UR64, 0x0 ;  /* 0x0000000000407882 */ /* 0x000fe20000000000 */
[----:B------:R-:W-:Y:S01]  /*191c0*/  UMOV UR65, 0x4048010 ;  /* 0x0404801000417882 */ /* 0x000fe20000000000 */
[----:B------:R0:W-:Y:S01]  /*191d0*/  UTCQMMA gdesc[UR40], gdesc[UR42], tmem[UR15], tmem[UR60], idesc[UR61], UPT ;  /* 0x00ff3c2a280075ea */ /* 0x0001e2000b80030f */
[----:B------:R-:W-:Y:S01]  /*191e0*/  UMOV UR4, UR4 ;  /* 0x0000000400047c82 */ /* 0x000fe20008000000 */
[----:B------:R0:W-:Y:S01]  /*191f0*/  UTCQMMA gdesc[UR44], gdesc[UR46], tmem[UR15], tmem[UR62], idesc[UR63], UPT ;  /* 0x00ff3e2e2c0075ea */ /* 0x0001e2000b80030f */
[----:B------:R0:W-:Y:S01]  /*19200*/  UTCQMMA gdesc[UR48], gdesc[UR50], tmem[UR15], tmem[UR64], idesc[UR65], UPT ;  /* 0x00ff4032300075ea */ /* 0x0001e2000b80030f */
[----:B------:R0:W-:Y:S01]  /*19210*/  UTCBAR [UR4], URZ ;  /* 0x000000ff040073e9 */ /* 0x0001e200080000ff */
[----:B------:R-:W-:Y:S01]  /*19220*/  NOP ;  /* 0x0000000000007918 */ /* 0x000fe20000000000 */
.L_x_9:
[----:B------:R-:W-:-:S04]  /*19230*/  UIADD3 UR67, UPT, UPT, UR67, 0x1, URZ ;  /* 0x0000000143437890 */ /* 0x000fc8000fffe0ff */
[----:B------:R-:W-:-:S04]  /*19240*/  UISETP.GT.AND UP2, UPT, UR67, 0x1, UPT ;  /* 0x000000014300788c */ /* 0x000fc8000bf44270 */
[----:B0-----:R-:W-:Y:S02]  /*19250*/  USEL UR4, URZ, 0x1, !UP2 ;  /* 0x00000001ff047887 */ /* 0x001fe4000d000000 */
[----:B------:R-:W-:Y:S02]  /*19260*/  USEL UR67, UR67, URZ, !UP2 ;  /* 0x000000ff43437287 */ /* 0x000fe4000d000000 */
[----:B------:R-:W-:Y:S02]  /*19270*/  UISETP.NE.U32.AND UP2, UPT, UR6, UR19, UPT ;  /* 0x000000130600728c */ /* 0x000fe4000bf45070 */
[----:B------:R-:W-:Y:S01]  /*19280*/  ULOP3.LUT UR4, UR7, UR4, URZ, 0x3c, !UPT ;  /* 0x0000000407047292 */ /* 0x000fe2000f8e3cff */
[----:B------:R-:W-:-:S06]  /*19290*/  UMOV UR6, UR20 ;  /* 0x0000001400067c82 */ /* 0x000fcc0008000000 */
[----:B------:R-:W-:Y:S05]  /*192a0*/  BRA.U UP2, `(.L_x_10) ;  /* 0xffffff2d02a07547 */ /* 0x000fea000b83ffff */
.L_x_7:
[----:B------:R-:W-:-:S09]  /*192b0*/  UISETP.GE.AND UP1, UPT, UR21, 0x100, UPT ;  /* 0x000001001500788c */ /* 0x000fd2000bf26270 */
[----:B------:R-:W-:Y:S05]  /*192c0*/  BRA.U !UP1, `(.L_x_11) ;  /* 0x0000000109107547 */ /* 0x000fea000b800000 */
[----:B------:R-:W-:-:S06]  /*192d0*/  USHF.L.U32 UR7, UR7, 0x1f, URZ ;  /* 0x0000001f07077899 */ /* 0x000fcc00080006ff */
[----:B------:R-:W-:-:S04]  /*192e0*/  IMAD.U32 R0, RZ, RZ, UR7 ;  /* 0x00000007ff007e24 */ /* 0x000fc8000f8e00ff */
[----:B------:R-:W1:Y:S02]  /*192f0*/  SYNCS.PHASECHK.TRANS64.TRYWAIT P0, [UR17], R0 ;  /* 0x00000000ff0075a7 */ /* 0x000e640008001111 */
[----:B-1----:R-:W-:Y:S05]  /*19300*/  @!P0 BRA `(.L_x_12) ;  /* 0x0000000800908947 */ /* 0x002fea0003800000 */
.L_x_11:
[----:B------:R-:W2:Y:S01]  /*19310*/  LDL.LU R16, [R1+0x8ac] ;  /* 0x0008ac0001107983 */ /* 0x000ea20000300800 */
[----:B------:R-:W2:Y:S03]  /*19320*/  LDCU UR4, c[0x0][0x3b4] ;  /* 0x00007680ff0477ac */ /* 0x000ea60008000800 */
[----:B------:R-:W3:Y:S01]  /*19330*/  LDL.LU R14, [R1+0x6dc] ;  /* 0x0006dc00010e7983 */ /* 0x000ee20000300800 */
[----:B------:R-:W1:Y:S01]  /*19340*/  LDCU.128 UR8, c[0x0][0x390] ;  /* 0x00007200ff0877ac */ /* 0x000e620008000c00 */
[----:B------:R-:W-:Y:S06]  /*19350*/  BAR.SYNC.DEFER_BLOCKING 0x0 ;  /* 0x0000000000007b1d */ /* 0x000fec0000010000 */
[----:B------:R-:W4:Y:S01]  /*19360*/  LDCU UR5, c[0x0][0x3b8] ;  /* 0x00007700ff0577ac */ /* 0x000f220008000800 */
[----:B------:R-:W0:Y:S01]  /*19370*/  S2R R15, SR_TID.X ;  /* 0x00000000000f7919 */ /* 0x000e220000002100 */
[----:B------:R-:W1:Y:S02]  /*19380*/  @!P1 SYNCS.CCTL.IV [UR14+0xa000] ;  /* 0x00a00000ff0099b1 */ /* 0x000e64000800000e */
[----:B-1----:R-:W-:Y:S06]  /*19390*/  BAR.SYNC.DEFER_BLOCKING 0x0 ;  /* 0x0000000000007b1d */ /* 0x002fec0000010000 */
[----:B0----5:R-:W-:Y:S01]  /*193a0*/  LDTM.16dp32bit_t0_t15.x8 R4, tmem[UR16] ;  /* 0x00000010000479ee */ /* 0x021fe20008980000 */
[----:B------:R-:W0:Y:S01]  /*193b0*/  LDTM.16dp32bit_t16_t31.x8 R4, tmem[UR16+0x8] ;  /* 0x00000810000479ee */ /* 0x000e2200089a0000 */
[----:B------:R-:W-:Y:S01]  /*193c0*/  SHF.R.U32.HI R0, RZ, 0x1, R15 ;  /* 0x00000001ff007819 */ /* 0x000fe2000001160f */
[----:B------:R-:W-:-:S03]  /*193d0*/  IMAD.SHL.U32 R13, R15, 0x10, RZ ;  /* 0x000000100f0d7824 */ /* 0x000fc600078e00ff */
[----:B------:R-:W-:-:S04]  /*193e0*/  LOP3.LUT R0, R0, 0x30, RZ, 0xc0, !PT ;  /* 0x0000003000007812 */ /* 0x000fc800078ec0ff */
[----:B------:R-:W-:Y:S01]  /*193f0*/  LOP3.LUT R0, R0, 0x1f, R15, 0xf8, !PT ;  /* 0x0000001f00007812 */ /* 0x000fe200078ef80f */
[----:B------:R-:W1:Y:S01]  /*19400*/  @!P1 SYNCS.CCTL.IV [UR14+0xa008] ;  /* 0x00a00800ff0099b1 */ /* 0x000e62000800000e */
[----:B------:R-:W-:-:S03]  /*19410*/  NOP ;  /* 0x0000000000007918 */ /* 0x000fc60000000000 */
[C---:B------:R-:W-:Y:S02]  /*19420*/  IMAD.SHL.U32 R2, R0.reuse, 0x20, RZ ;  /* 0x0000002000027824 */ /* 0x040fe400078e00ff */
[C---:B------:R-:W-:Y:S01]  /*19430*/  IMAD.SHL.U32 R3, R0.reuse, 0x8, RZ ;  /* 0x0000000800037824 */ /* 0x040fe200078e00ff */
[----:B0-----:R-:W-:Y:S01]  /*19440*/  F2FP.SATFINITE.E4M3.F32.PACK_AB_MERGE_C R4, R5, R4, RZ ;  /* 0x000000040504723e */ /* 0x001fe200048070ff */
[----:B------:R-:W-:Y:S01]  /*19450*/  IMAD.SHL.U32 R0, R0, 0x4, RZ ;  /* 0x0000000400007824 */ /* 0x000fe200078e00ff */
[----:B------:R-:W-:Y:S02]  /*19460*/  LOP3.LUT R2, R2, 0x300, RZ, 0xc0, !PT ;  /* 0x0000030002027812 */ /* 0x000fe400078ec0ff */
[----:B------:R-:W-:Y:S02]  /*19470*/  F2FP.SATFINITE.E4M3.F32.PACK_AB_MERGE_C R6, R7, R6, RZ ;  /* 0x000000060706723e */ /* 0x000fe400048070ff */
[----:B------:R-:W-:Y:S02]  /*19480*/  LOP3.LUT R12, R3, 0x1c0, RZ, 0xc0, !PT ;  /* 0x000001c0030c7812 */ /* 0x000fe400078ec0ff */
[----:B------:R-:W-:-:S02]  /*19490*/  F2FP.SATFINITE.E4M3.F32.PACK_AB_MERGE_C R8, R9, R8, RZ ;  /* 0x000000080908723e */ /* 0x000fc400048070ff */
[--C-:B------:R-:W-:Y:S02]  /*194a0*/  LOP3.LUT R3, R2, 0x70, R13.reuse, 0xf8, !PT ;  /* 0x0000007002037812 */ /* 0x100fe400078ef80d */
[----:B------:R-:W-:Y:S02]  /*194b0*/  LOP3.LUT R5, R4, 0xffff, RZ, 0xc0, !PT ;  /* 0x0000ffff04057812 */ /* 0x000fe400078ec0ff */
[----:B------:R-:W-:Y:S02]  /*194c0*/  LOP3.LUT R6, R6, 0xffff, RZ, 0xc0, !PT ;  /* 0x0000ffff06067812 */ /* 0x000fe400078ec0ff */
[----:B------:R-:W-:Y:S02]  /*194d0*/  LOP3.LUT R2, R12, 0x30, R13, 0xf8, !PT ;  /* 0x000000300c027812 */ /* 0x000fe400078ef80d */
[----:B------:R-:W-:Y:S02]  /*194e0*/  LOP3.LUT R12, R8, 0xffff, RZ, 0xc0, !PT ;  /* 0x0000ffff080c7812 */ /* 0x000fe400078ec0ff */
[----:B------:R-:W-:-:S02]  /*194f0*/  SHF.R.U32.HI R4, RZ, 0x8, R5 ;  /* 0x00000008ff047819 */ /* 0x000fc40000011605 */
[--C-:B------:R-:W-:Y:S02]  /*19500*/  PRMT R8, R5, 0x3340, R6.reuse ;  /* 0x0000334005087816 */ /* 0x100fe40000000006 */
[----:B------:R-:W-:Y:S02]  /*19510*/  SHF.R.U32.HI R5, RZ, 0x8, R6 ;  /* 0x00000008ff057819 */ /* 0x000fe40000011606 */
[----:B------:R-:W-:Y:S02]  /*19520*/  SHF.R.U32.HI R6, RZ, 0x8, R12 ;  /* 0x00000008ff067819 */ /* 0x000fe4000001160c */
[----:B------:R-:W-:Y:S02]  /*19530*/  LOP3.LUT R4, R4, 0xffff, RZ, 0xc0, !PT ;  /* 0x0000ffff04047812 */ /* 0x000fe400078ec0ff */
[----:B------:R-:W-:Y:S02]  /*19540*/  LOP3.LUT R5, R5, 0xffff, RZ, 0xc0, !PT ;  /* 0x0000ffff05057812 */ /* 0x000fe400078ec0ff */
[----:B------:R-:W-:-:S02]  /*19550*/  LOP3.LUT R6, R6, 0xffff, RZ, 0xc0, !PT ;  /* 0x0000ffff06067812 */ /* 0x000fc400078ec0ff */
[----:B------:R-:W-:Y:S02]  /*19560*/  PRMT R7, R12, 0x3340, R1 ;  /* 0x000033400c077816 */ /* 0x000fe40000000001 */
[----:B------:R-:W-:Y:S02]  /*19570*/  F2FP.SATFINITE.E4M3.F32.PACK_AB_MERGE_C R10, R11, R10, RZ ;  /* 0x0000000a0b0a723e */ /* 0x000fe400048070ff */
[----:B------:R-:W-:Y:S02]  /*19580*/  PRMT R5, R4, 0x3340, R5 ;  /* 0x0000334004057816 */ /* 0x000fe40000000005 */
[----:B------:R-:W-:Y:S02]  /*19590*/  PRMT R6, R6, 0x3340, R1 ;  /* 0x0000334006067816 */ /* 0x000fe40000000001 */
[----:B------:R-:W-:Y:S02]  /*195a0*/  PRMT R7, R8, 0x5410, R7 ;  /* 0x0000541008077816 */ /* 0x000fe40000000007 */
[----:B------:R-:W-:-:S02]  /*195b0*/  SHF.R.S32.HI R4, RZ, 0x2, R15 ;  /* 0x00000002ff047819 */ /* 0x000fc4000001140f */
[----:B------:R-:W-:Y:S02]  /*195c0*/  LOP3.LUT R10, R10, 0xffff, RZ, 0xc0, !PT ;  /* 0x0000ffff0a0a7812 */ /* 0x000fe400078ec0ff */
[----:B------:R-:W-:Y:S02]  /*195d0*/  LOP3.LUT R0, R3, 0xc0, R0, 0x78, !PT ;  /* 0x000000c003007812 */ /* 0x000fe400078e7800 */
[----:B------:R-:W-:Y:S02]  /*195e0*/  PRMT R5, R5, 0x5410, R6 ;  /* 0x0000541005057816 */ /* 0x000fe40000000006 */
[----:B------:R-:W-:Y:S01]  /*195f0*/  SGXT R3, R4, 0x1 ;  /* 0x000000010403781a */ /* 0x000fe20000000200 */
[----:B------:R-:W-:Y:S01]  /*19600*/  VIADD R4, R0, UR14 ;  /* 0x0000000e00047c36 */ /* 0x000fe20008000000 */
[--C-:B------:R-:W-:Y:S02]  /*19610*/  PRMT R6, R7, 0x4210, R10.reuse ;  /* 0x0000421007067816 */ /* 0x100fe4000000000a */
[----:B------:R-:W-:-:S02]  /*19620*/  PRMT R7, R5, 0x5210, R10 ;  /* 0x0000521005077816 */ /* 0x000fc4000000000a */
[----:B------:R-:W-:Y:S02]  /*19630*/  LOP3.LUT R2, R2, 0x240, R3, 0x78, !PT ;  /* 0x0000024002027812 */ /* 0x000fe400078e7803 */
[----:B------:R-:W-:Y:S01]  /*19640*/  SHF.R.U32.HI R10, RZ, 0x6, R15 ;  /* 0x00000006ff0a7819 */ /* 0x000fe2000001160f */
[----:B-1----:R-:W-:Y:S01]  /*19650*/  STSM.16.M88.2 [R4], R6 ;  /* 0x0000000604007844 */ /* 0x002fe20000000100 */
[----:B------:R-:W-:Y:S02]  /*19660*/  LEA.HI R15, R15, 0xe, RZ, 0x1a ;  /* 0x0000000e0f0f7811 */ /* 0x000fe400078fd0ff */
[----:B------:R-:W-:Y:S01]  /*19670*/  SGXT.U32 R10, R10, 0x1 ;  /* 0x000000010a0a781a */ /* 0x000fe20000000000 */
[----:B------:R-:W-:Y:S06]  /*19680*/  BAR.SYNC.DEFER_BLOCKING 0x0 ;  /* 0x0000000000007b1d */ /* 0x000fec0000010000 */
[----:B------:R-:W0:Y:S02]  /*19690*/  LDSM.16.M88.2 R2, [R2+UR14] ;  /* 0x0000000e0202783b */ /* 0x000e240008000100 */
[----:B0-----:R-:W-:-:S02]  /*196a0*/  PRMT R19, R2, 0x7770, RZ ;  /* 0x0000777002137816 */ /* 0x001fc400000000ff */
[----:B------:R-:W-:Y:S02]  /*196b0*/  PRMT R23, R2, 0x7771, RZ ;  /* 0x0000777102177816 */ /* 0x000fe400000000ff */
[----:B------:R-:W-:Y:S01]  /*196c0*/  PRMT R25, R3, 0x7772, RZ ;  /* 0x0000777203197816 */ /* 0x000fe200000000ff */
[C---:B--2---:R-:W-:Y:S01]  /*196d0*/  IMAD R0, R16.reuse, UR4, RZ ;  /* 0x0000000410007c24 */ /* 0x044fe2000f8e02ff */
[----:B------:R-:W-:Y:S02]  /*196e0*/  ISETP.GE.AND P0, PT, R16, UR10, PT ;  /* 0x0000000a10007c0c */ /* 0x000fe4000bf06270 */
[C---:B---3--:R-:W-:Y:S02]  /*196f0*/  LOP3.LUT R5, R14.reuse, R10, RZ, 0xfc, !PT ;  /* 0x0000000a0e057212 */ /* 0x048fe400078efcff */
[----:B------:R-:W-:Y:S02]  /*19700*/  LOP3.LUT R7, R14, 0x2, R10, 0xfe, !PT ;  /* 0x000000020e077812 */ /* 0x000fe400078efe0a */
[C---:B------:R-:W-:Y:S01]  /*19710*/  ISETP.LT.AND P1, PT, R5.reuse, UR11, !P0 ;  /* 0x0000000b05007c0c */ /* 0x040fe2000c721270 */
[----:B----4-:R-:W-:Y:S01]  /*19720*/  IMAD R5, R5, UR5, RZ ;  /* 0x0000000505057c24 */ /* 0x010fe2000f8e02ff */
[----:B------:R-:W-:-:S02]  /*19730*/  IADD3 R12, P2, PT, R0, UR8, RZ ;  /* 0x00000008000c7c10 */ /* 0x000fc4000ff5e0ff */
[C---:B------:R-:W-:Y:S01]  /*19740*/  ISETP.LT.AND P4, PT, R7.reuse, UR11, !P0 ;  /* 0x0000000b07007c0c */ /* 0x040fe2000c781270 */
[----:B------:R-:W-:Y:S01]  /*19750*/  IMAD R7, R7, UR5, RZ ;  /* 0x0000000507077c24 */ /* 0x000fe2000f8e02ff */
[----:B------:R-:W-:Y:S02]  /*19760*/  LEA.HI.X.SX32 R0, R0, UR9, 0x1, P2 ;  /* 0x0000000900007c11 */ /* 0x000fe400090f0eff */
[-C--:B------:R-:W-:Y:S02]  /*19770*/  IADD3 R8, P2, PT, R5, R12.reuse, RZ ;  /* 0x0000000c05087210 */ /* 0x080fe40007f5e0ff */
[----:B------:R-:W-:Y:S02]  /*19780*/  IADD3 R6, P3, PT, R7, R12, RZ ;  /* 0x0000000c07067210 */ /* 0x000fe40007f7e0ff */
[-C--:B------:R-:W-:Y:S02]  /*19790*/  LEA.HI.X.SX32 R9, R5, R0.reuse, 0x1, P2 ;  /* 0x0000000005097211 */ /* 0x080fe400010f0eff */
[----:B------:R-:W-:-:S02]  /*197a0*/  LEA.HI.X.SX32 R7, R7, R0, 0x1, P3 ;  /* 0x0000000007077211 */ /* 0x000fc400018f0eff */
[C-C-:B------:R-:W-:Y:S01]  /*197b0*/  LOP3.LUT R5, R14.reuse, 0x4, R10.reuse, 0xfe, !PT ;  /* 0x000000040e057812 */ /* 0x140fe200078efe0a */
[----:B------:R0:W-:Y:S01]  /*197c0*/  @P1 STG.E.U8 desc[UR22][R8.64], R19 ;  /* 0x0000001308001986 */ /* 0x0001e2000c101116 */
[C-C-:B------:R-:W-:Y:S02]  /*197d0*/  LOP3.LUT R11, R14.reuse, 0x6, R10.reuse, 0xfe, !PT ;  /* 0x000000060e0b7812 */ /* 0x140fe400078efe0a */
[C---:B------:R-:W-:Y:S01]  /*197e0*/  ISETP.LT.AND P5, PT, R5.reuse, UR11, !P0 ;  /* 0x0000000b05007c0c */ /* 0x040fe2000c7a1270 */
[----:B------:R1:W-:Y:S01]  /*197f0*/  @P4 STG.E.U8 desc[UR22][R6.64], R23 ;  /* 0x0000001706004986 */ /* 0x0003e2000c101116 */
[C-C-:B------:R-:W-:Y:S01]  /*19800*/  LOP3.LUT R17, R14.reuse, 0xa, R10.reuse, 0xfe, !PT ;  /* 0x0000000a0e117812 */ /* 0x140fe200078efe0a */
[----:B------:R-:W-:Y:S01]  /*19810*/  IMAD R5, R5, UR5, RZ ;  /* 0x0000000505057c24 */ /* 0x000fe2000f8e02ff */
[C-C-:B------:R-:W-:Y:S02]  /*19820*/  LOP3.LUT R18, R14.reuse, 0x8, R10.reuse, 0xfe, !PT ;  /* 0x000000080e127812 */ /* 0x140fe400078efe0a */
[C---:B------:R-:W-:Y:S01]  /*19830*/  ISETP.LT.AND P4, PT, R11.reuse, UR11, !P0 ;  /* 0x0000000b0b007c0c */ /* 0x040fe2000c781270 */
[----:B------:R-:W-:Y:S01]  /*19840*/  IMAD R11, R11, UR5, RZ ;  /* 0x000000050b0b7c24 */ /* 0x000fe2000f8e02ff */
[----:B------:R-:W-:Y:S01]  /*19850*/  LOP3.LUT R16, R14, 0xc, R10, 0xfe, !PT ;  /* 0x0000000c0e107812 */ /* 0x000fe200078efe0a */
[----:B------:R-:W-:Y:S01]  /*19860*/  IMAD R13, R18, UR5, RZ ;  /* 0x00000005120d7c24 */ /* 0x000fe2000f8e02ff */
[----:B------:R-:W-:Y:S01]  /*19870*/  LOP3.LUT R21, R14, R15, RZ, 0xfc, !PT ;  /* 0x0000000f0e157212 */ /* 0x000fe200078efcff */
[----:B------:R-:W-:Y:S01]  /*19880*/  IMAD R15, R17, UR5, RZ ;  /* 0x00000005110f7c24 */ /* 0x000fe2000f8e02ff */
[-C--:B------:R-:W-:Y:S01]  /*19890*/  IADD3 R4, P6, PT, R5, R12.reuse, RZ ;  /* 0x0000000c05047210 */ /* 0x080fe20007fde0ff */
[----:B0-----:R-:W-:Y:S01]  /*198a0*/  IMAD R19, R16, UR5, RZ ;  /* 0x0000000510137c24 */ /* 0x001fe2000f8e02ff */
[----:B-1----:R-:W-:-:S02]  /*198b0*/  IADD3 R6, P2, PT, R11, R12, RZ ;  /* 0x0000000c0b067210 */ /* 0x002fc40007f5e0ff */
[----:B------:R-:W-:Y:S02]  /*198c0*/  LEA.HI.X.SX32 R5, R5, R0, 0x1, P6 ;  /* 0x0000000005057211 */ /* 0x000fe400030f0eff */
[-C--:B------:R-:W-:Y:S02]  /*198d0*/  IADD3 R8, P3, PT, R13, R12.reuse, RZ ;  /* 0x0000000c0d087210 */ /* 0x080fe40007f7e0ff */
[----:B------:R-:W-:Y:S02]  /*198e0*/  IADD3 R10, P6, PT, R15, R12, RZ ;  /* 0x0000000c0f0a7210 */ /* 0x000fe40007fde0ff */
[----:B------:R-:W-:Y:S02]  /*198f0*/  LEA.HI.X.SX32 R7, R11, R0, 0x1, P2 ;  /* 0x000000000b077211 */ /* 0x000fe400010f0eff */
[----:B------:R-:W-:Y:S02]  /*19900*/  IADD3 R14, P2, PT, R19, R12, RZ ;  /* 0x0000000c130e7210 */ /* 0x000fe40007f5e0ff */
[C---:B------:R-:W-:Y:S01]  /*19910*/  ISETP.LT.AND P1, PT, R21.reuse, UR11, !P0 ;  /* 0x0000000b15007c0c */ /* 0x040fe2000c721270 */
[----:B------:R-:W-:Y:S01]  /*19920*/  IMAD R21, R21, UR5, RZ ;  /* 0x0000000515157c24 */ /* 0x000fe2000f8e02ff */
[----:B------:R-:W-:-:S02]  /*19930*/  LEA.HI.X.SX32 R9, R13, R0, 0x1, P3 ;  /* 0x000000000d097211 */ /* 0x000fc400018f0eff */
[-C--:B------:R-:W-:Y:S02]  /*19940*/  LEA.HI.X.SX32 R11, R15, R0.reuse, 0x1, P6 ;  /* 0x000000000f0b7211 */ /* 0x080fe400030f0eff */
[----:B------:R-:W-:Y:S02]  /*19950*/  ISETP.LT.AND P3, PT, R18, UR11, !P0 ;  /* 0x0000000b12007c0c */ /* 0x000fe4000c761270 */
[----:B------:R-:W-:Y:S02]  /*19960*/  LEA.HI.X.SX32 R15, R19, R0, 0x1, P2 ;  /* 0x00000000130f7211 */ /* 0x000fe400010f0eff */
[----:B------:R-:W-:Y:S02]  /*19970*/  ISETP.LT.AND P2, PT, R17, UR11, !P0 ;  /* 0x0000000b11007c0c */ /* 0x000fe4000c741270 */
[----:B------:R-:W-:Y:S02]  /*19980*/  ISETP.LT.AND P0, PT, R16, UR11, !P0 ;  /* 0x0000000b10007c0c */ /* 0x000fe4000c701270 */
[----:B------:R-:W-:-:S02]  /*19990*/  IADD3 R12, P6, PT, R21, R12, RZ ;  /* 0x0000000c150c7210 */ /* 0x000fc40007fde0ff */
[C---:B------:R-:W-:Y:S02]  /*199a0*/  PRMT R17, R2.reuse, 0x7772, RZ ;  /* 0x0000777202117816 */ /* 0x040fe400000000ff */
[----:B------:R-:W-:Y:S02]  /*199b0*/  LEA.HI.X.SX32 R13, R21, R0, 0x1, P6 ;  /* 0x00000000150d7211 */ /* 0x000fe400030f0eff */
[----:B------:R-:W-:Y:S01]  /*199c0*/  PRMT R19, R2, 0x7773, RZ ;  /* 0x0000777302137816 */ /* 0x000fe200000000ff */
[----:B------:R0:W-:Y:S01]  /*199d0*/  @P5 STG.E.U8 desc[UR22][R4.64], R17 ;  /* 0x0000001104005986 */ /* 0x0001e2000c101116 */
[C---:B------:R-:W-:Y:S02]  /*199e0*/  PRMT R21, R3.reuse, 0x7770, RZ ;  /* 0x0000777003157816 */ /* 0x040fe400000000ff */
[C---:B------:R-:W-:Y:S01]  /*199f0*/  PRMT R23, R3.reuse, 0x7771, RZ ;  /* 0x0000777103177816 */ /* 0x040fe200000000ff */
[----:B------:R0:W-:Y:S01]  /*19a00*/  @P4 STG.E.U8 desc[UR22][R6.64], R19 ;  /* 0x0000001306004986 */ /* 0x0001e2000c101116 */
[----:B------:R-:W-:-:S03]  /*19a10*/  PRMT R3, R3, 0x7773, RZ ;  /* 0x0000777303037816 */ /* 0x000fc600000000ff */
[----:B------:R0:W-:Y:S04]  /*19a20*/  @P3 STG.E.U8 desc[UR22][R8.64], R21 ;  /* 0x0000001508003986 */ /* 0x0001e8000c101116 */
[----:B------:R0:W-:Y:S04]  /*19a30*/  @P2 STG.E.U8 desc[UR22][R10.64], R23 ;  /* 0x000000170a002986 */ /* 0x0001e8000c101116 */
[----:B------:R0:W-:Y:S04]  /*19a40*/  @P0 STG.E.U8 desc[UR22][R14.64], R25 ;  /* 0x000000190e000986 */ /* 0x0001e8000c101116 */
[----:B------:R0:W-:Y:S01]  /*19a50*/  @P1 STG.E.U8 desc[UR22][R12.64], R3 ;  /* 0x000000030c001986 */ /* 0x0001e2000c101116 */
[----:B------:R-:W-:Y:S06]  /*19a60*/  BAR.SYNC.DEFER_BLOCKING 0x0 ;  /* 0x0000000000007b1d */ /* 0x000fec0000010000 */
[----:B------:R-:W-:Y:S05]  /*19a70*/  BRA.U UP0, `(.L_x_13) ;  /* 0x00000001009c7547 */ /* 0x000fea000b800000 */
[----:B------:R-:W1:Y:S01]  /*19a80*/  S2UR UR5, SR_CgaCtaId ;  /* 0x00000000000579c3 */ /* 0x000e620000008800 */
[----:B------:R-:W-:Y:S01]  /*19a90*/  NOP ;  /* 0x0000000000007918 */ /* 0x000fe20000000000 */
[----:B------:R-:W-:Y:S01]  /*19aa0*/  UMOV UR4, 0x50 ;  /* 0x0000005000047882 */ /* 0x000fe20000000000 */
[----:B------:R-:W-:Y:S02]  /*19ab0*/  IMAD.U32 R0, RZ, RZ, UR15 ;  /* 0x0000000fff007e24 */ /* 0x000fe4000f8e00ff */
[----:B0-----:R-:W-:-:S03]  /*19ac0*/  IMAD.MOV.U32 R3, RZ, RZ, 0x1 ;  /* 0x00000001ff037424 */ /* 0x001fc600078e00ff */
[----:B------:R-:W-:-:S04]  /*19ad0*/  LOP3.LUT R0, R0, 0xffff, RZ, 0xc0, !PT ;  /* 0x0000ffff00007812 */ /* 0x000fc800078ec0ff */
[----:B------:R-:W-:-:S05]  /*19ae0*/  SHF.R.U32.HI R0, RZ, 0x5, R0 ;  /* 0x00000005ff007819 */ /* 0x000fca0000011600 */
[----:B------:R-:W-:Y:S01]  /*19af0*/  VIADD R2, R0, 0x10 ;  /* 0x0000001000027836 */ /* 0x000fe20000000000 */
[----:B------:R-:W-:Y:S01]  /*19b00*/  SHF.L.U32 R0, R3, R0, RZ ;  /* 0x0000000003007219 */ /* 0x000fe200000006ff */
[----:B-1----:R-:W-:-:S03]  /*19b10*/  ULEA UR6, UR5, UR4, 0x18 ;  /* 0x0000000405067291 */ /* 0x002fc6000f8ec0ff */
[----:B------:R-:W-:-:S04]  /*19b20*/  SHF.L.U32 R3, R3, R2, RZ ;  /* 0x0000000203037219 */ /* 0x000fc800000006ff */
[----:B------:R-:W-:Y:S02]  /*19b30*/  LOP3.LUT R0, R3, R0, RZ, 0xfc, !PT ;  /* 0x0000000003007212 */ /* 0x000fe400078efcff */
[----:B------:R-:W0:Y:S02]  /*19b40*/  LDS R5, [UR6] ;  /* 0x00000006ff057984 */ /* 0x000e240008000800 */
[C---:B------:R-:W-:Y:S02]  /*19b50*/  LOP3.LUT R2, R0.reuse, 0xffff, RZ, 0xc0, !PT ;  /* 0x0000ffff00027812 */ /* 0x040fe400078ec0ff */
[----:B0-----:R-:W-:-:S04]  /*19b60*/  LOP3.LUT R3, R0, 0xffff, R5, 0x80, !PT ;  /* 0x0000ffff00037812 */ /* 0x001fc800078e8005 */
[----:B------:R-:W-:-:S13]  /*19b70*/  ISETP.NE.AND P0, PT, R3, R2, PT ;  /* 0x000000020300720c */ /* 0x000fda0003f05270 */
[----:B------:R-:W-:Y:S05]  /*19b80*/  @P0 BRA `(.L_x_14) ;  /* 0x0000000000500947 */ /* 0x000fea0003800000 */
[----:B------:R-:W-:Y:S02]  /*19b90*/  SHF.R.U32.HI R5, RZ, 0x10, R5 ;  /* 0x00000010ff057819 */ /* 0x000fe40000011605 */
[----:B------:R-:W-:-:S04]  /*19ba0*/  SHF.R.U32.HI R2, RZ, 0x10, R0 ;  /* 0x00000010ff027819 */ /* 0x000fc80000011600 */
[----:B------:R-:W-:-:S04]  /*19bb0*/  LOP3.LUT R5, R5, R2, RZ, 0xc0, !PT ;  /* 0x0000000205057212 */ /* 0x000fc800078ec0ff */
[----:B------:R-:W-:-:S13]  /*19bc0*/  ISETP.NE.AND P0, PT, R5, R2, PT ;  /* 0x000000020500720c */ /* 0x000fda0003f05270 */
[----:B------:R-:W-:Y:S05]  /*19bd0*/  @P0 BRA `(.L_x_15) ;  /* 0x0000000000300947 */ /* 0x000fea0003800000 */
[----:B------:R-:W-:Y:S01]  /*19be0*/  R2UR UR4, R0 ;  /* 0x00000000000472ca */ /* 0x000fe200000e0000 */
[----:B------:R-:W-:Y:S01]  /*19bf0*/  VOTEU.ANY UR5, UPT, PT ;  /* 0x0000000000057886 */ /* 0x000fe200038e0100 */
[----:B------:R-:W0:Y:S01]  /*19c00*/  S2R R0, SR_LANEID ;  /* 0x0000000000007919 */ /* 0x000e220000000000 */
[----:B------:R-:W-:-:S10]  /*19c10*/  UFLO.U32 UR5, UR5 ;  /* 0x00000005000572bd */ /* 0x000fd400080e0000 */
[----:B------:R-:W-:-:S06]  /*19c20*/  ULOP3.LUT UR4, URZ, UR4, URZ, 0x33, !UPT ;  /* 0x00000004ff047292 */ /* 0x000fcc000f8e33ff */
[----:B------:R-:W-:-:S04]  /*19c30*/  IMAD.U32 R2, RZ, RZ, UR4 ;  /* 0x00000004ff027e24 */ /* 0x000fc8000f8e00ff */
[----:B------:R-:W1:Y:S02]  /*19c40*/  REDUX UR7, R2 ;  /* 0x00000000020773c4 */ /* 0x000e640000000000 */
[----:B------:R2:W-:Y:S01]  /*19c50*/  UTCATOMSWS.AND URZ, UR4 ;  /* 0x0000000400ff79e3 */ /* 0x0005e20008000000 */
[----:B0-----:R-:W-:Y:S01]  /*19c60*/  ISETP.EQ.U32.AND P0, PT, R0, UR5, PT ;  /* 0x0000000500007c0c */ /* 0x001fe2000bf02070 */
[----:B-1----:R-:W-:-:S12]  /*19c70*/  IMAD.U32 R0, RZ, RZ, UR7 ;  /* 0x00000007ff007e24 */ /* 0x002fd8000f8e00ff */
[----:B------:R2:W-:Y:S01]  /*19c80*/  @P0 ATOMS.AND RZ, [UR6], R0 ;  /* 0x00000000ffff098c */ /* 0x0005e2000a800006 */
[----:B------:R-:W-:Y:S05]  /*19c90*/  BRA `(.L_x_13) ;  /* 0x0000000000147947 */ /* 0x000fea0003800000 */
.L_x_15:
[----:B------:R-:W-:-:S07]  /*19ca0*/  MOV R2, 0x19cc0 ;  /* 0x00019cc000027802 */ /* 0x000fce0000000f00 */
[----:B------:R-:W-:Y:S05]  /*19cb0*/  CALL.REL.NOINC `($__internal_0_$__cuda_sm10x_tcgen05_guardrail_trap_col_being_dealloced_not_returned_by_alloc) ;  /* 0x0000000000307944 */ /* 0x000fea0003c00000 */
[----:B------:R-:W-:Y:S05]  /*19cc0*/  BRA `(.L_x_13) ;  /* 0x0000000000087947 */ /* 0x000fea0003800000 */
.L_x_14:
[----:B------:R-:W-:-:S07]  /*19cd0*/  MOV R2, 0x19cf0 ;  /* 0x00019cf000027802 */ /* 0x000fce0000000f00 */
[----:B------:R-:W-:Y:S05]  /*19ce0*/  CALL.REL.NOINC `($__internal_2_$__cuda_sm10x_tcgen05_guardrail_trap_unallocated_columns_being_dealloced) ;  /* 0x00000000003c7944 */ /* 0x000fea0003c00000 */
.L_x_13:
[----:B------:R-:W-:Y:S01]  /*19cf0*/  NOP ;  /* 0x0000000000007918 */ /* 0x000fe20000000000 */
[----:B--2---:R-:W-:Y:S05]  /*19d00*/  EXIT ;  /* 0x000000000000794d */ /* 0x004fea0003800000 */
.L_x_8:
[----:B------:R-:W-:-:S04]  /*19d10*/  IMAD.U32 R8, RZ, RZ, UR7 ;  /* 0x00000007ff087e24 */ /* 0x000fc8000f8e00ff */
[----:B------:R-:W0:Y:S02]  /*19d20*/  SYNCS.PHASECHK.TRANS64.TRYWAIT P3, [UR17], R8 ;  /* 0x00000008ff0075a7 */ /* 0x000e240008061111 */
[----:B0-----:R-:W-:Y:S05]  /*19d30*/  @!P3 BRA `(.L_x_8) ;  /* 0xfffffffc00f4b947 */ /* 0x001fea000383ffff */
[----:B------:R-:W-:Y:S05]  /*19d40*/  BRA `(.L_x_16) ;  /* 0xffffff60005c7947 */ /* 0x000fea000383ffff */
.L_x_12:
[----:B------:R-:W1:Y:S02]  /*19d50*/  SYNCS.PHASECHK.TRANS64.TRYWAIT P0, [UR17], R0 ;  /* 0x00000000ff0075a7 */ /* 0x000e640008001111 */
[----:B-1----:R-:W-:Y:S05]  /*19d60*/  @!P0 BRA `(.L_x_12) ;  /* 0xfffffffc00f88947 */ /* 0x002fea000383ffff */
[----:B------:R-:W-:Y:S05]  /*19d70*/  BRA `(.L_x_11) ;  /* 0xfffffff400647947 */ /* 0x000fea000383ffff */
        .weak           $__internal_0_$__cuda_sm10x_tcgen05_guardrail_trap_col_being_dealloced_not_returned_by_alloc
        .type           $__internal_0_$__cuda_sm10x_tcgen05_guardrail_trap_col_being_dealloced_not_returned_by_alloc,@function
        .size           $__internal_0_$__cuda_sm10x_tcgen05_guardrail_trap_col_being_dealloced_not_returned_by_alloc,($__internal_1_$__cuda_sm10x_tcgen05_guardrail_trap_phase_invalid_during_alloc - $__internal_0_$__cuda_sm10x_tcgen05_guardrail_trap_col_being_dealloced_not_returned_by_alloc)
$__internal_0_$__cuda_sm10x_tcgen05_guardrail_trap_col_being_dealloced_not_returned_by_alloc:
[----:B------:R-:W-:Y:S05]  /*19d80*/  BPT.TRAP 0x1 ;  /* 0x000000040000795c */ /* 0x000fea0000300000 */
[----:B------:R-:W-:-:S04]  /*19d90*/  IMAD.MOV.U32 R3, RZ, RZ, 0x0 ;  /* 0x00000000ff037424 */ /* 0x000fc800078e00ff */
[----:B------:R-:W-:Y:S05]  /*19da0*/  RET.REL.NODEC R2 `(matmul_kernel) ;  /* 0xfffffe6002947950 */ /* 0x000fea0003c3ffff */
        .weak           $__internal_1_$__cuda_sm10x_tcgen05_guardrail_trap_phase_invalid_during_alloc
        .type           $__internal_1_$__cuda_sm10x_tcgen05_guardrail_trap_phase_invalid_during_alloc,@function
        .size           $__internal_1_$__cuda_sm10x_tcgen05_guardrail_trap_phase_invalid_during_alloc,($__internal_2_$__cuda_sm10x_tcgen05_guardrail_trap_unallocated_columns_being_dealloced - $__internal_1_$__cuda_sm10x_tcgen05_guardrail_trap_phase_invalid_during_alloc)
$__internal_1_$__cuda_sm10x_tcgen05_guardrail_trap_phase_invalid_during_alloc:
[----:B------:R-:W-:Y:S05]  /*19db0*/  BPT.TRAP 0x1 ;  /* 0x000000040000795c */ /* 0x000fea0000300000 */
[----:B------:R-:W-:-:S04]  /*19dc0*/  IMAD.MOV.U32 R3, RZ, RZ, 0x0 ;  /* 0x00000000ff037424 */ /* 0x000fc800078e00ff */
[----:B------:R-:W-:Y:S05]  /*19dd0*/  RET.REL.NODEC R2 `(matmul_kernel) ;  /* 0xfffffe6002887950 */ /* 0x000fea0003c3ffff */
        .weak           $__internal_2_$__cuda_sm10x_tcgen05_guardrail_trap_unallocated_columns_being_dealloced
        .type           $__internal_2_$__cuda_sm10x_tcgen05_guardrail_trap_unallocated_columns_being_dealloced,@function
        .size           $__internal_2_$__cuda_sm10x_tcgen05_guardrail_trap_unallocated_columns_being_dealloced,(.L_x_20 - $__internal_2_$__cuda_sm10x_tcgen05_guardrail_trap_unallocated_columns_being_dealloced)
$__internal_2_$__cuda_sm10x_tcgen05_guardrail_trap_unallocated_columns_being_dealloced:
[----:B------:R-:W-:Y:S05]  /*19de0*/  BPT.TRAP 0x1 ;  /* 0x000000040000795c */ /* 0x000fea0000300000 */
[----:B------:R-:W-:-:S04]  /*19df0*/  IMAD.MOV.U32 R3, RZ, RZ, 0x0 ;  /* 0x00000000ff037424 */ /* 0x000fc800078e00ff */
[----:B------:R-:W-:Y:S05]  /*19e00*/  RET.REL.NODEC R2 `(matmul_kernel) ;  /* 0xfffffe60027c7950 */ /* 0x000fea0003c3ffff */
.L_x_17:
[----:B------:R-:W-:-:S00]  /*19e10*/  BRA `(.L_x_17) ;  /* 0xfffffffc00fc7947 */ /* 0x000fc0000383ffff */
[----:B------:R-:W-:-:S00]  /*19e20*/  NOP ;  /* 0x0000000000007918 */ /* 0x000fc00000000000 */
        /* <DEDUP_REMOVED lines=13> */
.L_x_20:


//--------------------- .nv.shared.matmul_kernel  --------------------------
	.section	.nv.shared.matmul_kernel,"aw",@nobits
	.sectionflags	@""
	.align	16
	.zero		1024


//--------------------- .nv.shared.reserved.0     --------------------------
	.section	.nv.shared.reserved.0,"aw",@nobits
	.align	8
	.weak		__nv_reservedSMEM_offset_0_alias
	.size		__nv_reservedSMEM_offset_0_alias, 0, 64
	.other		__nv_reservedSMEM_offset_0_alias,@"STO_CUDA_RESERVED_SHARED STV_DEFAULT"
__nv_reservedSMEM_offset_0_alias:
	.zero		0
.nv.shared.reserved.0:
	.zero		64
	.weak		__nv_reservedSMEM_allocation_phase
	.type		__nv_reservedSMEM_allocation_phase,@object
	.size		__nv_reservedSMEM_allocation_phase,(.L_0 - __nv_reservedSMEM_allocation_phase)
__nv_reservedSMEM_allocation_phase:
	.zero		1
.L_0:
	.zero		7
	.weak		__nv_reservedSMEM_devtool_atexit_pc
	.type		__nv_reservedSMEM_devtool_atexit_pc,@object
	.size		__nv_reservedSMEM_devtool_atexit_pc,(__nv_reservedSMEM_allocation_mask - __nv_reservedSMEM_devtool_atexit_pc)
__nv_reservedSMEM_devtool_atexit_pc:
	.zero		8
	.weak		__nv_reservedSMEM_allocation_mask
	.type		__nv_reservedSMEM_allocation_mask,@object
	.size		__nv_reservedSMEM_allocation_mask,(.L_2 - __nv_reservedSMEM_allocation_mask)
__nv_reservedSMEM_allocation_mask:
	.zero		4
.L_2:


//--------------------- .nv.constant0.matmul_kernel --------------------------
	.section	.nv.constant0.matmul_kernel,"a",@progbits
	.sectionflags	@""
	.align	4
.nv.constant0.matmul_kernel:
	.zero		976


//--------------------- SYMBOLS --------------------------

	.type		.nv.reservedSmem.offset0,@object
	.size		.nv.reservedSmem.offset0,0x4
	.type		.nv.reservedSmem.cap,@object
	.size		.nv.reservedSmem.cap,0x4
